	.target	sm_103a

	.elftype	@"ET_EXEC"


//--------------------- .note.nv.tkinfo           --------------------------
	.section	.note.nv.tkinfo,"",@"SHT_NOTE"
	.sectionflags	@"SHF_NOTE_NV_TKINFO"
	.tkinfo
        /*0018*/ 	.word	0x00000002
        /*0030*/ 	.string	""
        /*0030*/ 	.string	"ptxas"
        /*0030*/ 	.string	"Cuda compilation tools, release 13.0, V13.0.88"
        /*0030*/ 	.string	"Build cuda_13.0.r13.0/compiler.36424714_0"
        /*0030*/ 	.string	"-arch sm_103a -m 64 "



//--------------------- .note.nv.cuinfo           --------------------------
	.section	.note.nv.cuinfo,"",@"SHT_NOTE"
	.sectionflags	@"SHF_NOTE_NV_CUINFO"
        /*0018*/ 	.short	0x0002
        /*001a*/ 	.short	0x0067
        /*001c*/ 	.short	0x0082
	.zero		2


//--------------------- .nv.info                  --------------------------
	.section	.nv.info,"",@"SHT_CUDA_INFO"
	.align	4


	//----- nvinfo : EIATTR_REGCOUNT
	.align		4
        /*0000*/ 	.byte	0x04, 0x2f
        /*0002*/ 	.short	(.L_12 - .L_11)
	.align		4
.L_11:
        /*0004*/ 	.word	index@(_ZN5flash25flash_bwd_dot_do_o_kernelILb1E23Flash_bwd_kernel_traitsILi256ELi64ELi64ELi8ELi4ELi2ELi2ELb0ELb0EN7cutlass6half_tE19Flash_kernel_traitsILi256ELi64ELi64ELi8ES3_EEEEvNS_16Flash_bwd_paramsE)
        /*0008*/ 	.word	0x0000005a


	//----- nvinfo : EIATTR_FRAME_SIZE
	.align		4
.L_12:
        /*000c*/ 	.byte	0x04, 0x11
        /*000e*/ 	.short	(.L_14 - .L_13)
	.align		4
.L_13:
        /*0010*/ 	.word	index@(_ZN5flash25flash_bwd_dot_do_o_kernelILb1E23Flash_bwd_kernel_traitsILi256ELi64ELi64ELi8ELi4ELi2ELi2ELb0ELb0EN7cutlass6half_tE19Flash_kernel_traitsILi256ELi64ELi64ELi8ES3_EEEEvNS_16Flash_bwd_paramsE)
        /*0014*/ 	.word	0x00000000


	//----- nvinfo : EIATTR_REGCOUNT
	.align		4
.L_14:
        /*0018*/ 	.byte	0x04, 0x2f
        /*001a*/ 	.short	(.L_16 - .L_15)
	.align		4
.L_15:
        /*001c*/ 	.word	index@(_ZN5flash25flash_bwd_dot_do_o_kernelILb0E23Flash_bwd_kernel_traitsILi256ELi64ELi64ELi8ELi4ELi2ELi2ELb0ELb0EN7cutlass6half_tE19Flash_kernel_traitsILi256ELi64ELi64ELi8ES3_EEEEvNS_16Flash_bwd_paramsE)
        /*0020*/ 	.word	0x00000051


	//----- nvinfo : EIATTR_FRAME_SIZE
	.align		4
.L_16:
        /*0024*/ 	.byte	0x04, 0x11
        /*0026*/ 	.short	(.L_18 - .L_17)
	.align		4
.L_17:
        /*0028*/ 	.word	index@(_ZN5flash25flash_bwd_dot_do_o_kernelILb0E23Flash_bwd_kernel_traitsILi256ELi64ELi64ELi8ELi4ELi2ELi2ELb0ELb0EN7cutlass6half_tE19Flash_kernel_traitsILi256ELi64ELi64ELi8ES3_EEEEvNS_16Flash_bwd_paramsE)
        /*002c*/ 	.word	0x00000000


	//----- nvinfo : EIATTR_REGCOUNT
	.align		4
.L_18:
        /*0030*/ 	.byte	0x04, 0x2f
        /*0032*/ 	.short	(.L_20 - .L_19)
	.align		4
.L_19:
        /*0034*/ 	.word	index@(_ZN5flash44flash_bwd_dq_dk_dv_loop_seqk_parallel_kernelI23Flash_bwd_kernel_traitsILi256ELi64ELi64ELi8ELi4ELi2ELi2ELb0ELb0EN7cutlass6half_tE19Flash_kernel_traitsILi256ELi64ELi64ELi8ES3_EELb0ELb1ELb0ELb1ELb0ELb0ELb1EEEvNS_16Flash_bwd_paramsE)
        /*0038*/ 	.word	0x000000ff


	//----- nvinfo : EIATTR_FRAME_SIZE
	.align		4
.L_20:
        /*003c*/ 	.byte	0x04, 0x11
        /*003e*/ 	.short	(.L_22 - .L_21)
	.align		4
.L_21:
        /*0040*/ 	.word	index@(_ZN5flash44flash_bwd_dq_dk_dv_loop_seqk_parallel_kernelI23Flash_bwd_kernel_traitsILi256ELi64ELi64ELi8ELi4ELi2ELi2ELb0ELb0EN7cutlass6half_tE19Flash_kernel_traitsILi256ELi64ELi64ELi8ES3_EELb0ELb1ELb0ELb1ELb0ELb0ELb1EEEvNS_16Flash_bwd_paramsE)
        /*0044*/ 	.word	0x00000030


	//----- nvinfo : EIATTR_REGCOUNT
	.align		4
.L_22:
        /*0048*/ 	.byte	0x04, 0x2f
        /*004a*/ 	.short	(.L_24 - .L_23)
	.align		4
.L_23:
        /*004c*/ 	.word	index@(_ZN5flash44flash_bwd_dq_dk_dv_loop_seqk_parallel_kernelI23Flash_bwd_kernel_traitsILi256ELi64ELi64ELi8ELi4ELi2ELi2ELb0ELb0EN7cutlass6half_tE19Flash_kernel_traitsILi256ELi64ELi64ELi8ES3_EELb1ELb1ELb0ELb1ELb0ELb0ELb0EEEvNS_16Flash_bwd_paramsE)
        /*0050*/ 	.word	0x000000ff


	//----- nvinfo : EIATTR_FRAME_SIZE
	.align		4
.L_24:
        /*0054*/ 	.byte	0x04, 0x11
        /*0056*/ 	.short	(.L_26 - .L_25)
	.align		4
.L_25:
        /*0058*/ 	.word	index@(_ZN5flash44flash_bwd_dq_dk_dv_loop_seqk_parallel_kernelI23Flash_bwd_kernel_traitsILi256ELi64ELi64ELi8ELi4ELi2ELi2ELb0ELb0EN7cutlass6half_tE19Flash_kernel_traitsILi256ELi64ELi64ELi8ES3_EELb1ELb1ELb0ELb1ELb0ELb0ELb0EEEvNS_16Flash_bwd_paramsE)
        /*005c*/ 	.word	0x00000038


	//----- nvinfo : EIATTR_REGCOUNT
	.align		4
.L_26:
        /*0060*/ 	.byte	0x04, 0x2f
        /*0062*/ 	.short	(.L_28 - .L_27)
	.align		4
.L_27:
        /*0064*/ 	.word	index@(_ZN5flash44flash_bwd_dq_dk_dv_loop_seqk_parallel_kernelI23Flash_bwd_kernel_traitsILi256ELi64ELi64ELi8ELi4ELi2ELi2ELb0ELb0EN7cutlass6half_tE19Flash_kernel_traitsILi256ELi64ELi64ELi8ES3_EELb0ELb1ELb0ELb0ELb0ELb1ELb1EEEvNS_16Flash_bwd_paramsE)
        /*0068*/ 	.word	0x000000fe


	//----- nvinfo : EIATTR_FRAME_SIZE
	.align		4
.L_28:
        /*006c*/ 	.byte	0x04, 0x11
        /*006e*/ 	.short	(.L_30 - .L_29)
	.align		4
.L_29:
        /*0070*/ 	.word	index@(_ZN5flash44flash_bwd_dq_dk_dv_loop_seqk_parallel_kernelI23Flash_bwd_kernel_traitsILi256ELi64ELi64ELi8ELi4ELi2ELi2ELb0ELb0EN7cutlass6half_tE19Flash_kernel_traitsILi256ELi64ELi64ELi8ES3_EELb0ELb1ELb0ELb0ELb0ELb1ELb1EEEvNS_16Flash_bwd_paramsE)
        /*0074*/ 	.word	0x00000008


	//----- nvinfo : EIATTR_REGCOUNT
	.align		4
.L_30:
        /*0078*/ 	.byte	0x04, 0x2f
        /*007a*/ 	.short	(.L_32 - .L_31)
	.align		4
.L_31:
        /*007c*/ 	.word	index@(_ZN5flash44flash_bwd_dq_dk_dv_loop_seqk_parallel_kernelI23Flash_bwd_kernel_traitsILi256ELi64ELi64ELi8ELi4ELi2ELi2ELb0ELb0EN7cutlass6half_tE19Flash_kernel_traitsILi256ELi64ELi64ELi8ES3_EELb1ELb1ELb0ELb0ELb0ELb1ELb0EEEvNS_16Flash_bwd_paramsE)
        /*0080*/ 	.word	0x000000ff


	//----- nvinfo : EIATTR_FRAME_SIZE
	.align		4
.L_32:
        /*0084*/ 	.byte	0x04, 0x11
        /*0086*/ 	.short	(.L_34 - .L_33)
	.align		4
.L_33:
        /*0088*/ 	.word	index@(_ZN5flash44flash_bwd_dq_dk_dv_loop_seqk_parallel_kernelI23Flash_bwd_kernel_traitsILi256ELi64ELi64ELi8ELi4ELi2ELi2ELb0ELb0EN7cutlass6half_tE19Flash_kernel_traitsILi256ELi64ELi64ELi8ES3_EELb1ELb1ELb0ELb0ELb0ELb1ELb0EEEvNS_16Flash_bwd_paramsE)
        /*008c*/ 	.word	0x00000020


	//----- nvinfo : EIATTR_REGCOUNT
	.align		4
.L_34:
        /*0090*/ 	.byte	0x04, 0x2f
        /*0092*/ 	.short	(.L_36 - .L_35)
	.align		4
.L_35:
        /*0094*/ 	.word	index@(_ZN5flash44flash_bwd_dq_dk_dv_loop_seqk_parallel_kernelI23Flash_bwd_kernel_traitsILi256ELi64ELi64ELi8ELi4ELi2ELi2ELb0ELb0EN7cutlass6half_tE19Flash_kernel_traitsILi256ELi64ELi64ELi8ES3_EELb0ELb1ELb0ELb0ELb0ELb0ELb1EEEvNS_16Flash_bwd_paramsE)
        /*0098*/ 	.word	0x000000ff


	//----- nvinfo : EIATTR_FRAME_SIZE
	.align		4
.L_36:
        /*009c*/ 	.byte	0x04, 0x11
        /*009e*/ 	.short	(.L_38 - .L_37)
	.align		4
.L_37:
        /*00a0*/ 	.word	index@(_ZN5flash44flash_bwd_dq_dk_dv_loop_seqk_parallel_kernelI23Flash_bwd_kernel_traitsILi256ELi64ELi64ELi8ELi4ELi2ELi2ELb0ELb0EN7cutlass6half_tE19Flash_kernel_traitsILi256ELi64ELi64ELi8ES3_EELb0ELb1ELb0ELb0ELb0ELb0ELb1EEEvNS_16Flash_bwd_paramsE)
        /*00a4*/ 	.word	0x00000010


	//----- nvinfo : EIATTR_REGCOUNT
	.align		4
.L_38:
        /*00a8*/ 	.byte	0x04, 0x2f
        /*00aa*/ 	.short	(.L_40 - .L_39)
	.align		4
.L_39:
        /*00ac*/ 	.word	index@(_ZN5flash44flash_bwd_dq_dk_dv_loop_seqk_parallel_kernelI23Flash_bwd_kernel_traitsILi256ELi64ELi64ELi8ELi4ELi2ELi2ELb0ELb0EN7cutlass6half_tE19Flash_kernel_traitsILi256ELi64ELi64ELi8ES3_EELb1ELb1ELb0ELb0ELb0ELb0ELb0EEEvNS_16Flash_bwd_paramsE)
        /*00b0*/ 	.word	0x000000ff


	//----- nvinfo : EIATTR_FRAME_SIZE
	.align		4
.L_40:
        /*00b4*/ 	.byte	0x04, 0x11
        /*00b6*/ 	.short	(.L_42 - .L_41)
	.align		4
.L_41:
        /*00b8*/ 	.word	index@(_ZN5flash44flash_bwd_dq_dk_dv_loop_seqk_parallel_kernelI23Flash_bwd_kernel_traitsILi256ELi64ELi64ELi8ELi4ELi2ELi2ELb0ELb0EN7cutlass6half_tE19Flash_kernel_traitsILi256ELi64ELi64ELi8ES3_EELb1ELb1ELb0ELb0ELb0ELb0ELb0EEEvNS_16Flash_bwd_paramsE)
        /*00bc*/ 	.word	0x00000018


	//----- nvinfo : EIATTR_REGCOUNT
	.align		4
.L_42:
        /*00c0*/ 	.byte	0x04, 0x2f
        /*00c2*/ 	.short	(.L_44 - .L_43)
	.align		4
.L_43:
        /*00c4*/ 	.word	index@(_ZN5flash27flash_bwd_convert_dq_kernelI23Flash_bwd_kernel_traitsILi256ELi64ELi64ELi8ELi4ELi2ELi2ELb0ELb0EN7cutlass6half_tE19Flash_kernel_traitsILi256ELi64ELi64ELi8ES3_EEEEvNS_16Flash_bwd_paramsEi)
        /*00c8*/ 	.word	0x00000050


	//----- nvinfo : EIATTR_FRAME_SIZE
	.align		4
.L_44:
        /*00cc*/ 	.byte	0x04, 0x11
        /*00ce*/ 	.short	(.L_46 - .L_45)
	.align		4
.L_45:
        /*00d0*/ 	.word	index@(_ZN5flash27flash_bwd_convert_dq_kernelI23Flash_bwd_kernel_traitsILi256ELi64ELi64ELi8ELi4ELi2ELi2ELb0ELb0EN7cutlass6half_tE19Flash_kernel_traitsILi256ELi64ELi64ELi8ES3_EEEEvNS_16Flash_bwd_paramsEi)
        /*00d4*/ 	.word	0x00000000


	//----- nvinfo : EIATTR_REGCOUNT
	.align		4
.L_46:
        /*00d8*/ 	.byte	0x04, 0x2f
        /*00da*/ 	.short	(.L_48 - .L_47)
	.align		4
.L_47:
        /*00dc*/ 	.word	index@(_ZN5flash25flash_bwd_dot_do_o_kernelILb1E23Flash_bwd_kernel_traitsILi256ELi64ELi64ELi8ELi4ELi2ELi2ELb0ELb1EN7cutlass6half_tE19Flash_kernel_traitsILi256ELi64ELi64ELi8ES3_EEEEvNS_16Flash_bwd_paramsE)
        /*00e0*/ 	.word	0x0000005a


	//----- nvinfo : EIATTR_FRAME_SIZE
	.align		4
.L_48:
        /*00e4*/ 	.byte	0x04, 0x11
        /*00e6*/ 	.short	(.L_50 - .L_49)
	.align		4
.L_49:
        /*00e8*/ 	.word	index@(_ZN5flash25flash_bwd_dot_do_o_kernelILb1E23Flash_bwd_kernel_traitsILi256ELi64ELi64ELi8ELi4ELi2ELi2ELb0ELb1EN7cutlass6half_tE19Flash_kernel_traitsILi256ELi64ELi64ELi8ES3_EEEEvNS_16Flash_bwd_paramsE)
        /*00ec*/ 	.word	0x00000000


	//----- nvinfo : EIATTR_REGCOUNT
	.align		4
.L_50:
        /*00f0*/ 	.byte	0x04, 0x2f
        /*00f2*/ 	.short	(.L_52 - .L_51)
	.align		4
.L_51:
        /*00f4*/ 	.word	index@(_ZN5flash25flash_bwd_dot_do_o_kernelILb0E23Flash_bwd_kernel_traitsILi256ELi64ELi64ELi8ELi4ELi2ELi2ELb0ELb1EN7cutlass6half_tE19Flash_kernel_traitsILi256ELi64ELi64ELi8ES3_EEEEvNS_16Flash_bwd_paramsE)
        /*00f8*/ 	.word	0x00000051


	//----- nvinfo : EIATTR_FRAME_SIZE
	.align		4
.L_52:
        /*00fc*/ 	.byte	0x04, 0x11
        /*00fe*/ 	.short	(.L_54 - .L_53)
	.align		4
.L_53:
        /*0100*/ 	.word	index@(_ZN5flash25flash_bwd_dot_do_o_kernelILb0E23Flash_bwd_kernel_traitsILi256ELi64ELi64ELi8ELi4ELi2ELi2ELb0ELb1EN7cutlass6half_tE19Flash_kernel_traitsILi256ELi64ELi64ELi8ES3_EEEEvNS_16Flash_bwd_paramsE)
        /*0104*/ 	.word	0x00000000


	//----- nvinfo : EIATTR_REGCOUNT
	.align		4
.L_54:
        /*0108*/ 	.byte	0x04, 0x2f
        /*010a*/ 	.short	(.L_56 - .L_55)
	.align		4
.L_55:
        /*010c*/ 	.word	index@(_ZN5flash44flash_bwd_dq_dk_dv_loop_seqk_parallel_kernelI23Flash_bwd_kernel_traitsILi256ELi64ELi64ELi8ELi4ELi2ELi2ELb0ELb1EN7cutlass6half_tE19Flash_kernel_traitsILi256ELi64ELi64ELi8ES3_EELb0ELb1ELb0ELb1ELb0ELb0ELb1EEEvNS_16Flash_bwd_paramsE)
        /*0110*/ 	.word	0x000000ff


	//----- nvinfo : EIATTR_FRAME_SIZE
	.align		4
.L_56:
        /*0114*/ 	.byte	0x04, 0x11
        /*0116*/ 	.short	(.L_58 - .L_57)
	.align		4
.L_57:
        /*0118*/ 	.word	index@(_ZN5flash44flash_bwd_dq_dk_dv_loop_seqk_parallel_kernelI23Flash_bwd_kernel_traitsILi256ELi64ELi64ELi8ELi4ELi2ELi2ELb0ELb1EN7cutlass6half_tE19Flash_kernel_traitsILi256ELi64ELi64ELi8ES3_EELb0ELb1ELb0ELb1ELb0ELb0ELb1EEEvNS_16Flash_bwd_paramsE)
        /*011c*/ 	.word	0x00000008


	//----- nvinfo : EIATTR_REGCOUNT
	.align		4
.L_58:
        /*0120*/ 	.byte	0x04, 0x2f
        /*0122*/ 	.short	(.L_60 - .L_59)
	.align		4
.L_59:
        /*0124*/ 	.word	index@(_ZN5flash44flash_bwd_dq_dk_dv_loop_seqk_parallel_kernelI23Flash_bwd_kernel_traitsILi256ELi64ELi64ELi8ELi4ELi2ELi2ELb0ELb1EN7cutlass6half_tE19Flash_kernel_traitsILi256ELi64ELi64ELi8ES3_EELb1ELb1ELb0ELb1ELb0ELb0ELb0EEEvNS_16Flash_bwd_paramsE)
        /*0128*/ 	.word	0x000000ff


	//----- nvinfo : EIATTR_FRAME_SIZE
	.align		4
.L_60:
        /*012c*/ 	.byte	0x04, 0x11
        /*012e*/ 	.short	(.L_62 - .L_61)
	.align		4
.L_61:
        /*0130*/ 	.word	index@(_ZN5flash44flash_bwd_dq_dk_dv_loop_seqk_parallel_kernelI23Flash_bwd_kernel_traitsILi256ELi64ELi64ELi8ELi4ELi2ELi2ELb0ELb1EN7cutlass6half_tE19Flash_kernel_traitsILi256ELi64ELi64ELi8ES3_EELb1ELb1ELb0ELb1ELb0ELb0ELb0EEEvNS_16Flash_bwd_paramsE)
        /*0134*/ 	.word	0x00000028


	//----- nvinfo : EIATTR_REGCOUNT
	.align		4
.L_62:
        /*0138*/ 	.byte	0x04, 0x2f
        /*013a*/ 	.short	(.L_64 - .L_63)
	.align		4
.L_63:
        /*013c*/ 	.word	index@(_ZN5flash44flash_bwd_dq_dk_dv_loop_seqk_parallel_kernelI23Flash_bwd_kernel_traitsILi256ELi64ELi64ELi8ELi4ELi2ELi2ELb0ELb1EN7cutlass6half_tE19Flash_kernel_traitsILi256ELi64ELi64ELi8ES3_EELb0ELb1ELb0ELb0ELb0ELb1ELb1EEEvNS_16Flash_bwd_paramsE)
        /*0140*/ 	.word	0x000000ff


	//----- nvinfo : EIATTR_FRAME_SIZE
	.align		4
.L_64:
        /*0144*/ 	.byte	0x04, 0x11
        /*0146*/ 	.short	(.L_66 - .L_65)
	.align		4
.L_65:
        /*0148*/ 	.word	index@(_ZN5flash44flash_bwd_dq_dk_dv_loop_seqk_parallel_kernelI23Flash_bwd_kernel_traitsILi256ELi64ELi64ELi8ELi4ELi2ELi2ELb0ELb1EN7cutlass6half_tE19Flash_kernel_traitsILi256ELi64ELi64ELi8ES3_EELb0ELb1ELb0ELb0ELb0ELb1ELb1EEEvNS_16Flash_bwd_paramsE)
        /*014c*/ 	.word	0x00000000


	//----- nvinfo : EIATTR_REGCOUNT
	.align		4
.L_66:
        /*0150*/ 	.byte	0x04, 0x2f
        /*0152*/ 	.short	(.L_68 - .L_67)
	.align		4
.L_67:
        /*0154*/ 	.word	index@(_ZN5flash44flash_bwd_dq_dk_dv_loop_seqk_parallel_kernelI23Flash_bwd_kernel_traitsILi256ELi64ELi64ELi8ELi4ELi2ELi2ELb0ELb1EN7cutlass6half_tE19Flash_kernel_traitsILi256ELi64ELi64ELi8ES3_EELb1ELb1ELb0ELb0ELb0ELb1ELb0EEEvNS_16Flash_bwd_paramsE)
        /*0158*/ 	.word	0x000000fd


	//----- nvinfo : EIATTR_FRAME_SIZE
	.align		4
.L_68:
        /*015c*/ 	.byte	0x04, 0x11
        /*015e*/ 	.short	(.L_70 - .L_69)
	.align		4
.L_69:
        /*0160*/ 	.word	index@(_ZN5flash44flash_bwd_dq_dk_dv_loop_seqk_parallel_kernelI23Flash_bwd_kernel_traitsILi256ELi64ELi64ELi8ELi4ELi2ELi2ELb0ELb1EN7cutlass6half_tE19Flash_kernel_traitsILi256ELi64ELi64ELi8ES3_EELb1ELb1ELb0ELb0ELb0ELb1ELb0EEEvNS_16Flash_bwd_paramsE)
        /*0164*/ 	.word	0x00000000


	//----- nvinfo : EIATTR_REGCOUNT
	.align		4
.L_70:
        /*0168*/ 	.byte	0x04, 0x2f
        /*016a*/ 	.short	(.L_72 - .L_71)
	.align		4
.L_71:
        /*016c*/ 	.word	index@(_ZN5flash44flash_bwd_dq_dk_dv_loop_seqk_parallel_kernelI23Flash_bwd_kernel_traitsILi256ELi64ELi64ELi8ELi4ELi2ELi2ELb0ELb1EN7cutlass6half_tE19Flash_kernel_traitsILi256ELi64ELi64ELi8ES3_EELb0ELb1ELb0ELb0ELb0ELb0ELb1EEEvNS_16Flash_bwd_paramsE)
        /*0170*/ 	.word	0x000000ff


	//----- nvinfo : EIATTR_FRAME_SIZE
	.align		4
.L_72:
        /*0174*/ 	.byte	0x04, 0x11
        /*0176*/ 	.short	(.L_74 - .L_73)
	.align		4
.L_73:
        /*0178*/ 	.word	index@(_ZN5flash44flash_bwd_dq_dk_dv_loop_seqk_parallel_kernelI23Flash_bwd_kernel_traitsILi256ELi64ELi64ELi8ELi4ELi2ELi2ELb0ELb1EN7cutlass6half_tE19Flash_kernel_traitsILi256ELi64ELi64ELi8ES3_EELb0ELb1ELb0ELb0ELb0ELb0ELb1EEEvNS_16Flash_bwd_paramsE)
        /*017c*/ 	.word	0x00000000


	//----- nvinfo : EIATTR_REGCOUNT
	.align		4
.L_74:
        /*0180*/ 	.byte	0x04, 0x2f
        /*0182*/ 	.short	(.L_76 - .L_75)
	.align		4
.L_75:
        /*0184*/ 	.word	index@(_ZN5flash44flash_bwd_dq_dk_dv_loop_seqk_parallel_kernelI23Flash_bwd_kernel_traitsILi256ELi64ELi64ELi8ELi4ELi2ELi2ELb0ELb1EN7cutlass6half_tE19Flash_kernel_traitsILi256ELi64ELi64ELi8ES3_EELb1ELb1ELb0ELb0ELb0ELb0ELb0EEEvNS_16Flash_bwd_paramsE)
        /*0188*/ 	.word	0x000000fe


	//----- nvinfo : EIATTR_FRAME_SIZE
	.align		4
.L_76:
        /*018c*/ 	.byte	0x04, 0x11
        /*018e*/ 	.short	(.L_78 - .L_77)
	.align		4
.L_77:
        /*0190*/ 	.word	index@(_ZN5flash44flash_bwd_dq_dk_dv_loop_seqk_parallel_kernelI23Flash_bwd_kernel_traitsILi256ELi64ELi64ELi8ELi4ELi2ELi2ELb0ELb1EN7cutlass6half_tE19Flash_kernel_traitsILi256ELi64ELi64ELi8ES3_EELb1ELb1ELb0ELb0ELb0ELb0ELb0EEEvNS_16Flash_bwd_paramsE)
        /*0194*/ 	.word	0x00000000


	//----- nvinfo : EIATTR_REGCOUNT
	.align		4
.L_78:
        /*0198*/ 	.byte	0x04, 0x2f
        /*019a*/ 	.short	(.L_80 - .L_79)
	.align		4
.L_79:
        /*019c*/ 	.word	index@(_ZN5flash27flash_bwd_convert_dq_kernelI23Flash_bwd_kernel_traitsILi256ELi64ELi64ELi8ELi4ELi2ELi2ELb0ELb1EN7cutlass6half_tE19Flash_kernel_traitsILi256ELi64ELi64ELi8ES3_EEEEvNS_16Flash_bwd_paramsEi)
        /*01a0*/ 	.word	0x00000050


	//----- nvinfo : EIATTR_FRAME_SIZE
	.align		4
.L_80:
        /*01a4*/ 	.byte	0x04, 0x11
        /*01a6*/ 	.short	(.L_82 - .L_81)
	.align		4
.L_81:
        /*01a8*/ 	.word	index@(_ZN5flash27flash_bwd_convert_dq_kernelI23Flash_bwd_kernel_traitsILi256ELi64ELi64ELi8ELi4ELi2ELi2ELb0ELb1EN7cutlass6half_tE19Flash_kernel_traitsILi256ELi64ELi64ELi8ES3_EEEEvNS_16Flash_bwd_paramsEi)
        /*01ac*/ 	.word	0x00000000


	//----- nvinfo : EIATTR_REGCOUNT
	.align		4
.L_82:
        /*01b0*/ 	.byte	0x04, 0x2f
        /*01b2*/ 	.short	(.L_84 - .L_83)
	.align		4
.L_83:
        /*01b4*/ 	.word	index@(_ZN5flash44flash_bwd_dq_dk_dv_loop_seqk_parallel_kernelI23Flash_bwd_kernel_traitsILi256ELi64ELi64ELi8ELi4ELi2ELi2ELb0ELb0EN7cutlass6half_tE19Flash_kernel_traitsILi256ELi64ELi64ELi8ES3_EELb0ELb1ELb0ELb1ELb0ELb0ELb0EEEvNS_16Flash_bwd_paramsE)
        /*01b8*/ 	.word	0x000000ff


	//----- nvinfo : EIATTR_FRAME_SIZE
	.align		4
.L_84:
        /*01bc*/ 	.byte	0x04, 0x11
        /*01be*/ 	.short	(.L_86 - .L_85)
	.align		4
.L_85:
        /*01c0*/ 	.word	index@(_ZN5flash44flash_bwd_dq_dk_dv_loop_seqk_parallel_kernelI23Flash_bwd_kernel_traitsILi256ELi64ELi64ELi8ELi4ELi2ELi2ELb0ELb0EN7cutlass6half_tE19Flash_kernel_traitsILi256ELi64ELi64ELi8ES3_EELb0ELb1ELb0ELb1ELb0ELb0ELb0EEEvNS_16Flash_bwd_paramsE)
        /*01c4*/ 	.word	0x00000030


	//----- nvinfo : EIATTR_REGCOUNT
	.align		4
.L_86:
        /*01c8*/ 	.byte	0x04, 0x2f
        /*01ca*/ 	.short	(.L_88 - .L_87)
	.align		4
.L_87:
        /*01cc*/ 	.word	index@(_ZN5flash44flash_bwd_dq_dk_dv_loop_seqk_parallel_kernelI23Flash_bwd_kernel_traitsILi256ELi64ELi64ELi8ELi4ELi2ELi2ELb0ELb0EN7cutlass6half_tE19Flash_kernel_traitsILi256ELi64ELi64ELi8ES3_EELb0ELb1ELb0ELb0ELb0ELb1ELb0EEEvNS_16Flash_bwd_paramsE)
        /*01d0*/ 	.word	0x000000ff


	//----- nvinfo : EIATTR_FRAME_SIZE
	.align		4
.L_88:
        /*01d4*/ 	.byte	0x04, 0x11
        /*01d6*/ 	.short	(.L_90 - .L_89)
	.align		4
.L_89:
        /*01d8*/ 	.word	index@(_ZN5flash44flash_bwd_dq_dk_dv_loop_seqk_parallel_kernelI23Flash_bwd_kernel_traitsILi256ELi64ELi64ELi8ELi4ELi2ELi2ELb0ELb0EN7cutlass6half_tE19Flash_kernel_traitsILi256ELi64ELi64ELi8ES3_EELb0ELb1ELb0ELb0ELb0ELb1ELb0EEEvNS_16Flash_bwd_paramsE)
        /*01dc*/ 	.word	0x00000000


	//----- nvinfo : EIATTR_REGCOUNT
	.align		4
.L_90:
        /*01e0*/ 	.byte	0x04, 0x2f
        /*01e2*/ 	.short	(.L_92 - .L_91)
	.align		4
.L_91:
        /*01e4*/ 	.word	index@(_ZN5flash44flash_bwd_dq_dk_dv_loop_seqk_parallel_kernelI23Flash_bwd_kernel_traitsILi256ELi64ELi64ELi8ELi4ELi2ELi2ELb0ELb0EN7cutlass6half_tE19Flash_kernel_traitsILi256ELi64ELi64ELi8ES3_EELb0ELb1ELb0ELb0ELb0ELb0ELb0EEEvNS_16Flash_bwd_paramsE)
        /*01e8*/ 	.word	0x000000ff


	//----- nvinfo : EIATTR_FRAME_SIZE
	.align		4
.L_92:
        /*01ec*/ 	.byte	0x04, 0x11
        /*01ee*/ 	.short	(.L_94 - .L_93)
	.align		4
.L_93:
        /*01f0*/ 	.word	index@(_ZN5flash44flash_bwd_dq_dk_dv_loop_seqk_parallel_kernelI23Flash_bwd_kernel_traitsILi256ELi64ELi64ELi8ELi4ELi2ELi2ELb0ELb0EN7cutlass6half_tE19Flash_kernel_traitsILi256ELi64ELi64ELi8ES3_EELb0ELb1ELb0ELb0ELb0ELb0ELb0EEEvNS_16Flash_bwd_paramsE)
        /*01f4*/ 	.word	0x00000018


	//----- nvinfo : EIATTR_REGCOUNT
	.align		4
.L_94:
        /*01f8*/ 	.byte	0x04, 0x2f
        /*01fa*/ 	.short	(.L_96 - .L_95)
	.align		4
.L_95:
        /*01fc*/ 	.word	index@(_ZN5flash44flash_bwd_dq_dk_dv_loop_seqk_parallel_kernelI23Flash_bwd_kernel_traitsILi256ELi64ELi64ELi8ELi4ELi2ELi2ELb0ELb1EN7cutlass6half_tE19Flash_kernel_traitsILi256ELi64ELi64ELi8ES3_EELb0ELb1ELb0ELb1ELb0ELb0ELb0EEEvNS_16Flash_bwd_paramsE)
        /*0200*/ 	.word	0x000000ff


	//----- nvinfo : EIATTR_FRAME_SIZE
	.align		4
.L_96:
        /*0204*/ 	.byte	0x04, 0x11
        /*0206*/ 	.short	(.L_98 - .L_97)
	.align		4
.L_97:
        /*0208*/ 	.word	index@(_ZN5flash44flash_bwd_dq_dk_dv_loop_seqk_parallel_kernelI23Flash_bwd_kernel_traitsILi256ELi64ELi64ELi8ELi4ELi2ELi2ELb0ELb1EN7cutlass6half_tE19Flash_kernel_traitsILi256ELi64ELi64ELi8ES3_EELb0ELb1ELb0ELb1ELb0ELb0ELb0EEEvNS_16Flash_bwd_paramsE)
        /*020c*/ 	.word	0x00000008


	//----- nvinfo : EIATTR_REGCOUNT
	.align		4
.L_98:
        /*0210*/ 	.byte	0x04, 0x2f
        /*0212*/ 	.short	(.L_100 - .L_99)
	.align		4
.L_99:
        /*0214*/ 	.word	index@(_ZN5flash44flash_bwd_dq_dk_dv_loop_seqk_parallel_kernelI23Flash_bwd_kernel_traitsILi256ELi64ELi64ELi8ELi4ELi2ELi2ELb0ELb1EN7cutlass6half_tE19Flash_kernel_traitsILi256ELi64ELi64ELi8ES3_EELb0ELb1ELb0ELb0ELb0ELb1ELb0EEEvNS_16Flash_bwd_paramsE)
        /*0218*/ 	.word	0x000000ff


	//----- nvinfo : EIATTR_FRAME_SIZE
	.align		4
.L_100:
        /*021c*/ 	.byte	0x04, 0x11
        /*021e*/ 	.short	(.L_102 - .L_101)
	.align		4
.L_101:
        /*0220*/ 	.word	index@(_ZN5flash44flash_bwd_dq_dk_dv_loop_seqk_parallel_kernelI23Flash_bwd_kernel_traitsILi256ELi64ELi64ELi8ELi4ELi2ELi2ELb0ELb1EN7cutlass6half_tE19Flash_kernel_traitsILi256ELi64ELi64ELi8ES3_EELb0ELb1ELb0ELb0ELb0ELb1ELb0EEEvNS_16Flash_bwd_paramsE)
        /*0224*/ 	.word	0x00000000


	//----- nvinfo : EIATTR_REGCOUNT
	.align		4
.L_102:
        /*0228*/ 	.byte	0x04, 0x2f
        /*022a*/ 	.short	(.L_104 - .L_103)
	.align		4
.L_103:
        /*022c*/ 	.word	index@(_ZN5flash44flash_bwd_dq_dk_dv_loop_seqk_parallel_kernelI23Flash_bwd_kernel_traitsILi256ELi64ELi64ELi8ELi4ELi2ELi2ELb0ELb1EN7cutlass6half_tE19Flash_kernel_traitsILi256ELi64ELi64ELi8ES3_EELb0ELb1ELb0ELb0ELb0ELb0ELb0EEEvNS_16Flash_bwd_paramsE)
        /*0230*/ 	.word	0x000000ff


	//----- nvinfo : EIATTR_FRAME_SIZE
	.align		4
.L_104:
        /*0234*/ 	.byte	0x04, 0x11
        /*0236*/ 	.short	(.L_106 - .L_105)
	.align		4
.L_105:
        /*0238*/ 	.word	index@(_ZN5flash44flash_bwd_dq_dk_dv_loop_seqk_parallel_kernelI23Flash_bwd_kernel_traitsILi256ELi64ELi64ELi8ELi4ELi2ELi2ELb0ELb1EN7cutlass6half_tE19Flash_kernel_traitsILi256ELi64ELi64ELi8ES3_EELb0ELb1ELb0ELb0ELb0ELb0ELb0EEEvNS_16Flash_bwd_paramsE)
        /*023c*/ 	.word	0x00000000


	//----- nvinfo : EIATTR_REGCOUNT
	.align		4
.L_106:
        /*0240*/ 	.byte	0x04, 0x2f
        /*0242*/ 	.short	(.L_108 - .L_107)
	.align		4
.L_107:
        /*0244*/ 	.word	index@(_ZN5flash25flash_bwd_dot_do_o_kernelILb1E23Flash_bwd_kernel_traitsILi256ELi64ELi32ELi8ELi4ELi1ELi2ELb1ELb1EN7cutlass6half_tE19Flash_kernel_traitsILi256ELi64ELi32ELi8ES3_EEEEvNS_16Flash_bwd_paramsE)
        /*0248*/ 	.word	0x0000005a


	//----- nvinfo : EIATTR_FRAME_SIZE
	.align		4
.L_108:
        /*024c*/ 	.byte	0x04, 0x11
        /*024e*/ 	.short	(.L_110 - .L_109)
	.align		4
.L_109:
        /*0250*/ 	.word	index@(_ZN5flash25flash_bwd_dot_do_o_kernelILb1E23Flash_bwd_kernel_traitsILi256ELi64ELi32ELi8ELi4ELi1ELi2ELb1ELb1EN7cutlass6half_tE19Flash_kernel_traitsILi256ELi64ELi32ELi8ES3_EEEEvNS_16Flash_bwd_paramsE)
        /*0254*/ 	.word	0x00000000


	//----- nvinfo : EIATTR_REGCOUNT
	.align		4
.L_110:
        /*0258*/ 	.byte	0x04, 0x2f
        /*025a*/ 	.short	(.L_112 - .L_111)
	.align		4
.L_111:
        /*025c*/ 	.word	index@(_ZN5flash25flash_bwd_dot_do_o_kernelILb0E23Flash_bwd_kernel_traitsILi256ELi64ELi32ELi8ELi4ELi1ELi2ELb1ELb1EN7cutlass6half_tE19Flash_kernel_traitsILi256ELi64ELi32ELi8ES3_EEEEvNS_16Flash_bwd_paramsE)
        /*0260*/ 	.word	0x00000051


	//----- nvinfo : EIATTR_FRAME_SIZE
	.align		4
.L_112:
        /*0264*/ 	.byte	0x04, 0x11
        /*0266*/ 	.short	(.L_114 - .L_113)
	.align		4
.L_113:
        /*0268*/ 	.word	index@(_ZN5flash25flash_bwd_dot_do_o_kernelILb0E23Flash_bwd_kernel_traitsILi256ELi64ELi32ELi8ELi4ELi1ELi2ELb1ELb1EN7cutlass6half_tE19Flash_kernel_traitsILi256ELi64ELi32ELi8ES3_EEEEvNS_16Flash_bwd_paramsE)
        /*026c*/ 	.word	0x00000000


	//----- nvinfo : EIATTR_REGCOUNT
	.align		4
.L_114:
        /*0270*/ 	.byte	0x04, 0x2f
        /*0272*/ 	.short	(.L_116 - .L_115)
	.align		4
.L_115:
        /*0274*/ 	.word	index@(_ZN5flash44flash_bwd_dq_dk_dv_loop_seqk_parallel_kernelI23Flash_bwd_kernel_traitsILi256ELi64ELi32ELi8ELi4ELi1ELi2ELb1ELb1EN7cutlass6half_tE19Flash_kernel_traitsILi256ELi64ELi32ELi8ES3_EELb0ELb1ELb0ELb1ELb0ELb0ELb1EEEvNS_16Flash_bwd_paramsE)
        /*0278*/ 	.word	0x000000fd


	//----- nvinfo : EIATTR_FRAME_SIZE
	.align		4
.L_116:
        /*027c*/ 	.byte	0x04, 0x11
        /*027e*/ 	.short	(.L_118 - .L_117)
	.align		4
.L_117:
        /*0280*/ 	.word	index@(_ZN5flash44flash_bwd_dq_dk_dv_loop_seqk_parallel_kernelI23Flash_bwd_kernel_traitsILi256ELi64ELi32ELi8ELi4ELi1ELi2ELb1ELb1EN7cutlass6half_tE19Flash_kernel_traitsILi256ELi64ELi32ELi8ES3_EELb0ELb1ELb0ELb1ELb0ELb0ELb1EEEvNS_16Flash_bwd_paramsE)
        /*0284*/ 	.word	0x00000008


	//----- nvinfo : EIATTR_REGCOUNT
	.align		4
.L_118:
        /*0288*/ 	.byte	0x04, 0x2f
        /*028a*/ 	.short	(.L_120 - .L_119)
	.align		4
.L_119:
        /*028c*/ 	.word	index@(_ZN5flash44flash_bwd_dq_dk_dv_loop_seqk_parallel_kernelI23Flash_bwd_kernel_traitsILi256ELi64ELi32ELi8ELi4ELi1ELi2ELb1ELb1EN7cutlass6half_tE19Flash_kernel_traitsILi256ELi64ELi32ELi8ES3_EELb0ELb1ELb0ELb1ELb0ELb0ELb0EEEvNS_16Flash_bwd_paramsE)
        /*0290*/ 	.word	0x000000fd


	//----- nvinfo : EIATTR_FRAME_SIZE
	.align		4
.L_120:
        /*0294*/ 	.byte	0x04, 0x11
        /*0296*/ 	.short	(.L_122 - .L_121)
	.align		4
.L_121:
        /*0298*/ 	.word	index@(_ZN5flash44flash_bwd_dq_dk_dv_loop_seqk_parallel_kernelI23Flash_bwd_kernel_traitsILi256ELi64ELi32ELi8ELi4ELi1ELi2ELb1ELb1EN7cutlass6half_tE19Flash_kernel_traitsILi256ELi64ELi32ELi8ES3_EELb0ELb1ELb0ELb1ELb0ELb0ELb0EEEvNS_16Flash_bwd_paramsE)
        /*029c*/ 	.word	0x00000008


	//----- nvinfo : EIATTR_REGCOUNT
	.align		4
.L_122:
        /*02a0*/ 	.byte	0x04, 0x2f
        /*02a2*/ 	.short	(.L_124 - .L_123)
	.align		4
.L_123:
        /*02a4*/ 	.word	index@(_ZN5flash44flash_bwd_dq_dk_dv_loop_seqk_parallel_kernelI23Flash_bwd_kernel_traitsILi256ELi64ELi32ELi8ELi4ELi1ELi2ELb1ELb1EN7cutlass6half_tE19Flash_kernel_traitsILi256ELi64ELi32ELi8ES3_EELb0ELb1ELb0ELb0ELb0ELb1ELb1EEEvNS_16Flash_bwd_paramsE)
        /*02a8*/ 	.word	0x000000fe


	//----- nvinfo : EIATTR_FRAME_SIZE
	.align		4
.L_124:
        /*02ac*/ 	.byte	0x04, 0x11
        /*02ae*/ 	.short	(.L_126 - .L_125)
	.align		4
.L_125:
        /*02b0*/ 	.word	index@(_ZN5flash44flash_bwd_dq_dk_dv_loop_seqk_parallel_kernelI23Flash_bwd_kernel_traitsILi256ELi64ELi32ELi8ELi4ELi1ELi2ELb1ELb1EN7cutlass6half_tE19Flash_kernel_traitsILi256ELi64ELi32ELi8ES3_EELb0ELb1ELb0ELb0ELb0ELb1ELb1EEEvNS_16Flash_bwd_paramsE)
        /*02b4*/ 	.word	0x00000000


	//----- nvinfo : EIATTR_REGCOUNT
	.align		4
.L_126:
        /*02b8*/ 	.byte	0x04, 0x2f
        /*02ba*/ 	.short	(.L_128 - .L_127)
	.align		4
.L_127:
        /*02bc*/ 	.word	index@(_ZN5flash44flash_bwd_dq_dk_dv_loop_seqk_parallel_kernelI23Flash_bwd_kernel_traitsILi256ELi64ELi32ELi8ELi4ELi1ELi2ELb1ELb1EN7cutlass6half_tE19Flash_kernel_traitsILi256ELi64ELi32ELi8ES3_EELb0ELb1ELb0ELb0ELb0ELb1ELb0EEEvNS_16Flash_bwd_paramsE)
        /*02c0*/ 	.word	0x000000ff


	//----- nvinfo : EIATTR_FRAME_SIZE
	.align		4
.L_128:
        /*02c4*/ 	.byte	0x04, 0x11
        /*02c6*/ 	.short	(.L_130 - .L_129)
	.align		4
.L_129:
        /*02c8*/ 	.word	index@(_ZN5flash44flash_bwd_dq_dk_dv_loop_seqk_parallel_kernelI23Flash_bwd_kernel_traitsILi256ELi64ELi32ELi8ELi4ELi1ELi2ELb1ELb1EN7cutlass6half_tE19Flash_kernel_traitsILi256ELi64ELi32ELi8ES3_EELb0ELb1ELb0ELb0ELb0ELb1ELb0EEEvNS_16Flash_bwd_paramsE)
        /*02cc*/ 	.word	0x00000000


	//----- nvinfo : EIATTR_REGCOUNT
	.align		4
.L_130:
        /*02d0*/ 	.byte	0x04, 0x2f
        /*02d2*/ 	.short	(.L_132 - .L_131)
	.align		4
.L_131:
        /*02d4*/ 	.word	index@(_ZN5flash44flash_bwd_dq_dk_dv_loop_seqk_parallel_kernelI23Flash_bwd_kernel_traitsILi256ELi64ELi32ELi8ELi4ELi1ELi2ELb1ELb1EN7cutlass6half_tE19Flash_kernel_traitsILi256ELi64ELi32ELi8ES3_EELb0ELb1ELb0ELb0ELb0ELb0ELb1EEEvNS_16Flash_bwd_paramsE)
        /*02d8*/ 	.word	0x000000fd


	//----- nvinfo : EIATTR_FRAME_SIZE
	.align		4
.L_132:
        /*02dc*/ 	.byte	0x04, 0x11
        /*02de*/ 	.short	(.L_134 - .L_133)
	.align		4
.L_133:
        /*02e0*/ 	.word	index@(_ZN5flash44flash_bwd_dq_dk_dv_loop_seqk_parallel_kernelI23Flash_bwd_kernel_traitsILi256ELi64ELi32ELi8ELi4ELi1ELi2ELb1ELb1EN7cutlass6half_tE19Flash_kernel_traitsILi256ELi64ELi32ELi8ES3_EELb0ELb1ELb0ELb0ELb0ELb0ELb1EEEvNS_16Flash_bwd_paramsE)
        /*02e4*/ 	.word	0x00000008


	//----- nvinfo : EIATTR_REGCOUNT
	.align		4
.L_134:
        /*02e8*/ 	.byte	0x04, 0x2f
        /*02ea*/ 	.short	(.L_136 - .L_135)
	.align		4
.L_135:
        /*02ec*/ 	.word	index@(_ZN5flash44flash_bwd_dq_dk_dv_loop_seqk_parallel_kernelI23Flash_bwd_kernel_traitsILi256ELi64ELi32ELi8ELi4ELi1ELi2ELb1ELb1EN7cutlass6half_tE19Flash_kernel_traitsILi256ELi64ELi32ELi8ES3_EELb0ELb1ELb0ELb0ELb0ELb0ELb0EEEvNS_16Flash_bwd_paramsE)
        /*02f0*/ 	.word	0x000000fe


	//----- nvinfo : EIATTR_FRAME_SIZE
	.align		4
.L_136:
        /*02f4*/ 	.byte	0x04, 0x11
        /*02f6*/ 	.short	(.L_138 - .L_137)
	.align		4
.L_137:
        /*02f8*/ 	.word	index@(_ZN5flash44flash_bwd_dq_dk_dv_loop_seqk_parallel_kernelI23Flash_bwd_kernel_traitsILi256ELi64ELi32ELi8ELi4ELi1ELi2ELb1ELb1EN7cutlass6half_tE19Flash_kernel_traitsILi256ELi64ELi32ELi8ES3_EELb0ELb1ELb0ELb0ELb0ELb0ELb0EEEvNS_16Flash_bwd_paramsE)
        /*02fc*/ 	.word	0x00000000


	//----- nvinfo : EIATTR_REGCOUNT
	.align		4
.L_138:
        /*0300*/ 	.byte	0x04, 0x2f
        /*0302*/ 	.short	(.L_140 - .L_139)
	.align		4
.L_139:
        /*0304*/ 	.word	index@(_ZN5flash27flash_bwd_convert_dq_kernelI23Flash_bwd_kernel_traitsILi256ELi64ELi32ELi8ELi4ELi1ELi2ELb1ELb1EN7cutlass6half_tE19Flash_kernel_traitsILi256ELi64ELi32ELi8ES3_EEEEvNS_16Flash_bwd_paramsEi)
        /*0308*/ 	.word	0x00000050


	//----- nvinfo : EIATTR_FRAME_SIZE
	.align		4
.L_140:
        /*030c*/ 	.byte	0x04, 0x11
        /*030e*/ 	.short	(.L_142 - .L_141)
	.align		4
.L_141:
        /*0310*/ 	.word	index@(_ZN5flash27flash_bwd_convert_dq_kernelI23Flash_bwd_kernel_traitsILi256ELi64ELi32ELi8ELi4ELi1ELi2ELb1ELb1EN7cutlass6half_tE19Flash_kernel_traitsILi256ELi64ELi32ELi8ES3_EEEEvNS_16Flash_bwd_paramsEi)
        /*0314*/ 	.word	0x00000000


	//----- nvinfo : EIATTR_MIN_STACK_SIZE
	.align		4
.L_142:
        /*0318*/ 	.byte	0x04, 0x12
        /*031a*/ 	.short	(.L_144 - .L_143)
	.align		4
.L_143:
        /*031c*/ 	.word	index@(_ZN5flash27flash_bwd_convert_dq_kernelI23Flash_bwd_kernel_traitsILi256ELi64ELi32ELi8ELi4ELi1ELi2ELb1ELb1EN7cutlass6half_tE19Flash_kernel_traitsILi256ELi64ELi32ELi8ES3_EEEEvNS_16Flash_bwd_paramsEi)
        /*0320*/ 	.word	0x00000000


	//----- nvinfo : EIATTR_MIN_STACK_SIZE
	.align		4
.L_144:
        /*0324*/ 	.byte	0x04, 0x12
        /*0326*/ 	.short	(.L_146 - .L_145)
	.align		4
.L_145:
        /*0328*/ 	.word	index@(_ZN5flash44flash_bwd_dq_dk_dv_loop_seqk_parallel_kernelI23Flash_bwd_kernel_traitsILi256ELi64ELi32ELi8ELi4ELi1ELi2ELb1ELb1EN7cutlass6half_tE19Flash_kernel_traitsILi256ELi64ELi32ELi8ES3_EELb0ELb1ELb0ELb0ELb0ELb0ELb0EEEvNS_16Flash_bwd_paramsE)
        /*032c*/ 	.word	0x00000000


	//----- nvinfo : EIATTR_MIN_STACK_SIZE
	.align		4
.L_146:
        /*0330*/ 	.byte	0x04, 0x12
        /*0332*/ 	.short	(.L_148 - .L_147)
	.align		4
.L_147:
        /*0334*/ 	.word	index@(_ZN5flash44flash_bwd_dq_dk_dv_loop_seqk_parallel_kernelI23Flash_bwd_kernel_traitsILi256ELi64ELi32ELi8ELi4ELi1ELi2ELb1ELb1EN7cutlass6half_tE19Flash_kernel_traitsILi256ELi64ELi32ELi8ES3_EELb0ELb1ELb0ELb0ELb0ELb0ELb1EEEvNS_16Flash_bwd_paramsE)
        /*0338*/ 	.word	0x00000008


	//----- nvinfo : EIATTR_MIN_STACK_SIZE
	.align		4
.L_148:
        /*033c*/ 	.byte	0x04, 0x12
        /*033e*/ 	.short	(.L_150 - .L_149)
	.align		4
.L_149:
        /*0340*/ 	.word	index@(_ZN5flash44flash_bwd_dq_dk_dv_loop_seqk_parallel_kernelI23Flash_bwd_kernel_traitsILi256ELi64ELi32ELi8ELi4ELi1ELi2ELb1ELb1EN7cutlass6half_tE19Flash_kernel_traitsILi256ELi64ELi32ELi8ES3_EELb0ELb1ELb0ELb0ELb0ELb1ELb0EEEvNS_16Flash_bwd_paramsE)
        /*0344*/ 	.word	0x00000000


	//----- nvinfo : EIATTR_MIN_STACK_SIZE
	.align		4
.L_150:
        /*0348*/ 	.byte	0x04, 0x12
        /*034a*/ 	.short	(.L_152 - .L_151)
	.align		4
.L_151:
        /*034c*/ 	.word	index@(_ZN5flash44flash_bwd_dq_dk_dv_loop_seqk_parallel_kernelI23Flash_bwd_kernel_traitsILi256ELi64ELi32ELi8ELi4ELi1ELi2ELb1ELb1EN7cutlass6half_tE19Flash_kernel_traitsILi256ELi64ELi32ELi8ES3_EELb0ELb1ELb0ELb0ELb0ELb1ELb1EEEvNS_16Flash_bwd_paramsE)
        /*0350*/ 	.word	0x00000000


	//----- nvinfo : EIATTR_MIN_STACK_SIZE
	.align		4
.L_152:
        /*0354*/ 	.byte	0x04, 0x12
        /*0356*/ 	.short	(.L_154 - .L_153)
	.align		4
.L_153:
        /*0358*/ 	.word	index@(_ZN5flash44flash_bwd_dq_dk_dv_loop_seqk_parallel_kernelI23Flash_bwd_kernel_traitsILi256ELi64ELi32ELi8ELi4ELi1ELi2ELb1ELb1EN7cutlass6half_tE19Flash_kernel_traitsILi256ELi64ELi32ELi8ES3_EELb0ELb1ELb0ELb1ELb0ELb0ELb0EEEvNS_16Flash_bwd_paramsE)
        /*035c*/ 	.word	0x00000008


	//----- nvinfo : EIATTR_MIN_STACK_SIZE
	.align		4
.L_154:
        /*0360*/ 	.byte	0x04, 0x12
        /*0362*/ 	.short	(.L_156 - .L_155)
	.align		4
.L_155:
        /*0364*/ 	.word	index@(_ZN5flash44flash_bwd_dq_dk_dv_loop_seqk_parallel_kernelI23Flash_bwd_kernel_traitsILi256ELi64ELi32ELi8ELi4ELi1ELi2ELb1ELb1EN7cutlass6half_tE19Flash_kernel_traitsILi256ELi64ELi32ELi8ES3_EELb0ELb1ELb0ELb1ELb0ELb0ELb1EEEvNS_16Flash_bwd_paramsE)
        /*0368*/ 	.word	0x00000008


	//----- nvinfo : EIATTR_MIN_STACK_SIZE
	.align		4
.L_156:
        /*036c*/ 	.byte	0x04, 0x12
        /*036e*/ 	.short	(.L_158 - .L_157)
	.align		4
.L_157:
        /*0370*/ 	.word	index@(_ZN5flash25flash_bwd_dot_do_o_kernelILb0E23Flash_bwd_kernel_traitsILi256ELi64ELi32ELi8ELi4ELi1ELi2ELb1ELb1EN7cutlass6half_tE19Flash_kernel_traitsILi256ELi64ELi32ELi8ES3_EEEEvNS_16Flash_bwd_paramsE)
        /*0374*/ 	.word	0x00000000


	//----- nvinfo : EIATTR_MIN_STACK_SIZE
	.align		4
.L_158:
        /*0378*/ 	.byte	0x04, 0x12
        /*037a*/ 	.short	(.L_160 - .L_159)
	.align		4
.L_159:
        /*037c*/ 	.word	index@(_ZN5flash25flash_bwd_dot_do_o_kernelILb1E23Flash_bwd_kernel_traitsILi256ELi64ELi32ELi8ELi4ELi1ELi2ELb1ELb1EN7cutlass6half_tE19Flash_kernel_traitsILi256ELi64ELi32ELi8ES3_EEEEvNS_16Flash_bwd_paramsE)
        /*0380*/ 	.word	0x00000000


	//----- nvinfo : EIATTR_MIN_STACK_SIZE
	.align		4
.L_160:
        /*0384*/ 	.byte	0x04, 0x12
        /*0386*/ 	.short	(.L_162 - .L_161)
	.align		4
.L_161:
        /*0388*/ 	.word	index@(_ZN5flash44flash_bwd_dq_dk_dv_loop_seqk_parallel_kernelI23Flash_bwd_kernel_traitsILi256ELi64ELi64ELi8ELi4ELi2ELi2ELb0ELb1EN7cutlass6half_tE19Flash_kernel_traitsILi256ELi64ELi64ELi8ES3_EELb0ELb1ELb0ELb0ELb0ELb0ELb0EEEvNS_16Flash_bwd_paramsE)
        /*038c*/ 	.word	0x00000000


	//----- nvinfo : EIATTR_MIN_STACK_SIZE
	.align		4
.L_162:
        /*0390*/ 	.byte	0x04, 0x12
        /*0392*/ 	.short	(.L_164 - .L_163)
	.align		4
.L_163:
        /*0394*/ 	.word	index@(_ZN5flash44flash_bwd_dq_dk_dv_loop_seqk_parallel_kernelI23Flash_bwd_kernel_traitsILi256ELi64ELi64ELi8ELi4ELi2ELi2ELb0ELb1EN7cutlass6half_tE19Flash_kernel_traitsILi256ELi64ELi64ELi8ES3_EELb0ELb1ELb0ELb0ELb0ELb1ELb0EEEvNS_16Flash_bwd_paramsE)
        /*0398*/ 	.word	0x00000000


	//----- nvinfo : EIATTR_MIN_STACK_SIZE
	.align		4
.L_164:
        /*039c*/ 	.byte	0x04, 0x12
        /*039e*/ 	.short	(.L_166 - .L_165)
	.align		4
.L_165:
        /*03a0*/ 	.word	index@(_ZN5flash44flash_bwd_dq_dk_dv_loop_seqk_parallel_kernelI23Flash_bwd_kernel_traitsILi256ELi64ELi64ELi8ELi4ELi2ELi2ELb0ELb1EN7cutlass6half_tE19Flash_kernel_traitsILi256ELi64ELi64ELi8ES3_EELb0ELb1ELb0ELb1ELb0ELb0ELb0EEEvNS_16Flash_bwd_paramsE)
        /*03a4*/ 	.word	0x00000008


	//----- nvinfo : EIATTR_MIN_STACK_SIZE
	.align		4
.L_166:
        /*03a8*/ 	.byte	0x04, 0x12
        /*03aa*/ 	.short	(.L_168 - .L_167)
	.align		4
.L_167:
        /*03ac*/ 	.word	index@(_ZN5flash44flash_bwd_dq_dk_dv_loop_seqk_parallel_kernelI23Flash_bwd_kernel_traitsILi256ELi64ELi64ELi8ELi4ELi2ELi2ELb0ELb0EN7cutlass6half_tE19Flash_kernel_traitsILi256ELi64ELi64ELi8ES3_EELb0ELb1ELb0ELb0ELb0ELb0ELb0EEEvNS_16Flash_bwd_paramsE)
        /*03b0*/ 	.word	0x00000018


	//----- nvinfo : EIATTR_MIN_STACK_SIZE
	.align		4
.L_168:
        /*03b4*/ 	.byte	0x04, 0x12
        /*03b6*/ 	.short	(.L_170 - .L_169)
	.align		4
.L_169:
        /*03b8*/ 	.word	index@(_ZN5flash44flash_bwd_dq_dk_dv_loop_seqk_parallel_kernelI23Flash_bwd_kernel_traitsILi256ELi64ELi64ELi8ELi4ELi2ELi2ELb0ELb0EN7cutlass6half_tE19Flash_kernel_traitsILi256ELi64ELi64ELi8ES3_EELb0ELb1ELb0ELb0ELb0ELb1ELb0EEEvNS_16Flash_bwd_paramsE)
        /*03bc*/ 	.word	0x00000000


	//----- nvinfo : EIATTR_MIN_STACK_SIZE
	.align		4
.L_170:
        /*03c0*/ 	.byte	0x04, 0x12
        /*03c2*/ 	.short	(.L_172 - .L_171)
	.align		4
.L_171:
        /*03c4*/ 	.word	index@(_ZN5flash44flash_bwd_dq_dk_dv_loop_seqk_parallel_kernelI23Flash_bwd_kernel_traitsILi256ELi64ELi64ELi8ELi4ELi2ELi2ELb0ELb0EN7cutlass6half_tE19Flash_kernel_traitsILi256ELi64ELi64ELi8ES3_EELb0ELb1ELb0ELb1ELb0ELb0ELb0EEEvNS_16Flash_bwd_paramsE)
        /*03c8*/ 	.word	0x00000030


	//----- nvinfo : EIATTR_MIN_STACK_SIZE
	.align		4
.L_172:
        /*03cc*/ 	.byte	0x04, 0x12
        /*03ce*/ 	.short	(.L_174 - .L_173)
	.align		4
.L_173:
        /*03d0*/ 	.word	index@(_ZN5flash27flash_bwd_convert_dq_kernelI23Flash_bwd_kernel_traitsILi256ELi64ELi64ELi8ELi4ELi2ELi2ELb0ELb1EN7cutlass6half_tE19Flash_kernel_traitsILi256ELi64ELi64ELi8ES3_EEEEvNS_16Flash_bwd_paramsEi)
        /*03d4*/ 	.word	0x00000000


	//----- nvinfo : EIATTR_MIN_STACK_SIZE
	.align		4
.L_174:
        /*03d8*/ 	.byte	0x04, 0x12
        /*03da*/ 	.short	(.L_176 - .L_175)
	.align		4
.L_175:
        /*03dc*/ 	.word	index@(_ZN5flash44flash_bwd_dq_dk_dv_loop_seqk_parallel_kernelI23Flash_bwd_kernel_traitsILi256ELi64ELi64ELi8ELi4ELi2ELi2ELb0ELb1EN7cutlass6half_tE19Flash_kernel_traitsILi256ELi64ELi64ELi8ES3_EELb1ELb1ELb0ELb0ELb0ELb0ELb0EEEvNS_16Flash_bwd_paramsE)
        /*03e0*/ 	.word	0x00000000


	//----- nvinfo : EIATTR_MIN_STACK_SIZE
	.align		4
.L_176:
        /*03e4*/ 	.byte	0x04, 0x12
        /*03e6*/ 	.short	(.L_178 - .L_177)
	.align		4
.L_177:
        /*03e8*/ 	.word	index@(_ZN5flash44flash_bwd_dq_dk_dv_loop_seqk_parallel_kernelI23Flash_bwd_kernel_traitsILi256ELi64ELi64ELi8ELi4ELi2ELi2ELb0ELb1EN7cutlass6half_tE19Flash_kernel_traitsILi256ELi64ELi64ELi8ES3_EELb0ELb1ELb0ELb0ELb0ELb0ELb1EEEvNS_16Flash_bwd_paramsE)
        /*03ec*/ 	.word	0x00000000


	//----- nvinfo : EIATTR_MIN_STACK_SIZE
	.align		4
.L_178:
        /*03f0*/ 	.byte	0x04, 0x12
        /*03f2*/ 	.short	(.L_180 - .L_179)
	.align		4
.L_179:
        /*03f4*/ 	.word	index@(_ZN5flash44flash_bwd_dq_dk_dv_loop_seqk_parallel_kernelI23Flash_bwd_kernel_traitsILi256ELi64ELi64ELi8ELi4ELi2ELi2ELb0ELb1EN7cutlass6half_tE19Flash_kernel_traitsILi256ELi64ELi64ELi8ES3_EELb1ELb1ELb0ELb0ELb0ELb1ELb0EEEvNS_16Flash_bwd_paramsE)
        /*03f8*/ 	.word	0x00000000


	//----- nvinfo : EIATTR_MIN_STACK_SIZE
	.align		4
.L_180:
        /*03fc*/ 	.byte	0x04, 0x12
        /*03fe*/ 	.short	(.L_182 - .L_181)
	.align		4
.L_181:
        /*0400*/ 	.word	index@(_ZN5flash44flash_bwd_dq_dk_dv_loop_seqk_parallel_kernelI23Flash_bwd_kernel_traitsILi256ELi64ELi64ELi8ELi4ELi2ELi2ELb0ELb1EN7cutlass6half_tE19Flash_kernel_traitsILi256ELi64ELi64ELi8ES3_EELb0ELb1ELb0ELb0ELb0ELb1ELb1EEEvNS_16Flash_bwd_paramsE)
        /*0404*/ 	.word	0x00000000


	//----- nvinfo : EIATTR_MIN_STACK_SIZE
	.align		4
.L_182:
        /*0408*/ 	.byte	0x04, 0x12
        /*040a*/ 	.short	(.L_184 - .L_183)
	.align		4
.L_183:
        /*040c*/ 	.word	index@(_ZN5flash44flash_bwd_dq_dk_dv_loop_seqk_parallel_kernelI23Flash_bwd_kernel_traitsILi256ELi64ELi64ELi8ELi4ELi2ELi2ELb0ELb1EN7cutlass6half_tE19Flash_kernel_traitsILi256ELi64ELi64ELi8ES3_EELb1ELb1ELb0ELb1ELb0ELb0ELb0EEEvNS_16Flash_bwd_paramsE)
        /*0410*/ 	.word	0x00000028


	//----- nvinfo : EIATTR_MIN_STACK_SIZE
	.align		4
.L_184:
        /*0414*/ 	.byte	0x04, 0x12
        /*0416*/ 	.short	(.L_186 - .L_185)
	.align		4
.L_185:
        /*0418*/ 	.word	index@(_ZN5flash44flash_bwd_dq_dk_dv_loop_seqk_parallel_kernelI23Flash_bwd_kernel_traitsILi256ELi64ELi64ELi8ELi4ELi2ELi2ELb0ELb1EN7cutlass6half_tE19Flash_kernel_traitsILi256ELi64ELi64ELi8ES3_EELb0ELb1ELb0ELb1ELb0ELb0ELb1EEEvNS_16Flash_bwd_paramsE)
        /*041c*/ 	.word	0x00000008


	//----- nvinfo : EIATTR_MIN_STACK_SIZE
	.align		4
.L_186:
        /*0420*/ 	.byte	0x04, 0x12
        /*0422*/ 	.short	(.L_188 - .L_187)
	.align		4
.L_187:
        /*0424*/ 	.word	index@(_ZN5flash25flash_bwd_dot_do_o_kernelILb0E23Flash_bwd_kernel_traitsILi256ELi64ELi64ELi8ELi4ELi2ELi2ELb0ELb1EN7cutlass6half_tE19Flash_kernel_traitsILi256ELi64ELi64ELi8ES3_EEEEvNS_16Flash_bwd_paramsE)
        /*0428*/ 	.word	0x00000000


	//----- nvinfo : EIATTR_MIN_STACK_SIZE
	.align		4
.L_188:
        /*042c*/ 	.byte	0x04, 0x12
        /*042e*/ 	.short	(.L_190 - .L_189)
	.align		4
.L_189:
        /*0430*/ 	.word	index@(_ZN5flash25flash_bwd_dot_do_o_kernelILb1E23Flash_bwd_kernel_traitsILi256ELi64ELi64ELi8ELi4ELi2ELi2ELb0ELb1EN7cutlass6half_tE19Flash_kernel_traitsILi256ELi64ELi64ELi8ES3_EEEEvNS_16Flash_bwd_paramsE)
        /*0434*/ 	.word	0x00000000


	//----- nvinfo : EIATTR_MIN_STACK_SIZE
	.align		4
.L_190:
        /*0438*/ 	.byte	0x04, 0x12
        /*043a*/ 	.short	(.L_192 - .L_191)
	.align		4
.L_191:
        /*043c*/ 	.word	index@(_ZN5flash27flash_bwd_convert_dq_kernelI23Flash_bwd_kernel_traitsILi256ELi64ELi64ELi8ELi4ELi2ELi2ELb0ELb0EN7cutlass6half_tE19Flash_kernel_traitsILi256ELi64ELi64ELi8ES3_EEEEvNS_16Flash_bwd_paramsEi)
        /*0440*/ 	.word	0x00000000


	//----- nvinfo : EIATTR_MIN_STACK_SIZE
	.align		4
.L_192:
        /*0444*/ 	.byte	0x04, 0x12
        /*0446*/ 	.short	(.L_194 - .L_193)
	.align		4
.L_193:
        /*0448*/ 	.word	index@(_ZN5flash44flash_bwd_dq_dk_dv_loop_seqk_parallel_kernelI23Flash_bwd_kernel_traitsILi256ELi64ELi64ELi8ELi4ELi2ELi2ELb0ELb0EN7cutlass6half_tE19Flash_kernel_traitsILi256ELi64ELi64ELi8ES3_EELb1ELb1ELb0ELb0ELb0ELb0ELb0EEEvNS_16Flash_bwd_paramsE)
        /*044c*/ 	.word	0x00000018


	//----- nvinfo : EIATTR_MIN_STACK_SIZE
	.align		4
.L_194:
        /*0450*/ 	.byte	0x04, 0x12
        /*0452*/ 	.short	(.L_196 - .L_195)
	.align		4
.L_195:
        /*0454*/ 	.word	index@(_ZN5flash44flash_bwd_dq_dk_dv_loop_seqk_parallel_kernelI23Flash_bwd_kernel_traitsILi256ELi64ELi64ELi8ELi4ELi2ELi2ELb0ELb0EN7cutlass6half_tE19Flash_kernel_traitsILi256ELi64ELi64ELi8ES3_EELb0ELb1ELb0ELb0ELb0ELb0ELb1EEEvNS_16Flash_bwd_paramsE)
        /*0458*/ 	.word	0x00000010


	//----- nvinfo : EIATTR_MIN_STACK_SIZE
	.align		4
.L_196:
        /*045c*/ 	.byte	0x04, 0x12
        /*045e*/ 	.short	(.L_198 - .L_197)
	.align		4
.L_197:
        /*0460*/ 	.word	index@(_ZN5flash44flash_bwd_dq_dk_dv_loop_seqk_parallel_kernelI23Flash_bwd_kernel_traitsILi256ELi64ELi64ELi8ELi4ELi2ELi2ELb0ELb0EN7cutlass6half_tE19Flash_kernel_traitsILi256ELi64ELi64ELi8ES3_EELb1ELb1ELb0ELb0ELb0ELb1ELb0EEEvNS_16Flash_bwd_paramsE)
        /*0464*/ 	.word	0x00000020


	//----- nvinfo : EIATTR_MIN_STACK_SIZE
	.align		4
.L_198:
        /*0468*/ 	.byte	0x04, 0x12
        /*046a*/ 	.short	(.L_200 - .L_199)
	.align		4
.L_199:
        /*046c*/ 	.word	index@(_ZN5flash44flash_bwd_dq_dk_dv_loop_seqk_parallel_kernelI23Flash_bwd_kernel_traitsILi256ELi64ELi64ELi8ELi4ELi2ELi2ELb0ELb0EN7cutlass6half_tE19Flash_kernel_traitsILi256ELi64ELi64ELi8ES3_EELb0ELb1ELb0ELb0ELb0ELb1ELb1EEEvNS_16Flash_bwd_paramsE)
        /*0470*/ 	.word	0x00000008


	//----- nvinfo : EIATTR_MIN_STACK_SIZE
	.align		4
.L_200:
        /*0474*/ 	.byte	0x04, 0x12
        /*0476*/ 	.short	(.L_202 - .L_201)
	.align		4
.L_201:
        /*0478*/ 	.word	index@(_ZN5flash44flash_bwd_dq_dk_dv_loop_seqk_parallel_kernelI23Flash_bwd_kernel_traitsILi256ELi64ELi64ELi8ELi4ELi2ELi2ELb0ELb0EN7cutlass6half_tE19Flash_kernel_traitsILi256ELi64ELi64ELi8ES3_EELb1ELb1ELb0ELb1ELb0ELb0ELb0EEEvNS_16Flash_bwd_paramsE)
        /*047c*/ 	.word	0x00000038


	//----- nvinfo : EIATTR_MIN_STACK_SIZE
	.align		4
.L_202:
        /*0480*/ 	.byte	0x04, 0x12
        /*0482*/ 	.short	(.L_204 - .L_203)
	.align		4
.L_203:
        /*0484*/ 	.word	index@(_ZN5flash44flash_bwd_dq_dk_dv_loop_seqk_parallel_kernelI23Flash_bwd_kernel_traitsILi256ELi64ELi64ELi8ELi4ELi2ELi2ELb0ELb0EN7cutlass6half_tE19Flash_kernel_traitsILi256ELi64ELi64ELi8ES3_EELb0ELb1ELb0ELb1ELb0ELb0ELb1EEEvNS_16Flash_bwd_paramsE)
        /*0488*/ 	.word	0x00000030


	//----- nvinfo : EIATTR_MIN_STACK_SIZE
	.align		4
.L_204:
        /*048c*/ 	.byte	0x04, 0x12
        /*048e*/ 	.short	(.L_206 - .L_205)
	.align		4
.L_205:
        /*0490*/ 	.word	index@(_ZN5flash25flash_bwd_dot_do_o_kernelILb0E23Flash_bwd_kernel_traitsILi256ELi64ELi64ELi8ELi4ELi2ELi2ELb0ELb0EN7cutlass6half_tE19Flash_kernel_traitsILi256ELi64ELi64ELi8ES3_EEEEvNS_16Flash_bwd_paramsE)
        /*0494*/ 	.word	0x00000000


	//----- nvinfo : EIATTR_MIN_STACK_SIZE
	.align		4
.L_206:
        /*0498*/ 	.byte	0x04, 0x12
        /*049a*/ 	.short	(.L_208 - .L_207)
	.align		4
.L_207:
        /*049c*/ 	.word	index@(_ZN5flash25flash_bwd_dot_do_o_kernelILb1E23Flash_bwd_kernel_traitsILi256ELi64ELi64ELi8ELi4ELi2ELi2ELb0ELb0EN7cutlass6half_tE19Flash_kernel_traitsILi256ELi64ELi64ELi8ES3_EEEEvNS_16Flash_bwd_paramsE)
        /*04a0*/ 	.word	0x00000000
.L_208:


//--------------------- .nv.compat                --------------------------
	.section	.nv.compat,"",@"SHT_CUDA_COMPAT_INFO"
	.align	4
        /*0000*/ 	.byte	0x02, 0x09, 0x01, 0x00, 0x02, 0x02, 0x01, 0x00, 0x02, 0x05, 0x05, 0x00, 0x03, 0x07, 0x01, 0x01
        /*0010*/ 	.byte	0x02, 0x03, 0x00, 0x00, 0x02, 0x06, 0x01, 0x00, 0x04, 0x0b, 0x08, 0x00, 0x00, 0x00, 0x00, 0x00
        /*0020*/ 	.byte	0x00, 0x00, 0x00, 0x00


//--------------------- .nv.info._ZN5flash27flash_bwd_convert_dq_kernelI23Flash_bwd_kernel_traitsILi256ELi64ELi32ELi8ELi4ELi1ELi2ELb1ELb1EN7cutlass6half_tE19Flash_kernel_traitsILi256ELi64ELi32ELi8ES3_EEEEvNS_16Flash_bwd_paramsEi --------------------------
	.section	.nv.info._ZN5flash27flash_bwd_convert_dq_kernelI23Flash_bwd_kernel_traitsILi256ELi64ELi32ELi8ELi4ELi1ELi2ELb1ELb1EN7cutlass6half_tE19Flash_kernel_traitsILi256ELi64ELi32ELi8ES3_EEEEvNS_16Flash_bwd_paramsEi,"",@"SHT_CUDA_INFO"
	.sectionflags	@""
	.align	4


	//----- nvinfo : EIATTR_CUDA_API_VERSION
	.align		4
        /*0000*/ 	.byte	0x04, 0x37
        /*0002*/ 	.short	(.L_210 - .L_209)
.L_209:
        /*0004*/ 	.word	0x00000082


	//----- nvinfo : EIATTR_KPARAM_INFO
	.align		4
.L_210:
        /*0008*/ 	.byte	0x04, 0x17
        /*000a*/ 	.short	(.L_212 - .L_211)
.L_211:
        /*000c*/ 	.word	0x00000000
        /*0010*/ 	.short	0x0001
        /*0012*/ 	.short	0x0280
        /*0014*/ 	.byte	0x00, 0xf0, 0x11, 0x00


	//----- nvinfo : EIATTR_KPARAM_INFO
	.align		4
.L_212:
        /*0018*/ 	.byte	0x04, 0x17
        /*001a*/ 	.short	(.L_214 - .L_213)
.L_213:
        /*001c*/ 	.word	0x00000000
        /*0020*/ 	.short	0x0000
        /*0022*/ 	.short	0x0000
        /*0024*/ 	.byte	0x00, 0xf0, 0x01, 0x0a


	//----- nvinfo : EIATTR_SPARSE_MMA_MASK
	.align		4
.L_214:
        /*0028*/ 	.byte	0x03, 0x50
        /*002a*/ 	.short	0x0000


	//----- nvinfo : EIATTR_MAXREG_COUNT
	.align		4
        /*002c*/ 	.byte	0x03, 0x1b
        /*002e*/ 	.short	0x00ff


	//----- nvinfo : EIATTR_NUM_BARRIERS
	.align		4
        /*0030*/ 	.byte	0x02, 0x4c
        /*0032*/ 	.byte	0x01
	.zero		1


	//----- nvinfo : EIATTR_MERCURY_ISA_VERSION
	.align		4
        /*0034*/ 	.byte	0x03, 0x5f
        /*0036*/ 	.short	0x0101


	//----- nvinfo : EIATTR_VRC_CTA_INIT_COUNT
	.align		4
        /*0038*/ 	.byte	0x02, 0x4a
	.zero		1
	.zero		1


	//----- nvinfo : EIATTR_EXIT_INSTR_OFFSETS
	.align		4
        /*003c*/ 	.byte	0x04, 0x1c
        /*003e*/ 	.short	(.L_216 - .L_215)


	//   ....[0]....
.L_215:
        /*0040*/ 	.word	0x00000120


	//   ....[1]....
        /*0044*/ 	.word	0x00001c60


	//   ....[2]....
        /*0048*/ 	.word	0x00001db0


	//   ....[3]....
        /*004c*/ 	.word	0x00001dd0


	//----- nvinfo : EIATTR_CRS_STACK_SIZE
	.align		4
.L_216:
        /*0050*/ 	.byte	0x04, 0x1e
        /*0052*/ 	.short	(.L_218 - .L_217)
.L_217:
        /*0054*/ 	.word	0x00000000


	//----- nvinfo : EIATTR_CBANK_PARAM_SIZE
	.align		4
.L_218:
        /*0058*/ 	.byte	0x03, 0x19
        /*005a*/ 	.short	0x0284


	//----- nvinfo : EIATTR_PARAM_CBANK
	.align		4
        /*005c*/ 	.byte	0x04, 0x0a
        /*005e*/ 	.short	(.L_220 - .L_219)
	.align		4
.L_219:
        /*0060*/ 	.word	index@(.nv.constant0._ZN5flash27flash_bwd_convert_dq_kernelI23Flash_bwd_kernel_traitsILi256ELi64ELi32ELi8ELi4ELi1ELi2ELb1ELb1EN7cutlass6half_tE19Flash_kernel_traitsILi256ELi64ELi32ELi8ES3_EEEEvNS_16Flash_bwd_paramsEi)
        /*0064*/ 	.short	0x0380
        /*0066*/ 	.short	0x0284


	//----- nvinfo : EIATTR_SW_WAR
	.align		4
.L_220:
        /*0068*/ 	.byte	0x04, 0x36
        /*006a*/ 	.short	(.L_222 - .L_221)
.L_221:
        /*006c*/ 	.word	0x00000008
.L_222:


//--------------------- .nv.info._ZN5flash44flash_bwd_dq_dk_dv_loop_seqk_parallel_kernelI23Flash_bwd_kernel_traitsILi256ELi64ELi32ELi8ELi4ELi1ELi2ELb1ELb1EN7cutlass6half_tE19Flash_kernel_traitsILi256ELi64ELi32ELi8ES3_EELb0ELb1ELb0ELb0ELb0ELb0ELb0EEEvNS_16Flash_bwd_paramsE --------------------------
	.section	.nv.info._ZN5flash44flash_bwd_dq_dk_dv_loop_seqk_parallel_kernelI23Flash_bwd_kernel_traitsILi256ELi64ELi32ELi8ELi4ELi1ELi2ELb1ELb1EN7cutlass6half_tE19Flash_kernel_traitsILi256ELi64ELi32ELi8ES3_EELb0ELb1ELb0ELb0ELb0ELb0ELb0EEEvNS_16Flash_bwd_paramsE,"",@"SHT_CUDA_INFO"
	.sectionflags	@""
	.align	4


	//----- nvinfo : EIATTR_CUDA_API_VERSION
	.align		4
        /*0000*/ 	.byte	0x04, 0x37
        /*0002*/ 	.short	(.L_224 - .L_223)
.L_223:
        /*0004*/ 	.word	0x00000082


	//----- nvinfo : EIATTR_KPARAM_INFO
	.align		4
.L_224:
        /*0008*/ 	.byte	0x04, 0x17
        /*000a*/ 	.short	(.L_226 - .L_225)
.L_225:
        /*000c*/ 	.word	0x00000000
        /*0010*/ 	.short	0x0000
        /*0012*/ 	.short	0x0000
        /*0014*/ 	.byte	0x00, 0xf0, 0x01, 0x0a


	//----- nvinfo : EIATTR_SPARSE_MMA_MASK
	.align		4
.L_226:
        /*0018*/ 	.byte	0x03, 0x50
        /*001a*/ 	.short	0x0000


	//----- nvinfo : EIATTR_MAXREG_COUNT
	.align		4
        /*001c*/ 	.byte	0x03, 0x1b
        /*001e*/ 	.short	0x00ff


	//----- nvinfo : EIATTR_NUM_BARRIERS
	.align		4
        /*0020*/ 	.byte	0x02, 0x4c
        /*0022*/ 	.byte	0x01
	.zero		1


	//----- nvinfo : EIATTR_MERCURY_ISA_VERSION
	.align		4
        /*0024*/ 	.byte	0x03, 0x5f
        /*0026*/ 	.short	0x0101


	//----- nvinfo : EIATTR_VRC_CTA_INIT_COUNT
	.align		4
        /*0028*/ 	.byte	0x02, 0x4a
	.zero		1
	.zero		1


	//----- nvinfo : EIATTR_EXIT_INSTR_OFFSETS
	.align		4
        /*002c*/ 	.byte	0x04, 0x1c
        /*002e*/ 	.short	(.L_228 - .L_227)


	//   ....[0]....
.L_227:
        /*0030*/ 	.word	0x00000080


	//   ....[1]....
        /*0034*/ 	.word	0x00006c90


	//----- nvinfo : EIATTR_CRS_STACK_SIZE
	.align		4
.L_228:
        /*0038*/ 	.byte	0x04, 0x1e
        /*003a*/ 	.short	(.L_230 - .L_229)
.L_229:
        /*003c*/ 	.word	0x00000000


	//----- nvinfo : EIATTR_CBANK_PARAM_SIZE
	.align		4
.L_230:
        /*0040*/ 	.byte	0x03, 0x19
        /*0042*/ 	.short	0x0280


	//----- nvinfo : EIATTR_PARAM_CBANK
	.align		4
        /*0044*/ 	.byte	0x04, 0x0a
        /*0046*/ 	.short	(.L_232 - .L_231)
	.align		4
.L_231:
        /*0048*/ 	.word	index@(.nv.constant0._ZN5flash44flash_bwd_dq_dk_dv_loop_seqk_parallel_kernelI23Flash_bwd_kernel_traitsILi256ELi64ELi32ELi8ELi4ELi1ELi2ELb1ELb1EN7cutlass6half_tE19Flash_kernel_traitsILi256ELi64ELi32ELi8ES3_EELb0ELb1ELb0ELb0ELb0ELb0ELb0EEEvNS_16Flash_bwd_paramsE)
        /*004c*/ 	.short	0x0380
        /*004e*/ 	.short	0x0280


	//----- nvinfo : EIATTR_SW_WAR
	.align		4
.L_232:
        /*0050*/ 	.byte	0x04, 0x36
        /*0052*/ 	.short	(.L_234 - .L_233)
.L_233:
        /*0054*/ 	.word	0x00000008
.L_234:


//--------------------- .nv.info._ZN5flash44flash_bwd_dq_dk_dv_loop_seqk_parallel_kernelI23Flash_bwd_kernel_traitsILi256ELi64ELi32ELi8ELi4ELi1ELi2ELb1ELb1EN7cutlass6half_tE19Flash_kernel_traitsILi256ELi64ELi32ELi8ES3_EELb0ELb1ELb0ELb0ELb0ELb0ELb1EEEvNS_16Flash_bwd_paramsE --------------------------
	.section	.nv.info._ZN5flash44flash_bwd_dq_dk_dv_loop_seqk_parallel_kernelI23Flash_bwd_kernel_traitsILi256ELi64ELi32ELi8ELi4ELi1ELi2ELb1ELb1EN7cutlass6half_tE19Flash_kernel_traitsILi256ELi64ELi32ELi8ES3_EELb0ELb1ELb0ELb0ELb0ELb0ELb1EEEvNS_16Flash_bwd_paramsE,"",@"SHT_CUDA_INFO"
	.sectionflags	@""
	.align	4


	//----- nvinfo : EIATTR_CUDA_API_VERSION
	.align		4
        /*0000*/ 	.byte	0x04, 0x37
        /*0002*/ 	.short	(.L_236 - .L_235)
.L_235:
        /*0004*/ 	.word	0x00000082


	//----- nvinfo : EIATTR_KPARAM_INFO
	.align		4
.L_236:
        /*0008*/ 	.byte	0x04, 0x17
        /*000a*/ 	.short	(.L_238 - .L_237)
.L_237:
        /*000c*/ 	.word	0x00000000
        /*0010*/ 	.short	0x0000
        /*0012*/ 	.short	0x0000
        /*0014*/ 	.byte	0x00, 0xf0, 0x01, 0x0a


	//----- nvinfo : EIATTR_SPARSE_MMA_MASK
	.align		4
.L_238:
        /*0018*/ 	.byte	0x03, 0x50
        /*001a*/ 	.short	0x0000


	//----- nvinfo : EIATTR_MAXREG_COUNT
	.align		4
        /*001c*/ 	.byte	0x03, 0x1b
        /*001e*/ 	.short	0x00ff


	//----- nvinfo : EIATTR_NUM_BARRIERS
	.align		4
        /*0020*/ 	.byte	0x02, 0x4c
        /*0022*/ 	.byte	0x01
	.zero		1


	//----- nvinfo : EIATTR_ANNOTATIONS
	.align		4
        /*0024*/ 	.byte	0x04, 0x55
        /*0026*/ 	.short	(.L_240 - .L_239)


	//   ....[0]....
.L_239:
        /*0028*/ 	.word	0x00000001
        /*002c*/ 	.byte	0x50, 0x4d, 0x00, 0x00, 0x01, 0x00, 0x00, 0x00, 0x10, 0x5b, 0x00, 0x00


	//----- nvinfo : EIATTR_MERCURY_ISA_VERSION
	.align		4
.L_240:
        /*0038*/ 	.byte	0x03, 0x5f
        /*003a*/ 	.short	0x0101


	//----- nvinfo : EIATTR_VRC_CTA_INIT_COUNT
	.align		4
        /*003c*/ 	.byte	0x02, 0x4a
	.zero		1
	.zero		1


	//----- nvinfo : EIATTR_EXIT_INSTR_OFFSETS
	.align		4
        /*0040*/ 	.byte	0x04, 0x1c
        /*0042*/ 	.short	(.L_242 - .L_241)


	//   ....[0]....
.L_241:
        /*0044*/ 	.word	0x00000090


	//   ....[1]....
        /*0048*/ 	.word	0x00007020


	//----- nvinfo : EIATTR_CRS_STACK_SIZE
	.align		4
.L_242:
        /*004c*/ 	.byte	0x04, 0x1e
        /*004e*/ 	.short	(.L_244 - .L_243)
.L_243:
        /*0050*/ 	.word	0x00000000


	//----- nvinfo : EIATTR_CBANK_PARAM_SIZE
	.align		4
.L_244:
        /*0054*/ 	.byte	0x03, 0x19
        /*0056*/ 	.short	0x0280


	//----- nvinfo : EIATTR_PARAM_CBANK
	.align		4
        /*0058*/ 	.byte	0x04, 0x0a
        /*005a*/ 	.short	(.L_246 - .L_245)
	.align		4
.L_245:
        /*005c*/ 	.word	index@(.nv.constant0._ZN5flash44flash_bwd_dq_dk_dv_loop_seqk_parallel_kernelI23Flash_bwd_kernel_traitsILi256ELi64ELi32ELi8ELi4ELi1ELi2ELb1ELb1EN7cutlass6half_tE19Flash_kernel_traitsILi256ELi64ELi32ELi8ES3_EELb0ELb1ELb0ELb0ELb0ELb0ELb1EEEvNS_16Flash_bwd_paramsE)
        /*0060*/ 	.short	0x0380
        /*0062*/ 	.short	0x0280


	//----- nvinfo : EIATTR_SW_WAR
	.align		4
.L_246:
        /*0064*/ 	.byte	0x04, 0x36
        /*0066*/ 	.short	(.L_248 - .L_247)
.L_247:
        /*0068*/ 	.word	0x00000008
.L_248:


//--------------------- .nv.info._ZN5flash44flash_bwd_dq_dk_dv_loop_seqk_parallel_kernelI23Flash_bwd_kernel_traitsILi256ELi64ELi32ELi8ELi4ELi1ELi2ELb1ELb1EN7cutlass6half_tE19Flash_kernel_traitsILi256ELi64ELi32ELi8ES3_EELb0ELb1ELb0ELb0ELb0ELb1ELb0EEEvNS_16Flash_bwd_paramsE --------------------------
	.section	.nv.info._ZN5flash44flash_bwd_dq_dk_dv_loop_seqk_parallel_kernelI23Flash_bwd_kernel_traitsILi256ELi64ELi32ELi8ELi4ELi1ELi2ELb1ELb1EN7cutlass6half_tE19Flash_kernel_traitsILi256ELi64ELi32ELi8ES3_EELb0ELb1ELb0ELb0ELb0ELb1ELb0EEEvNS_16Flash_bwd_paramsE,"",@"SHT_CUDA_INFO"
	.sectionflags	@""
	.align	4


	//----- nvinfo : EIATTR_CUDA_API_VERSION
	.align		4
        /*0000*/ 	.byte	0x04, 0x37
        /*0002*/ 	.short	(.L_250 - .L_249)
.L_249:
        /*0004*/ 	.word	0x00000082


	//----- nvinfo : EIATTR_KPARAM_INFO
	.align		4
.L_250:
        /*0008*/ 	.byte	0x04, 0x17
        /*000a*/ 	.short	(.L_252 - .L_251)
.L_251:
        /*000c*/ 	.word	0x00000000
        /*0010*/ 	.short	0x0000
        /*0012*/ 	.short	0x0000
        /*0014*/ 	.byte	0x00, 0xf0, 0x01, 0x0a


	//----- nvinfo : EIATTR_SPARSE_MMA_MASK
	.align		4
.L_252:
        /*0018*/ 	.byte	0x03, 0x50
        /*001a*/ 	.short	0x0000


	//----- nvinfo : EIATTR_MAXREG_COUNT
	.align		4
        /*001c*/ 	.byte	0x03, 0x1b
        /*001e*/ 	.short	0x00ff


	//----- nvinfo : EIATTR_NUM_BARRIERS
	.align		4
        /*0020*/ 	.byte	0x02, 0x4c
        /*0022*/ 	.byte	0x01
	.zero		1


	//----- nvinfo : EIATTR_MERCURY_ISA_VERSION
	.align		4
        /*0024*/ 	.byte	0x03, 0x5f
        /*0026*/ 	.short	0x0101


	//----- nvinfo : EIATTR_VRC_CTA_INIT_COUNT
	.align		4
        /*0028*/ 	.byte	0x02, 0x4a
	.zero		1
	.zero		1


	//----- nvinfo : EIATTR_EXIT_INSTR_OFFSETS
	.align		4
        /*002c*/ 	.byte	0x04, 0x1c
        /*002e*/ 	.short	(.L_254 - .L_253)


	//   ....[0]....
.L_253:
        /*0030*/ 	.word	0x00000080


	//   ....[1]....
        /*0034*/ 	.word	0x00005bc0


	//----- nvinfo : EIATTR_CRS_STACK_SIZE
	.align		4
.L_254:
        /*0038*/ 	.byte	0x04, 0x1e
        /*003a*/ 	.short	(.L_256 - .L_255)
.L_255:
        /*003c*/ 	.word	0x00000000


	//----- nvinfo : EIATTR_CBANK_PARAM_SIZE
	.align		4
.L_256:
        /*0040*/ 	.byte	0x03, 0x19
        /*0042*/ 	.short	0x0280


	//----- nvinfo : EIATTR_PARAM_CBANK
	.align		4
        /*0044*/ 	.byte	0x04, 0x0a
        /*0046*/ 	.short	(.L_258 - .L_257)
	.align		4
.L_257:
        /*0048*/ 	.word	index@(.nv.constant0._ZN5flash44flash_bwd_dq_dk_dv_loop_seqk_parallel_kernelI23Flash_bwd_kernel_traitsILi256ELi64ELi32ELi8ELi4ELi1ELi2ELb1ELb1EN7cutlass6half_tE19Flash_kernel_traitsILi256ELi64ELi32ELi8ES3_EELb0ELb1ELb0ELb0ELb0ELb1ELb0EEEvNS_16Flash_bwd_paramsE)
        /*004c*/ 	.short	0x0380
        /*004e*/ 	.short	0x0280


	//----- nvinfo : EIATTR_SW_WAR
	.align		4
.L_258:
        /*0050*/ 	.byte	0x04, 0x36
        /*0052*/ 	.short	(.L_260 - .L_259)
.L_259:
        /*0054*/ 	.word	0x00000008
.L_260:


//--------------------- .nv.info._ZN5flash44flash_bwd_dq_dk_dv_loop_seqk_parallel_kernelI23Flash_bwd_kernel_traitsILi256ELi64ELi32ELi8ELi4ELi1ELi2ELb1ELb1EN7cutlass6half_tE19Flash_kernel_traitsILi256ELi64ELi32ELi8ES3_EELb0ELb1ELb0ELb0ELb0ELb1ELb1EEEvNS_16Flash_bwd_paramsE --------------------------
	.section	.nv.info._ZN5flash44flash_bwd_dq_dk_dv_loop_seqk_parallel_kernelI23Flash_bwd_kernel_traitsILi256ELi64ELi32ELi8ELi4ELi1ELi2ELb1ELb1EN7cutlass6half_tE19Flash_kernel_traitsILi256ELi64ELi32ELi8ES3_EELb0ELb1ELb0ELb0ELb0ELb1ELb1EEEvNS_16Flash_bwd_paramsE,"",@"SHT_CUDA_INFO"
	.sectionflags	@""
	.align	4


	//----- nvinfo : EIATTR_CUDA_API_VERSION
	.align		4
        /*0000*/ 	.byte	0x04, 0x37
        /*0002*/ 	.short	(.L_262 - .L_261)
.L_261:
        /*0004*/ 	.word	0x00000082


	//----- nvinfo : EIATTR_KPARAM_INFO
	.align		4
.L_262:
        /*0008*/ 	.byte	0x04, 0x17
        /*000a*/ 	.short	(.L_264 - .L_263)
.L_263:
        /*000c*/ 	.word	0x00000000
        /*0010*/ 	.short	0x0000
        /*0012*/ 	.short	0x0000
        /*0014*/ 	.byte	0x00, 0xf0, 0x01, 0x0a


	//----- nvinfo : EIATTR_SPARSE_MMA_MASK
	.align		4
.L_264:
        /*0018*/ 	.byte	0x03, 0x50
        /*001a*/ 	.short	0x0000


	//----- nvinfo : EIATTR_MAXREG_COUNT
	.align		4
        /*001c*/ 	.byte	0x03, 0x1b
        /*001e*/ 	.short	0x00ff


	//----- nvinfo : EIATTR_NUM_BARRIERS
	.align		4
        /*0020*/ 	.byte	0x02, 0x4c
        /*0022*/ 	.byte	0x01
	.zero		1


	//----- nvinfo : EIATTR_MERCURY_ISA_VERSION
	.align		4
        /*0024*/ 	.byte	0x03, 0x5f
        /*0026*/ 	.short	0x0101


	//----- nvinfo : EIATTR_VRC_CTA_INIT_COUNT
	.align		4
        /*0028*/ 	.byte	0x02, 0x4a
	.zero		1
	.zero		1


	//----- nvinfo : EIATTR_EXIT_INSTR_OFFSETS
	.align		4
        /*002c*/ 	.byte	0x04, 0x1c
        /*002e*/ 	.short	(.L_266 - .L_265)


	//   ....[0]....
.L_265:
        /*0030*/ 	.word	0x00000080


	//   ....[1]....
        /*0034*/ 	.word	0x00006040


	//----- nvinfo : EIATTR_CRS_STACK_SIZE
	.align		4
.L_266:
        /*0038*/ 	.byte	0x04, 0x1e
        /*003a*/ 	.short	(.L_268 - .L_267)
.L_267:
        /*003c*/ 	.word	0x00000000


	//----- nvinfo : EIATTR_CBANK_PARAM_SIZE
	.align		4
.L_268:
        /*0040*/ 	.byte	0x03, 0x19
        /*0042*/ 	.short	0x0280


	//----- nvinfo : EIATTR_PARAM_CBANK
	.align		4
        /*0044*/ 	.byte	0x04, 0x0a
        /*0046*/ 	.short	(.L_270 - .L_269)
	.align		4
.L_269:
        /*0048*/ 	.word	index@(.nv.constant0._ZN5flash44flash_bwd_dq_dk_dv_loop_seqk_parallel_kernelI23Flash_bwd_kernel_traitsILi256ELi64ELi32ELi8ELi4ELi1ELi2ELb1ELb1EN7cutlass6half_tE19Flash_kernel_traitsILi256ELi64ELi32ELi8ES3_EELb0ELb1ELb0ELb0ELb0ELb1ELb1EEEvNS_16Flash_bwd_paramsE)
        /*004c*/ 	.short	0x0380
        /*004e*/ 	.short	0x0280


	//----- nvinfo : EIATTR_SW_WAR
	.align		4
.L_270:
        /*0050*/ 	.byte	0x04, 0x36
        /*0052*/ 	.short	(.L_272 - .L_271)
.L_271:
        /*0054*/ 	.word	0x00000008
.L_272:


//--------------------- .nv.info._ZN5flash44flash_bwd_dq_dk_dv_loop_seqk_parallel_kernelI23Flash_bwd_kernel_traitsILi256ELi64ELi32ELi8ELi4ELi1ELi2ELb1ELb1EN7cutlass6half_tE19Flash_kernel_traitsILi256ELi64ELi32ELi8ES3_EELb0ELb1ELb0ELb1ELb0ELb0ELb0EEEvNS_16Flash_bwd_paramsE --------------------------
	.section	.nv.info._ZN5flash44flash_bwd_dq_dk_dv_loop_seqk_parallel_kernelI23Flash_bwd_kernel_traitsILi256ELi64ELi32ELi8ELi4ELi1ELi2ELb1ELb1EN7cutlass6half_tE19Flash_kernel_traitsILi256ELi64ELi32ELi8ES3_EELb0ELb1ELb0ELb1ELb0ELb0ELb0EEEvNS_16Flash_bwd_paramsE,"",@"SHT_CUDA_INFO"
	.sectionflags	@""
	.align	4


	//----- nvinfo : EIATTR_CUDA_API_VERSION
	.align		4
        /*0000*/ 	.byte	0x04, 0x37
        /*0002*/ 	.short	(.L_274 - .L_273)
.L_273:
        /*0004*/ 	.word	0x00000082


	//----- nvinfo : EIATTR_KPARAM_INFO
	.align		4
.L_274:
        /*0008*/ 	.byte	0x04, 0x17
        /*000a*/ 	.short	(.L_276 - .L_275)
.L_275:
        /*000c*/ 	.word	0x00000000
        /*0010*/ 	.short	0x0000
        /*0012*/ 	.short	0x0000
        /*0014*/ 	.byte	0x00, 0xf0, 0x01, 0x0a


	//----- nvinfo : EIATTR_SPARSE_MMA_MASK
	.align		4
.L_276:
        /*0018*/ 	.byte	0x03, 0x50
        /*001a*/ 	.short	0x0000


	//----- nvinfo : EIATTR_MAXREG_COUNT
	.align		4
        /*001c*/ 	.byte	0x03, 0x1b
        /*001e*/ 	.short	0x00ff


	//----- nvinfo : EIATTR_NUM_BARRIERS
	.align		4
        /*0020*/ 	.byte	0x02, 0x4c
        /*0022*/ 	.byte	0x01
	.zero		1


	//----- nvinfo : EIATTR_ANNOTATIONS
	.align		4
        /*0024*/ 	.byte	0x04, 0x55
        /*0026*/ 	.short	(.L_278 - .L_277)


	//   ....[0]....
.L_277:
        /*0028*/ 	.word	0x00000001
        /*002c*/ 	.byte	0x40, 0x4c, 0x00, 0x00, 0x01, 0x00, 0x00, 0x00, 0x00, 0x5a, 0x00, 0x00


	//----- nvinfo : EIATTR_MERCURY_ISA_VERSION
	.align		4
.L_278:
        /*0038*/ 	.byte	0x03, 0x5f
        /*003a*/ 	.short	0x0101


	//----- nvinfo : EIATTR_VRC_CTA_INIT_COUNT
	.align		4
        /*003c*/ 	.byte	0x02, 0x4a
	.zero		1
	.zero		1


	//----- nvinfo : EIATTR_EXIT_INSTR_OFFSETS
	.align		4
        /*0040*/ 	.byte	0x04, 0x1c
        /*0042*/ 	.short	(.L_280 - .L_279)


	//   ....[0]....
.L_279:
        /*0044*/ 	.word	0x00000090


	//   ....[1]....
        /*0048*/ 	.word	0x00006f10


	//----- nvinfo : EIATTR_CRS_STACK_SIZE
	.align		4
.L_280:
        /*004c*/ 	.byte	0x04, 0x1e
        /*004e*/ 	.short	(.L_282 - .L_281)
.L_281:
        /*0050*/ 	.word	0x00000000


	//----- nvinfo : EIATTR_CBANK_PARAM_SIZE
	.align		4
.L_282:
        /*0054*/ 	.byte	0x03, 0x19
        /*0056*/ 	.short	0x0280


	//----- nvinfo : EIATTR_PARAM_CBANK
	.align		4
        /*0058*/ 	.byte	0x04, 0x0a
        /*005a*/ 	.short	(.L_284 - .L_283)
	.align		4
.L_283:
        /*005c*/ 	.word	index@(.nv.constant0._ZN5flash44flash_bwd_dq_dk_dv_loop_seqk_parallel_kernelI23Flash_bwd_kernel_traitsILi256ELi64ELi32ELi8ELi4ELi1ELi2ELb1ELb1EN7cutlass6half_tE19Flash_kernel_traitsILi256ELi64ELi32ELi8ES3_EELb0ELb1ELb0ELb1ELb0ELb0ELb0EEEvNS_16Flash_bwd_paramsE)
        /*0060*/ 	.short	0x0380
        /*0062*/ 	.short	0x0280


	//----- nvinfo : EIATTR_SW_WAR
	.align		4
.L_284:
        /*0064*/ 	.byte	0x04, 0x36
        /*0066*/ 	.short	(.L_286 - .L_285)
.L_285:
        /*0068*/ 	.word	0x00000008
.L_286:


//--------------------- .nv.info._ZN5flash44flash_bwd_dq_dk_dv_loop_seqk_parallel_kernelI23Flash_bwd_kernel_traitsILi256ELi64ELi32ELi8ELi4ELi1ELi2ELb1ELb1EN7cutlass6half_tE19Flash_kernel_traitsILi256ELi64ELi32ELi8ES3_EELb0ELb1ELb0ELb1ELb0ELb0ELb1EEEvNS_16Flash_bwd_paramsE --------------------------
	.section	.nv.info._ZN5flash44flash_bwd_dq_dk_dv_loop_seqk_parallel_kernelI23Flash_bwd_kernel_traitsILi256ELi64ELi32ELi8ELi4ELi1ELi2ELb1ELb1EN7cutlass6half_tE19Flash_kernel_traitsILi256ELi64ELi32ELi8ES3_EELb0ELb1ELb0ELb1ELb0ELb0ELb1EEEvNS_16Flash_bwd_paramsE,"",@"SHT_CUDA_INFO"
	.sectionflags	@""
	.align	4


	//----- nvinfo : EIATTR_CUDA_API_VERSION
	.align		4
        /*0000*/ 	.byte	0x04, 0x37
        /*0002*/ 	.short	(.L_288 - .L_287)
.L_287:
        /*0004*/ 	.word	0x00000082


	//----- nvinfo : EIATTR_KPARAM_INFO
	.align		4
.L_288:
        /*0008*/ 	.byte	0x04, 0x17
        /*000a*/ 	.short	(.L_290 - .L_289)
.L_289:
        /*000c*/ 	.word	0x00000000
        /*0010*/ 	.short	0x0000
        /*0012*/ 	.short	0x0000
        /*0014*/ 	.byte	0x00, 0xf0, 0x01, 0x0a


	//----- nvinfo : EIATTR_SPARSE_MMA_MASK
	.align		4
.L_290:
        /*0018*/ 	.byte	0x03, 0x50
        /*001a*/ 	.short	0x0000


	//----- nvinfo : EIATTR_MAXREG_COUNT
	.align		4
        /*001c*/ 	.byte	0x03, 0x1b
        /*001e*/ 	.short	0x00ff


	//----- nvinfo : EIATTR_NUM_BARRIERS
	.align		4
        /*0020*/ 	.byte	0x02, 0x4c
        /*0022*/ 	.byte	0x01
	.zero		1


	//----- nvinfo : EIATTR_ANNOTATIONS
	.align		4
        /*0024*/ 	.byte	0x04, 0x55
        /*0026*/ 	.short	(.L_292 - .L_291)


	//   ....[0]....
.L_291:
        /*0028*/ 	.word	0x00000001
        /*002c*/ 	.byte	0xe0, 0x4e, 0x00, 0x00, 0x01, 0x00, 0x00, 0x00, 0xa0, 0x5c, 0x00, 0x00


	//----- nvinfo : EIATTR_MERCURY_ISA_VERSION
	.align		4
.L_292:
        /*0038*/ 	.byte	0x03, 0x5f
        /*003a*/ 	.short	0x0101


	//----- nvinfo : EIATTR_VRC_CTA_INIT_COUNT
	.align		4
        /*003c*/ 	.byte	0x02, 0x4a
	.zero		1
	.zero		1


	//----- nvinfo : EIATTR_EXIT_INSTR_OFFSETS
	.align		4
        /*0040*/ 	.byte	0x04, 0x1c
        /*0042*/ 	.short	(.L_294 - .L_293)


	//   ....[0]....
.L_293:
        /*0044*/ 	.word	0x00000090


	//   ....[1]....
        /*0048*/ 	.word	0x000071b0


	//----- nvinfo : EIATTR_CRS_STACK_SIZE
	.align		4
.L_294:
        /*004c*/ 	.byte	0x04, 0x1e
        /*004e*/ 	.short	(.L_296 - .L_295)
.L_295:
        /*0050*/ 	.word	0x00000000


	//----- nvinfo : EIATTR_CBANK_PARAM_SIZE
	.align		4
.L_296:
        /*0054*/ 	.byte	0x03, 0x19
        /*0056*/ 	.short	0x0280


	//----- nvinfo : EIATTR_PARAM_CBANK
	.align		4
        /*0058*/ 	.byte	0x04, 0x0a
        /*005a*/ 	.short	(.L_298 - .L_297)
	.align		4
.L_297:
        /*005c*/ 	.word	index@(.nv.constant0._ZN5flash44flash_bwd_dq_dk_dv_loop_seqk_parallel_kernelI23Flash_bwd_kernel_traitsILi256ELi64ELi32ELi8ELi4ELi1ELi2ELb1ELb1EN7cutlass6half_tE19Flash_kernel_traitsILi256ELi64ELi32ELi8ES3_EELb0ELb1ELb0ELb1ELb0ELb0ELb1EEEvNS_16Flash_bwd_paramsE)
        /*0060*/ 	.short	0x0380
        /*0062*/ 	.short	0x0280


	//----- nvinfo : EIATTR_SW_WAR
	.align		4
.L_298:
        /*0064*/ 	.byte	0x04, 0x36
        /*0066*/ 	.short	(.L_300 - .L_299)
.L_299:
        /*0068*/ 	.word	0x00000008
.L_300:


//--------------------- .nv.info._ZN5flash25flash_bwd_dot_do_o_kernelILb0E23Flash_bwd_kernel_traitsILi256ELi64ELi32ELi8ELi4ELi1ELi2ELb1ELb1EN7cutlass6half_tE19Flash_kernel_traitsILi256ELi64ELi32ELi8ES3_EEEEvNS_16Flash_bwd_paramsE --------------------------
	.section	.nv.info._ZN5flash25flash_bwd_dot_do_o_kernelILb0E23Flash_bwd_kernel_traitsILi256ELi64ELi32ELi8ELi4ELi1ELi2ELb1ELb1EN7cutlass6half_tE19Flash_kernel_traitsILi256ELi64ELi32ELi8ES3_EEEEvNS_16Flash_bwd_paramsE,"",@"SHT_CUDA_INFO"
	.sectionflags	@""
	.align	4


	//----- nvinfo : EIATTR_CUDA_API_VERSION
	.align		4
        /*0000*/ 	.byte	0x04, 0x37
        /*0002*/ 	.short	(.L_302 - .L_301)
.L_301:
        /*0004*/ 	.word	0x00000082


	//----- nvinfo : EIATTR_KPARAM_INFO
	.align		4
.L_302:
        /*0008*/ 	.byte	0x04, 0x17
        /*000a*/ 	.short	(.L_304 - .L_303)
.L_303:
        /*000c*/ 	.word	0x00000000
        /*0010*/ 	.short	0x0000
        /*0012*/ 	.short	0x0000
        /*0014*/ 	.byte	0x00, 0xf0, 0x01, 0x0a


	//----- nvinfo : EIATTR_SPARSE_MMA_MASK
	.align		4
.L_304:
        /*0018*/ 	.byte	0x03, 0x50
        /*001a*/ 	.short	0x0000


	//----- nvinfo : EIATTR_MAXREG_COUNT
	.align		4
        /*001c*/ 	.byte	0x03, 0x1b
        /*001e*/ 	.short	0x00ff


	//----- nvinfo : EIATTR_MERCURY_ISA_VERSION
	.align		4
        /*0020*/ 	.byte	0x03, 0x5f
        /*0022*/ 	.short	0x0101


	//----- nvinfo : EIATTR_COOP_GROUP_MASK_REGIDS
	.align		4
        /*0024*/ 	.byte	0x04, 0x29
        /*0026*/ 	.short	(.L_306 - .L_305)


	//   ....[0]....
.L_305:
        /*0028*/ 	.word	0xffffffff


	//   ....[1]....
        /*002c*/ 	.word	0xffffffff


	//   ....[2]....
        /*0030*/ 	.word	0xffffffff


	//   ....[3]....
        /*0034*/ 	.word	0xffffffff


	//   ....[4]....
        /*0038*/ 	.word	0xffffffff


	//   ....[5]....
        /*003c*/ 	.word	0xffffffff


	//----- nvinfo : EIATTR_COOP_GROUP_INSTR_OFFSETS
	.align		4
.L_306:
        /*0040*/ 	.byte	0x04, 0x28
        /*0042*/ 	.short	(.L_308 - .L_307)


	//   ....[0]....
.L_307:
        /*0044*/ 	.word	0x00001880


	//   ....[1]....
        /*0048*/ 	.word	0x000018a0


	//   ....[2]....
        /*004c*/ 	.word	0x000018d0


	//   ....[3]....
        /*0050*/ 	.word	0x000018f0


	//   ....[4]....
        /*0054*/ 	.word	0x00001950


	//   ....[5]....
        /*0058*/ 	.word	0x00001970


	//----- nvinfo : EIATTR_VRC_CTA_INIT_COUNT
	.align		4
.L_308:
        /*005c*/ 	.byte	0x02, 0x4a
	.zero		1
	.zero		1


	//----- nvinfo : EIATTR_EXIT_INSTR_OFFSETS
	.align		4
        /*0060*/ 	.byte	0x04, 0x1c
        /*0062*/ 	.short	(.L_310 - .L_309)


	//   ....[0]....
.L_309:
        /*0064*/ 	.word	0x00000120


	//   ....[1]....
        /*0068*/ 	.word	0x000019d0


	//   ....[2]....
        /*006c*/ 	.word	0x000019f0


	//----- nvinfo : EIATTR_CRS_STACK_SIZE
	.align		4
.L_310:
        /*0070*/ 	.byte	0x04, 0x1e
        /*0072*/ 	.short	(.L_312 - .L_311)
.L_311:
        /*0074*/ 	.word	0x00000000


	//----- nvinfo : EIATTR_CBANK_PARAM_SIZE
	.align		4
.L_312:
        /*0078*/ 	.byte	0x03, 0x19
        /*007a*/ 	.short	0x0280


	//----- nvinfo : EIATTR_PARAM_CBANK
	.align		4
        /*007c*/ 	.byte	0x04, 0x0a
        /*007e*/ 	.short	(.L_314 - .L_313)
	.align		4
.L_313:
        /*0080*/ 	.word	index@(.nv.constant0._ZN5flash25flash_bwd_dot_do_o_kernelILb0E23Flash_bwd_kernel_traitsILi256ELi64ELi32ELi8ELi4ELi1ELi2ELb1ELb1EN7cutlass6half_tE19Flash_kernel_traitsILi256ELi64ELi32ELi8ES3_EEEEvNS_16Flash_bwd_paramsE)
        /*0084*/ 	.short	0x0380
        /*0086*/ 	.short	0x0280


	//----- nvinfo : EIATTR_SW_WAR
	.align		4
.L_314:
        /*0088*/ 	.byte	0x04, 0x36
        /*008a*/ 	.short	(.L_316 - .L_315)
.L_315:
        /*008c*/ 	.word	0x00000008
.L_316:


//--------------------- .nv.info._ZN5flash25flash_bwd_dot_do_o_kernelILb1E23Flash_bwd_kernel_traitsILi256ELi64ELi32ELi8ELi4ELi1ELi2ELb1ELb1EN7cutlass6half_tE19Flash_kernel_traitsILi256ELi64ELi32ELi8ES3_EEEEvNS_16Flash_bwd_paramsE --------------------------
	.section	.nv.info._ZN5flash25flash_bwd_dot_do_o_kernelILb1E23Flash_bwd_kernel_traitsILi256ELi64ELi32ELi8ELi4ELi1ELi2ELb1ELb1EN7cutlass6half_tE19Flash_kernel_traitsILi256ELi64ELi32ELi8ES3_EEEEvNS_16Flash_bwd_paramsE,"",@"SHT_CUDA_INFO"
	.sectionflags	@""
	.align	4


	//----- nvinfo : EIATTR_CUDA_API_VERSION
	.align		4
        /*0000*/ 	.byte	0x04, 0x37
        /*0002*/ 	.short	(.L_318 - .L_317)
.L_317:
        /*0004*/ 	.word	0x00000082


	//----- nvinfo : EIATTR_KPARAM_INFO
	.align		4
.L_318:
        /*0008*/ 	.byte	0x04, 0x17
        /*000a*/ 	.short	(.L_320 - .L_319)
.L_319:
        /*000c*/ 	.word	0x00000000
        /*0010*/ 	.short	0x0000
        /*0012*/ 	.short	0x0000
        /*0014*/ 	.byte	0x00, 0xf0, 0x01, 0x0a


	//----- nvinfo : EIATTR_SPARSE_MMA_MASK
	.align		4
.L_320:
        /*0018*/ 	.byte	0x03, 0x50
        /*001a*/ 	.short	0x0000


	//----- nvinfo : EIATTR_MAXREG_COUNT
	.align		4
        /*001c*/ 	.byte	0x03, 0x1b
        /*001e*/ 	.short	0x00ff


	//----- nvinfo : EIATTR_MERCURY_ISA_VERSION
	.align		4
        /*0020*/ 	.byte	0x03, 0x5f
        /*0022*/ 	.short	0x0101


	//----- nvinfo : EIATTR_COOP_GROUP_MASK_REGIDS
	.align		4
        /*0024*/ 	.byte	0x04, 0x29
        /*0026*/ 	.short	(.L_322 - .L_321)


	//   ....[0]....
.L_321:
        /*0028*/ 	.word	0xffffffff


	//   ....[1]....
        /*002c*/ 	.word	0xffffffff


	//   ....[2]....
        /*0030*/ 	.word	0xffffffff


	//   ....[3]....
        /*0034*/ 	.word	0xffffffff


	//   ....[4]....
        /*0038*/ 	.word	0xffffffff


	//   ....[5]....
        /*003c*/ 	.word	0xffffffff


	//----- nvinfo : EIATTR_COOP_GROUP_INSTR_OFFSETS
	.align		4
.L_322:
        /*0040*/ 	.byte	0x04, 0x28
        /*0042*/ 	.short	(.L_324 - .L_323)


	//   ....[0]....
.L_323:
        /*0044*/ 	.word	0x00001ba0


	//   ....[1]....
        /*0048*/ 	.word	0x00001bc0


	//   ....[2]....
        /*004c*/ 	.word	0x00001c10


	//   ....[3]....
        /*0050*/ 	.word	0x00001c30


	//   ....[4]....
        /*0054*/ 	.word	0x00001cb0


	//   ....[5]....
        /*0058*/ 	.word	0x00001ce0


	//----- nvinfo : EIATTR_VRC_CTA_INIT_COUNT
	.align		4
.L_324:
        /*005c*/ 	.byte	0x02, 0x4a
	.zero		1
	.zero		1


	//----- nvinfo : EIATTR_EXIT_INSTR_OFFSETS
	.align		4
        /*0060*/ 	.byte	0x04, 0x1c
        /*0062*/ 	.short	(.L_326 - .L_325)


	//   ....[0]....
.L_325:
        /*0064*/ 	.word	0x00000120


	//   ....[1]....
        /*0068*/ 	.word	0x00001eb0


	//----- nvinfo : EIATTR_CRS_STACK_SIZE
	.align		4
.L_326:
        /*006c*/ 	.byte	0x04, 0x1e
        /*006e*/ 	.short	(.L_328 - .L_327)
.L_327:
        /*0070*/ 	.word	0x00000000


	//----- nvinfo : EIATTR_CBANK_PARAM_SIZE
	.align		4
.L_328:
        /*0074*/ 	.byte	0x03, 0x19
        /*0076*/ 	.short	0x0280


	//----- nvinfo : EIATTR_PARAM_CBANK
	.align		4
        /*0078*/ 	.byte	0x04, 0x0a
        /*007a*/ 	.short	(.L_330 - .L_329)
	.align		4
.L_329:
        /*007c*/ 	.word	index@(.nv.constant0._ZN5flash25flash_bwd_dot_do_o_kernelILb1E23Flash_bwd_kernel_traitsILi256ELi64ELi32ELi8ELi4ELi1ELi2ELb1ELb1EN7cutlass6half_tE19Flash_kernel_traitsILi256ELi64ELi32ELi8ES3_EEEEvNS_16Flash_bwd_paramsE)
        /*0080*/ 	.short	0x0380
        /*0082*/ 	.short	0x0280


	//----- nvinfo : EIATTR_SW_WAR
	.align		4
.L_330:
        /*0084*/ 	.byte	0x04, 0x36
        /*0086*/ 	.short	(.L_332 - .L_331)
.L_331:
        /*0088*/ 	.word	0x00000008
.L_332:


//--------------------- .nv.info._ZN5flash44flash_bwd_dq_dk_dv_loop_seqk_parallel_kernelI23Flash_bwd_kernel_traitsILi256ELi64ELi64ELi8ELi4ELi2ELi2ELb0ELb1EN7cutlass6half_tE19Flash_kernel_traitsILi256ELi64ELi64ELi8ES3_EELb0ELb1ELb0ELb0ELb0ELb0ELb0EEEvNS_16Flash_bwd_paramsE --------------------------
	.section	.nv.info._ZN5flash44flash_bwd_dq_dk_dv_loop_seqk_parallel_kernelI23Flash_bwd_kernel_traitsILi256ELi64ELi64ELi8ELi4ELi2ELi2ELb0ELb1EN7cutlass6half_tE19Flash_kernel_traitsILi256ELi64ELi64ELi8ES3_EELb0ELb1ELb0ELb0ELb0ELb0ELb0EEEvNS_16Flash_bwd_paramsE,"",@"SHT_CUDA_INFO"
	.sectionflags	@""
	.align	4


	//----- nvinfo : EIATTR_CUDA_API_VERSION
	.align		4
        /*0000*/ 	.byte	0x04, 0x37
        /*0002*/ 	.short	(.L_334 - .L_333)
.L_333:
        /*0004*/ 	.word	0x00000082


	//----- nvinfo : EIATTR_KPARAM_INFO
	.align		4
.L_334:
        /*0008*/ 	.byte	0x04, 0x17
        /*000a*/ 	.short	(.L_336 - .L_335)
.L_335:
        /*000c*/ 	.word	0x00000000
        /*0010*/ 	.short	0x0000
        /*0012*/ 	.short	0x0000
        /*0014*/ 	.byte	0x00, 0xf0, 0x01, 0x0a


	//----- nvinfo : EIATTR_SPARSE_MMA_MASK
	.align		4
.L_336:
        /*0018*/ 	.byte	0x03, 0x50
        /*001a*/ 	.short	0x0000


	//----- nvinfo : EIATTR_MAXREG_COUNT
	.align		4
        /*001c*/ 	.byte	0x03, 0x1b
        /*001e*/ 	.short	0x00ff


	//----- nvinfo : EIATTR_NUM_BARRIERS
	.align		4
        /*0020*/ 	.byte	0x02, 0x4c
        /*0022*/ 	.byte	0x01
	.zero		1


	//----- nvinfo : EIATTR_MERCURY_ISA_VERSION
	.align		4
        /*0024*/ 	.byte	0x03, 0x5f
        /*0026*/ 	.short	0x0101


	//----- nvinfo : EIATTR_VRC_CTA_INIT_COUNT
	.align		4
        /*0028*/ 	.byte	0x02, 0x4a
	.zero		1
	.zero		1


	//----- nvinfo : EIATTR_EXIT_INSTR_OFFSETS
	.align		4
        /*002c*/ 	.byte	0x04, 0x1c
        /*002e*/ 	.short	(.L_338 - .L_337)


	//   ....[0]....
.L_337:
        /*0030*/ 	.word	0x00000080


	//   ....[1]....
        /*0034*/ 	.word	0x000093d0


	//----- nvinfo : EIATTR_CRS_STACK_SIZE
	.align		4
.L_338:
        /*0038*/ 	.byte	0x04, 0x1e
        /*003a*/ 	.short	(.L_340 - .L_339)
.L_339:
        /*003c*/ 	.word	0x00000000


	//----- nvinfo : EIATTR_CBANK_PARAM_SIZE
	.align		4
.L_340:
        /*0040*/ 	.byte	0x03, 0x19
        /*0042*/ 	.short	0x0280


	//----- nvinfo : EIATTR_PARAM_CBANK
	.align		4
        /*0044*/ 	.byte	0x04, 0x0a
        /*0046*/ 	.short	(.L_342 - .L_341)
	.align		4
.L_341:
        /*0048*/ 	.word	index@(.nv.constant0._ZN5flash44flash_bwd_dq_dk_dv_loop_seqk_parallel_kernelI23Flash_bwd_kernel_traitsILi256ELi64ELi64ELi8ELi4ELi2ELi2ELb0ELb1EN7cutlass6half_tE19Flash_kernel_traitsILi256ELi64ELi64ELi8ES3_EELb0ELb1ELb0ELb0ELb0ELb0ELb0EEEvNS_16Flash_bwd_paramsE)
        /*004c*/ 	.short	0x0380
        /*004e*/ 	.short	0x0280


	//----- nvinfo : EIATTR_SW_WAR
	.align		4
.L_342:
        /*0050*/ 	.byte	0x04, 0x36
        /*0052*/ 	.short	(.L_344 - .L_343)
.L_343:
        /*0054*/ 	.word	0x00000008
.L_344:


//--------------------- .nv.info._ZN5flash44flash_bwd_dq_dk_dv_loop_seqk_parallel_kernelI23Flash_bwd_kernel_traitsILi256ELi64ELi64ELi8ELi4ELi2ELi2ELb0ELb1EN7cutlass6half_tE19Flash_kernel_traitsILi256ELi64ELi64ELi8ES3_EELb0ELb1ELb0ELb0ELb0ELb1ELb0EEEvNS_16Flash_bwd_paramsE --------------------------
	.section	.nv.info._ZN5flash44flash_bwd_dq_dk_dv_loop_seqk_parallel_kernelI23Flash_bwd_kernel_traitsILi256ELi64ELi64ELi8ELi4ELi2ELi2ELb0ELb1EN7cutlass6half_tE19Flash_kernel_traitsILi256ELi64ELi64ELi8ES3_EELb0ELb1ELb0ELb0ELb0ELb1ELb0EEEvNS_16Flash_bwd_paramsE,"",@"SHT_CUDA_INFO"
	.sectionflags	@""
	.align	4


	//----- nvinfo : EIATTR_CUDA_API_VERSION
	.align		4
        /*0000*/ 	.byte	0x04, 0x37
        /*0002*/ 	.short	(.L_346 - .L_345)
.L_345:
        /*0004*/ 	.word	0x00000082


	//----- nvinfo : EIATTR_KPARAM_INFO
	.align		4
.L_346:
        /*0008*/ 	.byte	0x04, 0x17
        /*000a*/ 	.short	(.L_348 - .L_347)
.L_347:
        /*000c*/ 	.word	0x00000000
        /*0010*/ 	.short	0x0000
        /*0012*/ 	.short	0x0000
        /*0014*/ 	.byte	0x00, 0xf0, 0x01, 0x0a


	//----- nvinfo : EIATTR_SPARSE_MMA_MASK
	.align		4
.L_348:
        /*0018*/ 	.byte	0x03, 0x50
        /*001a*/ 	.short	0x0000


	//----- nvinfo : EIATTR_MAXREG_COUNT
	.align		4
        /*001c*/ 	.byte	0x03, 0x1b
        /*001e*/ 	.short	0x00ff


	//----- nvinfo : EIATTR_NUM_BARRIERS
	.align		4
        /*0020*/ 	.byte	0x02, 0x4c
        /*0022*/ 	.byte	0x01
	.zero		1


	//----- nvinfo : EIATTR_MERCURY_ISA_VERSION
	.align		4
        /*0024*/ 	.byte	0x03, 0x5f
        /*0026*/ 	.short	0x0101


	//----- nvinfo : EIATTR_VRC_CTA_INIT_COUNT
	.align		4
        /*0028*/ 	.byte	0x02, 0x4a
	.zero		1
	.zero		1


	//----- nvinfo : EIATTR_EXIT_INSTR_OFFSETS
	.align		4
        /*002c*/ 	.byte	0x04, 0x1c
        /*002e*/ 	.short	(.L_350 - .L_349)


	//   ....[0]....
.L_349:
        /*0030*/ 	.word	0x00000080


	//   ....[1]....
        /*0034*/ 	.word	0x000080f0


	//----- nvinfo : EIATTR_CRS_STACK_SIZE
	.align		4
.L_350:
        /*0038*/ 	.byte	0x04, 0x1e
        /*003a*/ 	.short	(.L_352 - .L_351)
.L_351:
        /*003c*/ 	.word	0x00000000


	//----- nvinfo : EIATTR_CBANK_PARAM_SIZE
	.align		4
.L_352:
        /*0040*/ 	.byte	0x03, 0x19
        /*0042*/ 	.short	0x0280


	//----- nvinfo : EIATTR_PARAM_CBANK
	.align		4
        /*0044*/ 	.byte	0x04, 0x0a
        /*0046*/ 	.short	(.L_354 - .L_353)
	.align		4
.L_353:
        /*0048*/ 	.word	index@(.nv.constant0._ZN5flash44flash_bwd_dq_dk_dv_loop_seqk_parallel_kernelI23Flash_bwd_kernel_traitsILi256ELi64ELi64ELi8ELi4ELi2ELi2ELb0ELb1EN7cutlass6half_tE19Flash_kernel_traitsILi256ELi64ELi64ELi8ES3_EELb0ELb1ELb0ELb0ELb0ELb1ELb0EEEvNS_16Flash_bwd_paramsE)
        /*004c*/ 	.short	0x0380
        /*004e*/ 	.short	0x0280


	//----- nvinfo : EIATTR_SW_WAR
	.align		4
.L_354:
        /*0050*/ 	.byte	0x04, 0x36
        /*0052*/ 	.short	(.L_356 - .L_355)
.L_355:
        /*0054*/ 	.word	0x00000008
.L_356:


//--------------------- .nv.info._ZN5flash44flash_bwd_dq_dk_dv_loop_seqk_parallel_kernelI23Flash_bwd_kernel_traitsILi256ELi64ELi64ELi8ELi4ELi2ELi2ELb0ELb1EN7cutlass6half_tE19Flash_kernel_traitsILi256ELi64ELi64ELi8ES3_EELb0ELb1ELb0ELb1ELb0ELb0ELb0EEEvNS_16Flash_bwd_paramsE --------------------------
	.section	.nv.info._ZN5flash44flash_bwd_dq_dk_dv_loop_seqk_parallel_kernelI23Flash_bwd_kernel_traitsILi256ELi64ELi64ELi8ELi4ELi2ELi2ELb0ELb1EN7cutlass6half_tE19Flash_kernel_traitsILi256ELi64ELi64ELi8ES3_EELb0ELb1ELb0ELb1ELb0ELb0ELb0EEEvNS_16Flash_bwd_paramsE,"",@"SHT_CUDA_INFO"
	.sectionflags	@""
	.align	4


	//----- nvinfo : EIATTR_CUDA_API_VERSION
	.align		4
        /*0000*/ 	.byte	0x04, 0x37
        /*0002*/ 	.short	(.L_358 - .L_357)
.L_357:
        /*0004*/ 	.word	0x00000082


	//----- nvinfo : EIATTR_KPARAM_INFO
	.align		4
.L_358:
        /*0008*/ 	.byte	0x04, 0x17
        /*000a*/ 	.short	(.L_360 - .L_359)
.L_359:
        /*000c*/ 	.word	0x00000000
        /*0010*/ 	.short	0x0000
        /*0012*/ 	.short	0x0000
        /*0014*/ 	.byte	0x00, 0xf0, 0x01, 0x0a


	//----- nvinfo : EIATTR_SPARSE_MMA_MASK
	.align		4
.L_360:
        /*0018*/ 	.byte	0x03, 0x50
        /*001a*/ 	.short	0x0000


	//----- nvinfo : EIATTR_MAXREG_COUNT
	.align		4
        /*001c*/ 	.byte	0x03, 0x1b
        /*001e*/ 	.short	0x00ff


	//----- nvinfo : EIATTR_NUM_BARRIERS
	.align		4
        /*0020*/ 	.byte	0x02, 0x4c
        /*0022*/ 	.byte	0x01
	.zero		1


	//----- nvinfo : EIATTR_ANNOTATIONS
	.align		4
        /*0024*/ 	.byte	0x04, 0x55
        /*0026*/ 	.short	(.L_362 - .L_361)


	//   ....[0]....
.L_361:
        /*0028*/ 	.word	0x00000001
        /*002c*/ 	.byte	0x50, 0x65, 0x00, 0x00, 0x01, 0x00, 0x00, 0x00, 0x10, 0x70, 0x00, 0x00


	//----- nvinfo : EIATTR_MERCURY_ISA_VERSION
	.align		4
.L_362:
        /*0038*/ 	.byte	0x03, 0x5f
        /*003a*/ 	.short	0x0101


	//----- nvinfo : EIATTR_VRC_CTA_INIT_COUNT
	.align		4
        /*003c*/ 	.byte	0x02, 0x4a
	.zero		1
	.zero		1


	//----- nvinfo : EIATTR_EXIT_INSTR_OFFSETS
	.align		4
        /*0040*/ 	.byte	0x04, 0x1c
        /*0042*/ 	.short	(.L_364 - .L_363)


	//   ....[0]....
.L_363:
        /*0044*/ 	.word	0x00000090


	//   ....[1]....
        /*0048*/ 	.word	0x00009820


	//----- nvinfo : EIATTR_CRS_STACK_SIZE
	.align		4
.L_364:
        /*004c*/ 	.byte	0x04, 0x1e
        /*004e*/ 	.short	(.L_366 - .L_365)
.L_365:
        /*0050*/ 	.word	0x00000000


	//----- nvinfo : EIATTR_CBANK_PARAM_SIZE
	.align		4
.L_366:
        /*0054*/ 	.byte	0x03, 0x19
        /*0056*/ 	.short	0x0280


	//----- nvinfo : EIATTR_PARAM_CBANK
	.align		4
        /*0058*/ 	.byte	0x04, 0x0a
        /*005a*/ 	.short	(.L_368 - .L_367)
	.align		4
.L_367:
        /*005c*/ 	.word	index@(.nv.constant0._ZN5flash44flash_bwd_dq_dk_dv_loop_seqk_parallel_kernelI23Flash_bwd_kernel_traitsILi256ELi64ELi64ELi8ELi4ELi2ELi2ELb0ELb1EN7cutlass6half_tE19Flash_kernel_traitsILi256ELi64ELi64ELi8ES3_EELb0ELb1ELb0ELb1ELb0ELb0ELb0EEEvNS_16Flash_bwd_paramsE)
        /*0060*/ 	.short	0x0380
        /*0062*/ 	.short	0x0280


	//----- nvinfo : EIATTR_SW_WAR
	.align		4
.L_368:
        /*0064*/ 	.byte	0x04, 0x36
        /*0066*/ 	.short	(.L_370 - .L_369)
.L_369:
        /*0068*/ 	.word	0x00000008
.L_370:


//--------------------- .nv.info._ZN5flash44flash_bwd_dq_dk_dv_loop_seqk_parallel_kernelI23Flash_bwd_kernel_traitsILi256ELi64ELi64ELi8ELi4ELi2ELi2ELb0ELb0EN7cutlass6half_tE19Flash_kernel_traitsILi256ELi64ELi64ELi8ES3_EELb0ELb1ELb0ELb0ELb0ELb0ELb0EEEvNS_16Flash_bwd_paramsE --------------------------
	.section	.nv.info._ZN5flash44flash_bwd_dq_dk_dv_loop_seqk_parallel_kernelI23Flash_bwd_kernel_traitsILi256ELi64ELi64ELi8ELi4ELi2ELi2ELb0ELb0EN7cutlass6half_tE19Flash_kernel_traitsILi256ELi64ELi64ELi8ES3_EELb0ELb1ELb0ELb0ELb0ELb0ELb0EEEvNS_16Flash_bwd_paramsE,"",@"SHT_CUDA_INFO"
	.sectionflags	@""
	.align	4


	//----- nvinfo : EIATTR_CUDA_API_VERSION
	.align		4
        /*0000*/ 	.byte	0x04, 0x37
        /*0002*/ 	.short	(.L_372 - .L_371)
.L_371:
        /*0004*/ 	.word	0x00000082


	//----- nvinfo : EIATTR_KPARAM_INFO
	.align		4
.L_372:
        /*0008*/ 	.byte	0x04, 0x17
        /*000a*/ 	.short	(.L_374 - .L_373)
.L_373:
        /*000c*/ 	.word	0x00000000
        /*0010*/ 	.short	0x0000
        /*0012*/ 	.short	0x0000
        /*0014*/ 	.byte	0x00, 0xf0, 0x01, 0x0a


	//----- nvinfo : EIATTR_SPARSE_MMA_MASK
	.align		4
.L_374:
        /*0018*/ 	.byte	0x03, 0x50
        /*001a*/ 	.short	0x0000


	//----- nvinfo : EIATTR_MAXREG_COUNT
	.align		4
        /*001c*/ 	.byte	0x03, 0x1b
        /*001e*/ 	.short	0x00ff


	//----- nvinfo : EIATTR_NUM_BARRIERS
	.align		4
        /*0020*/ 	.byte	0x02, 0x4c
        /*0022*/ 	.byte	0x01
	.zero		1


	//----- nvinfo : EIATTR_ANNOTATIONS
	.align		4
        /*0024*/ 	.byte	0x04, 0x55
        /*0026*/ 	.short	(.L_376 - .L_375)


	//   ....[0]....
.L_375:
        /*0028*/ 	.word	0x00000001
        /*002c*/ 	.byte	0x00, 0x39, 0x00, 0x00, 0x01, 0x00, 0x00, 0x00, 0x80, 0x39, 0x00, 0x00, 0x01, 0x00, 0x00, 0x00
        /*003c*/ 	.byte	0xc0, 0x39, 0x00, 0x00, 0x01, 0x00, 0x00, 0x00, 0x30, 0x3e, 0x00, 0x00, 0x01, 0x00, 0x00, 0x00
        /*004c*/ 	.byte	0x80, 0x47, 0x00, 0x00, 0x01, 0x00, 0x00, 0x00, 0xf0, 0x56, 0x00, 0x00, 0x01, 0x00, 0x00, 0x00
        /*005c*/ 	.byte	0xd0, 0x57, 0x00, 0x00, 0x01, 0x00, 0x00, 0x00, 0x80, 0x68, 0x00, 0x00, 0x01, 0x00, 0x00, 0x00
        /*006c*/ 	.byte	0xd0, 0x79, 0x00, 0x00, 0x01, 0x00, 0x00, 0x00, 0xe0, 0x79, 0x00, 0x00, 0x01, 0x00, 0x00, 0x00
        /*007c*/ 	.byte	0x70, 0x7d, 0x00, 0x00


	//----- nvinfo : EIATTR_MERCURY_ISA_VERSION
	.align		4
.L_376:
        /*0080*/ 	.byte	0x03, 0x5f
        /*0082*/ 	.short	0x0101


	//----- nvinfo : EIATTR_VRC_CTA_INIT_COUNT
	.align		4
        /*0084*/ 	.byte	0x02, 0x4a
	.zero		1
	.zero		1


	//----- nvinfo : EIATTR_EXIT_INSTR_OFFSETS
	.align		4
        /*0088*/ 	.byte	0x04, 0x1c
        /*008a*/ 	.short	(.L_378 - .L_377)


	//   ....[0]....
.L_377:
        /*008c*/ 	.word	0x00000090


	//   ....[1]....
        /*0090*/ 	.word	0x00009810


	//----- nvinfo : EIATTR_CRS_STACK_SIZE
	.align		4
.L_378:
        /*0094*/ 	.byte	0x04, 0x1e
        /*0096*/ 	.short	(.L_380 - .L_379)
.L_379:
        /*0098*/ 	.word	0x00000000


	//----- nvinfo : EIATTR_CBANK_PARAM_SIZE
	.align		4
.L_380:
        /*009c*/ 	.byte	0x03, 0x19
        /*009e*/ 	.short	0x0280


	//----- nvinfo : EIATTR_PARAM_CBANK
	.align		4
        /*00a0*/ 	.byte	0x04, 0x0a
        /*00a2*/ 	.short	(.L_382 - .L_381)
	.align		4
.L_381:
        /*00a4*/ 	.word	index@(.nv.constant0._ZN5flash44flash_bwd_dq_dk_dv_loop_seqk_parallel_kernelI23Flash_bwd_kernel_traitsILi256ELi64ELi64ELi8ELi4ELi2ELi2ELb0ELb0EN7cutlass6half_tE19Flash_kernel_traitsILi256ELi64ELi64ELi8ES3_EELb0ELb1ELb0ELb0ELb0ELb0ELb0EEEvNS_16Flash_bwd_paramsE)
        /*00a8*/ 	.short	0x0380
        /*00aa*/ 	.short	0x0280


	//----- nvinfo : EIATTR_SW_WAR
	.align		4
.L_382:
        /*00ac*/ 	.byte	0x04, 0x36
        /*00ae*/ 	.short	(.L_384 - .L_383)
.L_383:
        /*00b0*/ 	.word	0x00000008
.L_384:


//--------------------- .nv.info._ZN5flash44flash_bwd_dq_dk_dv_loop_seqk_parallel_kernelI23Flash_bwd_kernel_traitsILi256ELi64ELi64ELi8ELi4ELi2ELi2ELb0ELb0EN7cutlass6half_tE19Flash_kernel_traitsILi256ELi64ELi64ELi8ES3_EELb0ELb1ELb0ELb0ELb0ELb1ELb0EEEvNS_16Flash_bwd_paramsE --------------------------
	.section	.nv.info._ZN5flash44flash_bwd_dq_dk_dv_loop_seqk_parallel_kernelI23Flash_bwd_kernel_traitsILi256ELi64ELi64ELi8ELi4ELi2ELi2ELb0ELb0EN7cutlass6half_tE19Flash_kernel_traitsILi256ELi64ELi64ELi8ES3_EELb0ELb1ELb0ELb0ELb0ELb1ELb0EEEvNS_16Flash_bwd_paramsE,"",@"SHT_CUDA_INFO"
	.sectionflags	@""
	.align	4


	//----- nvinfo : EIATTR_CUDA_API_VERSION
	.align		4
        /*0000*/ 	.byte	0x04, 0x37
        /*0002*/ 	.short	(.L_386 - .L_385)
.L_385:
        /*0004*/ 	.word	0x00000082


	//----- nvinfo : EIATTR_KPARAM_INFO
	.align		4
.L_386:
        /*0008*/ 	.byte	0x04, 0x17
        /*000a*/ 	.short	(.L_388 - .L_387)
.L_387:
        /*000c*/ 	.word	0x00000000
        /*0010*/ 	.short	0x0000
        /*0012*/ 	.short	0x0000
        /*0014*/ 	.byte	0x00, 0xf0, 0x01, 0x0a


	//----- nvinfo : EIATTR_SPARSE_MMA_MASK
	.align		4
.L_388:
        /*0018*/ 	.byte	0x03, 0x50
        /*001a*/ 	.short	0x0000


	//----- nvinfo : EIATTR_MAXREG_COUNT
	.align		4
        /*001c*/ 	.byte	0x03, 0x1b
        /*001e*/ 	.short	0x00ff


	//----- nvinfo : EIATTR_NUM_BARRIERS
	.align		4
        /*0020*/ 	.byte	0x02, 0x4c
        /*0022*/ 	.byte	0x01
	.zero		1


	//----- nvinfo : EIATTR_MERCURY_ISA_VERSION
	.align		4
        /*0024*/ 	.byte	0x03, 0x5f
        /*0026*/ 	.short	0x0101


	//----- nvinfo : EIATTR_VRC_CTA_INIT_COUNT
	.align		4
        /*0028*/ 	.byte	0x02, 0x4a
	.zero		1
	.zero		1


	//----- nvinfo : EIATTR_EXIT_INSTR_OFFSETS
	.align		4
        /*002c*/ 	.byte	0x04, 0x1c
        /*002e*/ 	.short	(.L_390 - .L_389)


	//   ....[0]....
.L_389:
        /*0030*/ 	.word	0x00000080


	//   ....[1]....
        /*0034*/ 	.word	0x00008330


	//----- nvinfo : EIATTR_CRS_STACK_SIZE
	.align		4
.L_390:
        /*0038*/ 	.byte	0x04, 0x1e
        /*003a*/ 	.short	(.L_392 - .L_391)
.L_391:
        /*003c*/ 	.word	0x00000000


	//----- nvinfo : EIATTR_CBANK_PARAM_SIZE
	.align		4
.L_392:
        /*0040*/ 	.byte	0x03, 0x19
        /*0042*/ 	.short	0x0280


	//----- nvinfo : EIATTR_PARAM_CBANK
	.align		4
        /*0044*/ 	.byte	0x04, 0x0a
        /*0046*/ 	.short	(.L_394 - .L_393)
	.align		4
.L_393:
        /*0048*/ 	.word	index@(.nv.constant0._ZN5flash44flash_bwd_dq_dk_dv_loop_seqk_parallel_kernelI23Flash_bwd_kernel_traitsILi256ELi64ELi64ELi8ELi4ELi2ELi2ELb0ELb0EN7cutlass6half_tE19Flash_kernel_traitsILi256ELi64ELi64ELi8ES3_EELb0ELb1ELb0ELb0ELb0ELb1ELb0EEEvNS_16Flash_bwd_paramsE)
        /*004c*/ 	.short	0x0380
        /*004e*/ 	.short	0x0280


	//----- nvinfo : EIATTR_SW_WAR
	.align		4
.L_394:
        /*0050*/ 	.byte	0x04, 0x36
        /*0052*/ 	.short	(.L_396 - .L_395)
.L_395:
        /*0054*/ 	.word	0x00000008
.L_396:


//--------------------- .nv.info._ZN5flash44flash_bwd_dq_dk_dv_loop_seqk_parallel_kernelI23Flash_bwd_kernel_traitsILi256ELi64ELi64ELi8ELi4ELi2ELi2ELb0ELb0EN7cutlass6half_tE19Flash_kernel_traitsILi256ELi64ELi64ELi8ES3_EELb0ELb1ELb0ELb1ELb0ELb0ELb0EEEvNS_16Flash_bwd_paramsE --------------------------
	.section	.nv.info._ZN5flash44flash_bwd_dq_dk_dv_loop_seqk_parallel_kernelI23Flash_bwd_kernel_traitsILi256ELi64ELi64ELi8ELi4ELi2ELi2ELb0ELb0EN7cutlass6half_tE19Flash_kernel_traitsILi256ELi64ELi64ELi8ES3_EELb0ELb1ELb0ELb1ELb0ELb0ELb0EEEvNS_16Flash_bwd_paramsE,"",@"SHT_CUDA_INFO"
	.sectionflags	@""
	.align	4


	//----- nvinfo : EIATTR_CUDA_API_VERSION
	.align		4
        /*0000*/ 	.byte	0x04, 0x37
        /*0002*/ 	.short	(.L_398 - .L_397)
.L_397:
        /*0004*/ 	.word	0x00000082


	//----- nvinfo : EIATTR_KPARAM_INFO
	.align		4
.L_398:
        /*0008*/ 	.byte	0x04, 0x17
        /*000a*/ 	.short	(.L_400 - .L_399)
.L_399:
        /*000c*/ 	.word	0x00000000
        /*0010*/ 	.short	0x0000
        /*0012*/ 	.short	0x0000
        /*0014*/ 	.byte	0x00, 0xf0, 0x01, 0x0a


	//----- nvinfo : EIATTR_SPARSE_MMA_MASK
	.align		4
.L_400:
        /*0018*/ 	.byte	0x03, 0x50
        /*001a*/ 	.short	0x0000


	//----- nvinfo : EIATTR_MAXREG_COUNT
	.align		4
        /*001c*/ 	.byte	0x03, 0x1b
        /*001e*/ 	.short	0x00ff


	//----- nvinfo : EIATTR_NUM_BARRIERS
	.align		4
        /*0020*/ 	.byte	0x02, 0x4c
        /*0022*/ 	.byte	0x01
	.zero		1


	//----- nvinfo : EIATTR_ANNOTATIONS
	.align		4
        /*0024*/ 	.byte	0x04, 0x55
        /*0026*/ 	.short	(.L_402 - .L_401)


	//   ....[0]....
.L_401:
        /*0028*/ 	.word	0x00000001
        /*002c*/ 	.byte	0xf0, 0x3a, 0x00, 0x00, 0x01, 0x00, 0x00, 0x00, 0x90, 0x3f, 0x00, 0x00, 0x01, 0x00, 0x00, 0x00
        /* <DEDUP_REMOVED lines=11> */
        /*00ec*/ 	.byte	0x00, 0x82, 0x00, 0x00


	//----- nvinfo : EIATTR_MERCURY_ISA_VERSION
	.align		4
.L_402:
        /*00f0*/ 	.byte	0x03, 0x5f
        /*00f2*/ 	.short	0x0101


	//----- nvinfo : EIATTR_VRC_CTA_INIT_COUNT
	.align		4
        /*00f4*/ 	.byte	0x02, 0x4a
	.zero		1
	.zero		1


	//----- nvinfo : EIATTR_EXIT_INSTR_OFFSETS
	.align		4
        /*00f8*/ 	.byte	0x04, 0x1c
        /*00fa*/ 	.short	(.L_404 - .L_403)


	//   ....[0]....
.L_403:
        /*00fc*/ 	.word	0x00000090


	//   ....[1]....
        /*0100*/ 	.word	0x00009c60


	//----- nvinfo : EIATTR_CRS_STACK_SIZE
	.align		4
.L_404:
        /*0104*/ 	.byte	0x04, 0x1e
        /*0106*/ 	.short	(.L_406 - .L_405)
.L_405:
        /*0108*/ 	.word	0x00000000


	//----- nvinfo : EIATTR_CBANK_PARAM_SIZE
	.align		4
.L_406:
        /*010c*/ 	.byte	0x03, 0x19
        /*010e*/ 	.short	0x0280


	//----- nvinfo : EIATTR_PARAM_CBANK
	.align		4
        /*0110*/ 	.byte	0x04, 0x0a
        /*0112*/ 	.short	(.L_408 - .L_407)
	.align		4
.L_407:
        /*0114*/ 	.word	index@(.nv.constant0._ZN5flash44flash_bwd_dq_dk_dv_loop_seqk_parallel_kernelI23Flash_bwd_kernel_traitsILi256ELi64ELi64ELi8ELi4ELi2ELi2ELb0ELb0EN7cutlass6half_tE19Flash_kernel_traitsILi256ELi64ELi64ELi8ES3_EELb0ELb1ELb0ELb1ELb0ELb0ELb0EEEvNS_16Flash_bwd_paramsE)
        /*0118*/ 	.short	0x0380
        /*011a*/ 	.short	0x0280


	//----- nvinfo : EIATTR_SW_WAR
	.align		4
.L_408:
        /*011c*/ 	.byte	0x04, 0x36
        /*011e*/ 	.short	(.L_410 - .L_409)
.L_409:
        /*0120*/ 	.word	0x00000008
.L_410:


//--------------------- .nv.info._ZN5flash27flash_bwd_convert_dq_kernelI23Flash_bwd_kernel_traitsILi256ELi64ELi64ELi8ELi4ELi2ELi2ELb0ELb1EN7cutlass6half_tE19Flash_kernel_traitsILi256ELi64ELi64ELi8ES3_EEEEvNS_16Flash_bwd_paramsEi --------------------------
	.section	.nv.info._ZN5flash27flash_bwd_convert_dq_kernelI23Flash_bwd_kernel_traitsILi256ELi64ELi64ELi8ELi4ELi2ELi2ELb0ELb1EN7cutlass6half_tE19Flash_kernel_traitsILi256ELi64ELi64ELi8ES3_EEEEvNS_16Flash_bwd_paramsEi,"",@"SHT_CUDA_INFO"
	.sectionflags	@""
	.align	4


	//----- nvinfo : EIATTR_CUDA_API_VERSION
	.align		4
        /*0000*/ 	.byte	0x04, 0x37
        /*0002*/ 	.short	(.L_412 - .L_411)
.L_411:
        /*0004*/ 	.word	0x00000082


	//----- nvinfo : EIATTR_KPARAM_INFO
	.align		4
.L_412:
        /*0008*/ 	.byte	0x04, 0x17
        /*000a*/ 	.short	(.L_414 - .L_413)
.L_413:
        /*000c*/ 	.word	0x00000000
        /*0010*/ 	.short	0x0001
        /*0012*/ 	.short	0x0280
        /*0014*/ 	.byte	0x00, 0xf0, 0x11, 0x00


	//----- nvinfo : EIATTR_KPARAM_INFO
	.align		4
.L_414:
        /*0018*/ 	.byte	0x04, 0x17
        /*001a*/ 	.short	(.L_416 - .L_415)
.L_415:
        /*001c*/ 	.word	0x00000000
        /*0020*/ 	.short	0x0000
        /*0022*/ 	.short	0x0000
        /*0024*/ 	.byte	0x00, 0xf0, 0x01, 0x0a


	//----- nvinfo : EIATTR_SPARSE_MMA_MASK
	.align		4
.L_416:
        /*0028*/ 	.byte	0x03, 0x50
        /*002a*/ 	.short	0x0000


	//----- nvinfo : EIATTR_MAXREG_COUNT
	.align		4
        /*002c*/ 	.byte	0x03, 0x1b
        /*002e*/ 	.short	0x00ff


	//----- nvinfo : EIATTR_NUM_BARRIERS
	.align		4
        /*0030*/ 	.byte	0x02, 0x4c
        /*0032*/ 	.byte	0x01
	.zero		1


	//----- nvinfo : EIATTR_MERCURY_ISA_VERSION
	.align		4
        /*0034*/ 	.byte	0x03, 0x5f
        /*0036*/ 	.short	0x0101


	//----- nvinfo : EIATTR_VRC_CTA_INIT_COUNT
	.align		4
        /*0038*/ 	.byte	0x02, 0x4a
	.zero		1
	.zero		1


	//----- nvinfo : EIATTR_EXIT_INSTR_OFFSETS
	.align		4
        /*003c*/ 	.byte	0x04, 0x1c
        /*003e*/ 	.short	(.L_418 - .L_417)


	//   ....[0]....
.L_417:
        /*0040*/ 	.word	0x00000120


	//   ....[1]....
        /*0044*/ 	.word	0x00001c60


	//   ....[2]....
        /*0048*/ 	.word	0x00001db0


	//   ....[3]....
        /*004c*/ 	.word	0x00001dd0


	//----- nvinfo : EIATTR_CRS_STACK_SIZE
	.align		4
.L_418:
        /*0050*/ 	.byte	0x04, 0x1e
        /*0052*/ 	.short	(.L_420 - .L_419)
.L_419:
        /*0054*/ 	.word	0x00000000


	//----- nvinfo : EIATTR_CBANK_PARAM_SIZE
	.align		4
.L_420:
        /*0058*/ 	.byte	0x03, 0x19
        /*005a*/ 	.short	0x0284


	//----- nvinfo : EIATTR_PARAM_CBANK
	.align		4
        /*005c*/ 	.byte	0x04, 0x0a
        /*005e*/ 	.short	(.L_422 - .L_421)
	.align		4
.L_421:
        /*0060*/ 	.word	index@(.nv.constant0._ZN5flash27flash_bwd_convert_dq_kernelI23Flash_bwd_kernel_traitsILi256ELi64ELi64ELi8ELi4ELi2ELi2ELb0ELb1EN7cutlass6half_tE19Flash_kernel_traitsILi256ELi64ELi64ELi8ES3_EEEEvNS_16Flash_bwd_paramsEi)
        /*0064*/ 	.short	0x0380
        /*0066*/ 	.short	0x0284


	//----- nvinfo : EIATTR_SW_WAR
	.align		4
.L_422:
        /*0068*/ 	.byte	0x04, 0x36
        /*006a*/ 	.short	(.L_424 - .L_423)
.L_423:
        /*006c*/ 	.word	0x00000008
.L_424:


//--------------------- .nv.info._ZN5flash44flash_bwd_dq_dk_dv_loop_seqk_parallel_kernelI23Flash_bwd_kernel_traitsILi256ELi64ELi64ELi8ELi4ELi2ELi2ELb0ELb1EN7cutlass6half_tE19Flash_kernel_traitsILi256ELi64ELi64ELi8ES3_EELb1ELb1ELb0ELb0ELb0ELb0ELb0EEEvNS_16Flash_bwd_paramsE --------------------------
	.section	.nv.info._ZN5flash44flash_bwd_dq_dk_dv_loop_seqk_parallel_kernelI23Flash_bwd_kernel_traitsILi256ELi64ELi64ELi8ELi4ELi2ELi2ELb0ELb1EN7cutlass6half_tE19Flash_kernel_traitsILi256ELi64ELi64ELi8ES3_EELb1ELb1ELb0ELb0ELb0ELb0ELb0EEEvNS_16Flash_bwd_paramsE,"",@"SHT_CUDA_INFO"
	.sectionflags	@""
	.align	4


	//----- nvinfo : EIATTR_CUDA_API_VERSION
	.align		4
        /*0000*/ 	.byte	0x04, 0x37
        /*0002*/ 	.short	(.L_426 - .L_425)
.L_425:
        /*0004*/ 	.word	0x00000082


	//----- nvinfo : EIATTR_KPARAM_INFO
	.align		4
.L_426:
        /*0008*/ 	.byte	0x04, 0x17
        /*000a*/ 	.short	(.L_428 - .L_427)
.L_427:
        /*000c*/ 	.word	0x00000000
        /*0010*/ 	.short	0x0000
        /*0012*/ 	.short	0x0000
        /*0014*/ 	.byte	0x00, 0xf0, 0x01, 0x0a


	//----- nvinfo : EIATTR_SPARSE_MMA_MASK
	.align		4
.L_428:
        /*0018*/ 	.byte	0x03, 0x50
        /*001a*/ 	.short	0x0000


	//----- nvinfo : EIATTR_MAXREG_COUNT
	.align		4
        /*001c*/ 	.byte	0x03, 0x1b
        /*001e*/ 	.short	0x00ff


	//----- nvinfo : EIATTR_NUM_BARRIERS
	.align		4
        /*0020*/ 	.byte	0x02, 0x4c
        /*0022*/ 	.byte	0x01
	.zero		1


	//----- nvinfo : EIATTR_MERCURY_ISA_VERSION
	.align		4
        /*0024*/ 	.byte	0x03, 0x5f
        /*0026*/ 	.short	0x0101


	//----- nvinfo : EIATTR_VRC_CTA_INIT_COUNT
	.align		4
        /*0028*/ 	.byte	0x02, 0x4a
	.zero		1
	.zero		1


	//----- nvinfo : EIATTR_EXIT_INSTR_OFFSETS
	.align		4
        /*002c*/ 	.byte	0x04, 0x1c
        /*002e*/ 	.short	(.L_430 - .L_429)


	//   ....[0]....
.L_429:
        /*0030*/ 	.word	0x00000080


	//   ....[1]....
        /*0034*/ 	.word	0x0000a0d0


	//----- nvinfo : EIATTR_CRS_STACK_SIZE
	.align		4
.L_430:
        /*0038*/ 	.byte	0x04, 0x1e
        /*003a*/ 	.short	(.L_432 - .L_431)
.L_431:
        /*003c*/ 	.word	0x00000000


	//----- nvinfo : EIATTR_CBANK_PARAM_SIZE
	.align		4
.L_432:
        /*0040*/ 	.byte	0x03, 0x19
        /*0042*/ 	.short	0x0280


	//----- nvinfo : EIATTR_PARAM_CBANK
	.align		4
        /*0044*/ 	.byte	0x04, 0x0a
        /*0046*/ 	.short	(.L_434 - .L_433)
	.align		4
.L_433:
        /*0048*/ 	.word	index@(.nv.constant0._ZN5flash44flash_bwd_dq_dk_dv_loop_seqk_parallel_kernelI23Flash_bwd_kernel_traitsILi256ELi64ELi64ELi8ELi4ELi2ELi2ELb0ELb1EN7cutlass6half_tE19Flash_kernel_traitsILi256ELi64ELi64ELi8ES3_EELb1ELb1ELb0ELb0ELb0ELb0ELb0EEEvNS_16Flash_bwd_paramsE)
        /*004c*/ 	.short	0x0380
        /*004e*/ 	.short	0x0280


	//----- nvinfo : EIATTR_SW_WAR
	.align		4
.L_434:
        /*0050*/ 	.byte	0x04, 0x36
        /*0052*/ 	.short	(.L_436 - .L_435)
.L_435:
        /*0054*/ 	.word	0x00000008
.L_436:


//--------------------- .nv.info._ZN5flash44flash_bwd_dq_dk_dv_loop_seqk_parallel_kernelI23Flash_bwd_kernel_traitsILi256ELi64ELi64ELi8ELi4ELi2ELi2ELb0ELb1EN7cutlass6half_tE19Flash_kernel_traitsILi256ELi64ELi64ELi8ES3_EELb0ELb1ELb0ELb0ELb0ELb0ELb1EEEvNS_16Flash_bwd_paramsE --------------------------
	.section	.nv.info._ZN5flash44flash_bwd_dq_dk_dv_loop_seqk_parallel_kernelI23Flash_bwd_kernel_traitsILi256ELi64ELi64ELi8ELi4ELi2ELi2ELb0ELb1EN7cutlass6half_tE19Flash_kernel_traitsILi256ELi64ELi64ELi8ES3_EELb0ELb1ELb0ELb0ELb0ELb0ELb1EEEvNS_16Flash_bwd_paramsE,"",@"SHT_CUDA_INFO"
	.sectionflags	@""
	.align	4


	//----- nvinfo : EIATTR_CUDA_API_VERSION
	.align		4
        /*0000*/ 	.byte	0x04, 0x37
        /*0002*/ 	.short	(.L_438 - .L_437)
.L_437:
        /*0004*/ 	.word	0x00000082


	//----- nvinfo : EIATTR_KPARAM_INFO
	.align		4
.L_438:
        /*0008*/ 	.byte	0x04, 0x17
        /*000a*/ 	.short	(.L_440 - .L_439)
.L_439:
        /*000c*/ 	.word	0x00000000
        /*0010*/ 	.short	0x0000
        /*0012*/ 	.short	0x0000
        /*0014*/ 	.byte	0x00, 0xf0, 0x01, 0x0a


	//----- nvinfo : EIATTR_SPARSE_MMA_MASK
	.align		4
.L_440:
        /*0018*/ 	.byte	0x03, 0x50
        /*001a*/ 	.short	0x0000


	//----- nvinfo : EIATTR_MAXREG_COUNT
	.align		4
        /*001c*/ 	.byte	0x03, 0x1b
        /*001e*/ 	.short	0x00ff


	//----- nvinfo : EIATTR_NUM_BARRIERS
	.align		4
        /*0020*/ 	.byte	0x02, 0x4c
        /*0022*/ 	.byte	0x01
	.zero		1


	//----- nvinfo : EIATTR_MERCURY_ISA_VERSION
	.align		4
        /*0024*/ 	.byte	0x03, 0x5f
        /*0026*/ 	.short	0x0101


	//----- nvinfo : EIATTR_VRC_CTA_INIT_COUNT
	.align		4
        /*0028*/ 	.byte	0x02, 0x4a
	.zero		1
	.zero		1


	//----- nvinfo : EIATTR_EXIT_INSTR_OFFSETS
	.align		4
        /*002c*/ 	.byte	0x04, 0x1c
        /*002e*/ 	.short	(.L_442 - .L_441)


	//   ....[0]....
.L_441:
        /*0030*/ 	.word	0x00000080


	//   ....[1]....
        /*0034*/ 	.word	0x00009a20


	//----- nvinfo : EIATTR_CRS_STACK_SIZE
	.align		4
.L_442:
        /*0038*/ 	.byte	0x04, 0x1e
        /*003a*/ 	.short	(.L_444 - .L_443)
.L_443:
        /*003c*/ 	.word	0x00000000


	//----- nvinfo : EIATTR_CBANK_PARAM_SIZE
	.align		4
.L_444:
        /*0040*/ 	.byte	0x03, 0x19
        /*0042*/ 	.short	0x0280


	//----- nvinfo : EIATTR_PARAM_CBANK
	.align		4
        /*0044*/ 	.byte	0x04, 0x0a
        /*0046*/ 	.short	(.L_446 - .L_445)
	.align		4
.L_445:
        /*0048*/ 	.word	index@(.nv.constant0._ZN5flash44flash_bwd_dq_dk_dv_loop_seqk_parallel_kernelI23Flash_bwd_kernel_traitsILi256ELi64ELi64ELi8ELi4ELi2ELi2ELb0ELb1EN7cutlass6half_tE19Flash_kernel_traitsILi256ELi64ELi64ELi8ES3_EELb0ELb1ELb0ELb0ELb0ELb0ELb1EEEvNS_16Flash_bwd_paramsE)
        /*004c*/ 	.short	0x0380
        /*004e*/ 	.short	0x0280


	//----- nvinfo : EIATTR_SW_WAR
	.align		4
.L_446:
        /*0050*/ 	.byte	0x04, 0x36
        /*0052*/ 	.short	(.L_448 - .L_447)
.L_447:
        /*0054*/ 	.word	0x00000008
.L_448:


//--------------------- .nv.info._ZN5flash44flash_bwd_dq_dk_dv_loop_seqk_parallel_kernelI23Flash_bwd_kernel_traitsILi256ELi64ELi64ELi8ELi4ELi2ELi2ELb0ELb1EN7cutlass6half_tE19Flash_kernel_traitsILi256ELi64ELi64ELi8ES3_EELb1ELb1ELb0ELb0ELb0ELb1ELb0EEEvNS_16Flash_bwd_paramsE --------------------------
	.section	.nv.info._ZN5flash44flash_bwd_dq_dk_dv_loop_seqk_parallel_kernelI23Flash_bwd_kernel_traitsILi256ELi64ELi64ELi8ELi4ELi2ELi2ELb0ELb1EN7cutlass6half_tE19Flash_kernel_traitsILi256ELi64ELi64ELi8ES3_EELb1ELb1ELb0ELb0ELb0ELb1ELb0EEEvNS_16Flash_bwd_paramsE,"",@"SHT_CUDA_INFO"
	.sectionflags	@""
	.align	4


	//----- nvinfo : EIATTR_CUDA_API_VERSION
	.align		4
        /*0000*/ 	.byte	0x04, 0x37
        /*0002*/ 	.short	(.L_450 - .L_449)
.L_449:
        /*0004*/ 	.word	0x00000082


	//----- nvinfo : EIATTR_KPARAM_INFO
	.align		4
.L_450:
        /*0008*/ 	.byte	0x04, 0x17
        /*000a*/ 	.short	(.L_452 - .L_451)
.L_451:
        /*000c*/ 	.word	0x00000000
        /*0010*/ 	.short	0x0000
        /*0012*/ 	.short	0x0000
        /*0014*/ 	.byte	0x00, 0xf0, 0x01, 0x0a


	//----- nvinfo : EIATTR_SPARSE_MMA_MASK
	.align		4
.L_452:
        /*0018*/ 	.byte	0x03, 0x50
        /*001a*/ 	.short	0x0000


	//----- nvinfo : EIATTR_MAXREG_COUNT
	.align		4
        /*001c*/ 	.byte	0x03, 0x1b
        /*001e*/ 	.short	0x00ff


	//----- nvinfo : EIATTR_NUM_BARRIERS
	.align		4
        /*0020*/ 	.byte	0x02, 0x4c
        /*0022*/ 	.byte	0x01
	.zero		1


	//----- nvinfo : EIATTR_MERCURY_ISA_VERSION
	.align		4
        /*0024*/ 	.byte	0x03, 0x5f
        /*0026*/ 	.short	0x0101


	//----- nvinfo : EIATTR_VRC_CTA_INIT_COUNT
	.align		4
        /*0028*/ 	.byte	0x02, 0x4a
	.zero		1
	.zero		1


	//----- nvinfo : EIATTR_EXIT_INSTR_OFFSETS
	.align		4
        /*002c*/ 	.byte	0x04, 0x1c
        /*002e*/ 	.short	(.L_454 - .L_453)


	//   ....[0]....
.L_453:
        /*0030*/ 	.word	0x00000080


	//   ....[1]....
        /*0034*/ 	.word	0x00008dd0


	//----- nvinfo : EIATTR_CRS_STACK_SIZE
	.align		4
.L_454:
        /*0038*/ 	.byte	0x04, 0x1e
        /*003a*/ 	.short	(.L_456 - .L_455)
.L_455:
        /*003c*/ 	.word	0x00000000


	//----- nvinfo : EIATTR_CBANK_PARAM_SIZE
	.align		4
.L_456:
        /*0040*/ 	.byte	0x03, 0x19
        /*0042*/ 	.short	0x0280


	//----- nvinfo : EIATTR_PARAM_CBANK
	.align		4
        /*0044*/ 	.byte	0x04, 0x0a
        /*0046*/ 	.short	(.L_458 - .L_457)
	.align		4
.L_457:
        /*0048*/ 	.word	index@(.nv.constant0._ZN5flash44flash_bwd_dq_dk_dv_loop_seqk_parallel_kernelI23Flash_bwd_kernel_traitsILi256ELi64ELi64ELi8ELi4ELi2ELi2ELb0ELb1EN7cutlass6half_tE19Flash_kernel_traitsILi256ELi64ELi64ELi8ES3_EELb1ELb1ELb0ELb0ELb0ELb1ELb0EEEvNS_16Flash_bwd_paramsE)
        /*004c*/ 	.short	0x0380
        /*004e*/ 	.short	0x0280


	//----- nvinfo : EIATTR_SW_WAR
	.align		4
.L_458:
        /*0050*/ 	.byte	0x04, 0x36
        /*0052*/ 	.short	(.L_460 - .L_459)
.L_459:
        /*0054*/ 	.word	0x00000008
.L_460:


//--------------------- .nv.info._ZN5flash44flash_bwd_dq_dk_dv_loop_seqk_parallel_kernelI23Flash_bwd_kernel_traitsILi256ELi64ELi64ELi8ELi4ELi2ELi2ELb0ELb1EN7cutlass6half_tE19Flash_kernel_traitsILi256ELi64ELi64ELi8ES3_EELb0ELb1ELb0ELb0ELb0ELb1ELb1EEEvNS_16Flash_bwd_paramsE --------------------------
	.section	.nv.info._ZN5flash44flash_bwd_dq_dk_dv_loop_seqk_parallel_kernelI23Flash_bwd_kernel_traitsILi256ELi64ELi64ELi8ELi4ELi2ELi2ELb0ELb1EN7cutlass6half_tE19Flash_kernel_traitsILi256ELi64ELi64ELi8ES3_EELb0ELb1ELb0ELb0ELb0ELb1ELb1EEEvNS_16Flash_bwd_paramsE,"",@"SHT_CUDA_INFO"
	.sectionflags	@""
	.align	4


	//----- nvinfo : EIATTR_CUDA_API_VERSION
	.align		4
        /*0000*/ 	.byte	0x04, 0x37
        /*0002*/ 	.short	(.L_462 - .L_461)
.L_461:
        /*0004*/ 	.word	0x00000082


	//----- nvinfo : EIATTR_KPARAM_INFO
	.align		4
.L_462:
        /*0008*/ 	.byte	0x04, 0x17
        /*000a*/ 	.short	(.L_464 - .L_463)
.L_463:
        /*000c*/ 	.word	0x00000000
        /*0010*/ 	.short	0x0000
        /*0012*/ 	.short	0x0000
        /*0014*/ 	.byte	0x00, 0xf0, 0x01, 0x0a


	//----- nvinfo : EIATTR_SPARSE_MMA_MASK
	.align		4
.L_464:
        /*0018*/ 	.byte	0x03, 0x50
        /*001a*/ 	.short	0x0000


	//----- nvinfo : EIATTR_MAXREG_COUNT
	.align		4
        /*001c*/ 	.byte	0x03, 0x1b
        /*001e*/ 	.short	0x00ff


	//----- nvinfo : EIATTR_NUM_BARRIERS
	.align		4
        /*0020*/ 	.byte	0x02, 0x4c
        /*0022*/ 	.byte	0x01
	.zero		1


	//----- nvinfo : EIATTR_MERCURY_ISA_VERSION
	.align		4
        /*0024*/ 	.byte	0x03, 0x5f
        /*0026*/ 	.short	0x0101


	//----- nvinfo : EIATTR_VRC_CTA_INIT_COUNT
	.align		4
        /*0028*/ 	.byte	0x02, 0x4a
	.zero		1
	.zero		1


	//----- nvinfo : EIATTR_EXIT_INSTR_OFFSETS
	.align		4
        /*002c*/ 	.byte	0x04, 0x1c
        /*002e*/ 	.short	(.L_466 - .L_465)


	//   ....[0]....
.L_465:
        /*0030*/ 	.word	0x00000080


	//   ....[1]....
        /*0034*/ 	.word	0x00008730


	//----- nvinfo : EIATTR_CRS_STACK_SIZE
	.align		4
.L_466:
        /*0038*/ 	.byte	0x04, 0x1e
        /*003a*/ 	.short	(.L_468 - .L_467)
.L_467:
        /*003c*/ 	.word	0x00000000


	//----- nvinfo : EIATTR_CBANK_PARAM_SIZE
	.align		4
.L_468:
        /*0040*/ 	.byte	0x03, 0x19
        /*0042*/ 	.short	0x0280


	//----- nvinfo : EIATTR_PARAM_CBANK
	.align		4
        /*0044*/ 	.byte	0x04, 0x0a
        /*0046*/ 	.short	(.L_470 - .L_469)
	.align		4
.L_469:
        /*0048*/ 	.word	index@(.nv.constant0._ZN5flash44flash_bwd_dq_dk_dv_loop_seqk_parallel_kernelI23Flash_bwd_kernel_traitsILi256ELi64ELi64ELi8ELi4ELi2ELi2ELb0ELb1EN7cutlass6half_tE19Flash_kernel_traitsILi256ELi64ELi64ELi8ES3_EELb0ELb1ELb0ELb0ELb0ELb1ELb1EEEvNS_16Flash_bwd_paramsE)
        /*004c*/ 	.short	0x0380
        /*004e*/ 	.short	0x0280


	//----- nvinfo : EIATTR_SW_WAR
	.align		4
.L_470:
        /*0050*/ 	.byte	0x04, 0x36
        /*0052*/ 	.short	(.L_472 - .L_471)
.L_471:
        /*0054*/ 	.word	0x00000008
.L_472:


//--------------------- .nv.info._ZN5flash44flash_bwd_dq_dk_dv_loop_seqk_parallel_kernelI23Flash_bwd_kernel_traitsILi256ELi64ELi64ELi8ELi4ELi2ELi2ELb0ELb1EN7cutlass6half_tE19Flash_kernel_traitsILi256ELi64ELi64ELi8ES3_EELb1ELb1ELb0ELb1ELb0ELb0ELb0EEEvNS_16Flash_bwd_paramsE --------------------------
	.section	.nv.info._ZN5flash44flash_bwd_dq_dk_dv_loop_seqk_parallel_kernelI23Flash_bwd_kernel_traitsILi256ELi64ELi64ELi8ELi4ELi2ELi2ELb0ELb1EN7cutlass6half_tE19Flash_kernel_traitsILi256ELi64ELi64ELi8ES3_EELb1ELb1ELb0ELb1ELb0ELb0ELb0EEEvNS_16Flash_bwd_paramsE,"",@"SHT_CUDA_INFO"
	.sectionflags	@""
	.align	4


	//----- nvinfo : EIATTR_CUDA_API_VERSION
	.align		4
        /*0000*/ 	.byte	0x04, 0x37
        /*0002*/ 	.short	(.L_474 - .L_473)
.L_473:
        /*0004*/ 	.word	0x00000082


	//----- nvinfo : EIATTR_KPARAM_INFO
	.align		4
.L_474:
        /*0008*/ 	.byte	0x04, 0x17
        /*000a*/ 	.short	(.L_476 - .L_475)
.L_475:
        /*000c*/ 	.word	0x00000000
        /*0010*/ 	.short	0x0000
        /*0012*/ 	.short	0x0000
        /*0014*/ 	.byte	0x00, 0xf0, 0x01, 0x0a


	//----- nvinfo : EIATTR_SPARSE_MMA_MASK
	.align		4
.L_476:
        /*0018*/ 	.byte	0x03, 0x50
        /*001a*/ 	.short	0x0000


	//----- nvinfo : EIATTR_MAXREG_COUNT
	.align		4
        /*001c*/ 	.byte	0x03, 0x1b
        /*001e*/ 	.short	0x00ff


	//----- nvinfo : EIATTR_NUM_BARRIERS
	.align		4
        /*0020*/ 	.byte	0x02, 0x4c
        /*0022*/ 	.byte	0x01
	.zero		1


	//----- nvinfo : EIATTR_ANNOTATIONS
	.align		4
        /*0024*/ 	.byte	0x04, 0x55
        /*0026*/ 	.short	(.L_478 - .L_477)


	//   ....[0]....
.L_477:
        /* <DEDUP_REMOVED lines=8> */
        /*009c*/ 	.byte	0xb0, 0x89, 0x00, 0x00, 0x01, 0x00, 0x00, 0x00, 0xd0, 0x89, 0x00, 0x00


	//----- nvinfo : EIATTR_MERCURY_ISA_VERSION
	.align		4
.L_478:
        /*00a8*/ 	.byte	0x03, 0x5f
        /*00aa*/ 	.short	0x0101


	//----- nvinfo : EIATTR_VRC_CTA_INIT_COUNT
	.align		4
        /*00ac*/ 	.byte	0x02, 0x4a
	.zero		1
	.zero		1


	//----- nvinfo : EIATTR_EXIT_INSTR_OFFSETS
	.align		4
        /*00b0*/ 	.byte	0x04, 0x1c
        /*00b2*/ 	.short	(.L_480 - .L_479)


	//   ....[0]....
.L_479:
        /*00b4*/ 	.word	0x00000090


	//   ....[1]....
        /*00b8*/ 	.word	0x0000a610


	//----- nvinfo : EIATTR_CRS_STACK_SIZE
	.align		4
.L_480:
        /*00bc*/ 	.byte	0x04, 0x1e
        /*00be*/ 	.short	(.L_482 - .L_481)
.L_481:
        /*00c0*/ 	.word	0x00000000


	//----- nvinfo : EIATTR_CBANK_PARAM_SIZE
	.align		4
.L_482:
        /*00c4*/ 	.byte	0x03, 0x19
        /*00c6*/ 	.short	0x0280


	//----- nvinfo : EIATTR_PARAM_CBANK
	.align		4
        /*00c8*/ 	.byte	0x04, 0x0a
        /*00ca*/ 	.short	(.L_484 - .L_483)
	.align		4
.L_483:
        /*00cc*/ 	.word	index@(.nv.constant0._ZN5flash44flash_bwd_dq_dk_dv_loop_seqk_parallel_kernelI23Flash_bwd_kernel_traitsILi256ELi64ELi64ELi8ELi4ELi2ELi2ELb0ELb1EN7cutlass6half_tE19Flash_kernel_traitsILi256ELi64ELi64ELi8ES3_EELb1ELb1ELb0ELb1ELb0ELb0ELb0EEEvNS_16Flash_bwd_paramsE)
        /*00d0*/ 	.short	0x0380
        /*00d2*/ 	.short	0x0280


	//----- nvinfo : EIATTR_SW_WAR
	.align		4
.L_484:
        /*00d4*/ 	.byte	0x04, 0x36
        /*00d6*/ 	.short	(.L_486 - .L_485)
.L_485:
        /*00d8*/ 	.word	0x00000008
.L_486:


//--------------------- .nv.info._ZN5flash44flash_bwd_dq_dk_dv_loop_seqk_parallel_kernelI23Flash_bwd_kernel_traitsILi256ELi64ELi64ELi8ELi4ELi2ELi2ELb0ELb1EN7cutlass6half_tE19Flash_kernel_traitsILi256ELi64ELi64ELi8ES3_EELb0ELb1ELb0ELb1ELb0ELb0ELb1EEEvNS_16Flash_bwd_paramsE --------------------------
	.section	.nv.info._ZN5flash44flash_bwd_dq_dk_dv_loop_seqk_parallel_kernelI23Flash_bwd_kernel_traitsILi256ELi64ELi64ELi8ELi4ELi2ELi2ELb0ELb1EN7cutlass6half_tE19Flash_kernel_traitsILi256ELi64ELi64ELi8ES3_EELb0ELb1ELb0ELb1ELb0ELb0ELb1EEEvNS_16Flash_bwd_paramsE,"",@"SHT_CUDA_INFO"
	.sectionflags	@""
	.align	4


	//----- nvinfo : EIATTR_CUDA_API_VERSION
	.align		4
        /*0000*/ 	.byte	0x04, 0x37
        /*0002*/ 	.short	(.L_488 - .L_487)
.L_487:
        /*0004*/ 	.word	0x00000082


	//----- nvinfo : EIATTR_KPARAM_INFO
	.align		4
.L_488:
        /*0008*/ 	.byte	0x04, 0x17
        /*000a*/ 	.short	(.L_490 - .L_489)
.L_489:
        /*000c*/ 	.word	0x00000000
        /*0010*/ 	.short	0x0000
        /*0012*/ 	.short	0x0000
        /*0014*/ 	.byte	0x00, 0xf0, 0x01, 0x0a


	//----- nvinfo : EIATTR_SPARSE_MMA_MASK
	.align		4
.L_490:
        /*0018*/ 	.byte	0x03, 0x50
        /*001a*/ 	.short	0x0000


	//----- nvinfo : EIATTR_MAXREG_COUNT
	.align		4
        /*001c*/ 	.byte	0x03, 0x1b
        /*001e*/ 	.short	0x00ff


	//----- nvinfo : EIATTR_NUM_BARRIERS
	.align		4
        /*0020*/ 	.byte	0x02, 0x4c
        /*0022*/ 	.byte	0x01
	.zero		1


	//----- nvinfo : EIATTR_ANNOTATIONS
	.align		4
        /*0024*/ 	.byte	0x04, 0x55
        /*0026*/ 	.short	(.L_492 - .L_491)


	//   ....[0]....
.L_491:
        /*0028*/ 	.word	0x00000001
        /*002c*/ 	.byte	0x70, 0x40, 0x00, 0x00, 0x01, 0x00, 0x00, 0x00, 0xb0, 0x56, 0x00, 0x00, 0x01, 0x00, 0x00, 0x00
        /*003c*/ 	.byte	0xc0, 0x6a, 0x00, 0x00, 0x01, 0x00, 0x00, 0x00, 0x80, 0x75, 0x00, 0x00


	//----- nvinfo : EIATTR_MERCURY_ISA_VERSION
	.align		4
.L_492:
        /*0048*/ 	.byte	0x03, 0x5f
        /*004a*/ 	.short	0x0101


	//----- nvinfo : EIATTR_VRC_CTA_INIT_COUNT
	.align		4
        /*004c*/ 	.byte	0x02, 0x4a
	.zero		1
	.zero		1


	//----- nvinfo : EIATTR_EXIT_INSTR_OFFSETS
	.align		4
        /*0050*/ 	.byte	0x04, 0x1c
        /*0052*/ 	.short	(.L_494 - .L_493)


	//   ....[0]....
.L_493:
        /*0054*/ 	.word	0x00000090


	//   ....[1]....
        /*0058*/ 	.word	0x00009d90


	//----- nvinfo : EIATTR_CRS_STACK_SIZE
	.align		4
.L_494:
        /*005c*/ 	.byte	0x04, 0x1e
        /*005e*/ 	.short	(.L_496 - .L_495)
.L_495:
        /*0060*/ 	.word	0x00000000


	//----- nvinfo : EIATTR_CBANK_PARAM_SIZE
	.align		4
.L_496:
        /*0064*/ 	.byte	0x03, 0x19
        /*0066*/ 	.short	0x0280


	//----- nvinfo : EIATTR_PARAM_CBANK
	.align		4
        /*0068*/ 	.byte	0x04, 0x0a
        /*006a*/ 	.short	(.L_498 - .L_497)
	.align		4
.L_497:
        /*006c*/ 	.word	index@(.nv.constant0._ZN5flash44flash_bwd_dq_dk_dv_loop_seqk_parallel_kernelI23Flash_bwd_kernel_traitsILi256ELi64ELi64ELi8ELi4ELi2ELi2ELb0ELb1EN7cutlass6half_tE19Flash_kernel_traitsILi256ELi64ELi64ELi8ES3_EELb0ELb1ELb0ELb1ELb0ELb0ELb1EEEvNS_16Flash_bwd_paramsE)
        /*0070*/ 	.short	0x0380
        /*0072*/ 	.short	0x0280


	//----- nvinfo : EIATTR_SW_WAR
	.align		4
.L_498:
        /*0074*/ 	.byte	0x04, 0x36
        /*0076*/ 	.short	(.L_500 - .L_499)
.L_499:
        /*0078*/ 	.word	0x00000008
.L_500:


//--------------------- .nv.info._ZN5flash25flash_bwd_dot_do_o_kernelILb0E23Flash_bwd_kernel_traitsILi256ELi64ELi64ELi8ELi4ELi2ELi2ELb0ELb1EN7cutlass6half_tE19Flash_kernel_traitsILi256ELi64ELi64ELi8ES3_EEEEvNS_16Flash_bwd_paramsE --------------------------
	.section	.nv.info._ZN5flash25flash_bwd_dot_do_o_kernelILb0E23Flash_bwd_kernel_traitsILi256ELi64ELi64ELi8ELi4ELi2ELi2ELb0ELb1EN7cutlass6half_tE19Flash_kernel_traitsILi256ELi64ELi64ELi8ES3_EEEEvNS_16Flash_bwd_paramsE,"",@"SHT_CUDA_INFO"
	.sectionflags	@""
	.align	4


	//----- nvinfo : EIATTR_CUDA_API_VERSION
	.align		4
        /*0000*/ 	.byte	0x04, 0x37
        /*0002*/ 	.short	(.L_502 - .L_501)
.L_501:
        /*0004*/ 	.word	0x00000082


	//----- nvinfo : EIATTR_KPARAM_INFO
	.align		4
.L_502:
        /*0008*/ 	.byte	0x04, 0x17
        /*000a*/ 	.short	(.L_504 - .L_503)
.L_503:
        /*000c*/ 	.word	0x00000000
        /*0010*/ 	.short	0x0000
        /*0012*/ 	.short	0x0000
        /*0014*/ 	.byte	0x00, 0xf0, 0x01, 0x0a


	//----- nvinfo : EIATTR_SPARSE_MMA_MASK
	.align		4
.L_504:
        /*0018*/ 	.byte	0x03, 0x50
        /*001a*/ 	.short	0x0000


	//----- nvinfo : EIATTR_MAXREG_COUNT
	.align		4
        /*001c*/ 	.byte	0x03, 0x1b
        /*001e*/ 	.short	0x00ff


	//----- nvinfo : EIATTR_MERCURY_ISA_VERSION
	.align		4
        /*0020*/ 	.byte	0x03, 0x5f
        /*0022*/ 	.short	0x0101


	//----- nvinfo : EIATTR_COOP_GROUP_MASK_REGIDS
	.align		4
        /*0024*/ 	.byte	0x04, 0x29
        /*0026*/ 	.short	(.L_506 - .L_505)


	//   ....[0]....
.L_505:
        /*0028*/ 	.word	0xffffffff


	//   ....[1]....
        /*002c*/ 	.word	0xffffffff


	//   ....[2]....
        /*0030*/ 	.word	0xffffffff


	//   ....[3]....
        /*0034*/ 	.word	0xffffffff


	//   ....[4]....
        /*0038*/ 	.word	0xffffffff


	//   ....[5]....
        /*003c*/ 	.word	0xffffffff


	//----- nvinfo : EIATTR_COOP_GROUP_INSTR_OFFSETS
	.align		4
.L_506:
        /*0040*/ 	.byte	0x04, 0x28
        /*0042*/ 	.short	(.L_508 - .L_507)


	//   ....[0]....
.L_507:
        /*0044*/ 	.word	0x00001880


	//   ....[1]....
        /*0048*/ 	.word	0x000018a0


	//   ....[2]....
        /*004c*/ 	.word	0x000018d0


	//   ....[3]....
        /*0050*/ 	.word	0x000018f0


	//   ....[4]....
        /*0054*/ 	.word	0x00001950


	//   ....[5]....
        /*0058*/ 	.word	0x00001970


	//----- nvinfo : EIATTR_VRC_CTA_INIT_COUNT
	.align		4
.L_508:
        /*005c*/ 	.byte	0x02, 0x4a
	.zero		1
	.zero		1


	//----- nvinfo : EIATTR_EXIT_INSTR_OFFSETS
	.align		4
        /*0060*/ 	.byte	0x04, 0x1c
        /*0062*/ 	.short	(.L_510 - .L_509)


	//   ....[0]....
.L_509:
        /*0064*/ 	.word	0x00000120


	//   ....[1]....
        /*0068*/ 	.word	0x000019d0


	//   ....[2]....
        /*006c*/ 	.word	0x000019f0


	//----- nvinfo : EIATTR_CRS_STACK_SIZE
	.align		4
.L_510:
        /*0070*/ 	.byte	0x04, 0x1e
        /*0072*/ 	.short	(.L_512 - .L_511)
.L_511:
        /*0074*/ 	.word	0x00000000


	//----- nvinfo : EIATTR_CBANK_PARAM_SIZE
	.align		4
.L_512:
        /*0078*/ 	.byte	0x03, 0x19
        /*007a*/ 	.short	0x0280


	//----- nvinfo : EIATTR_PARAM_CBANK
	.align		4
        /*007c*/ 	.byte	0x04, 0x0a
        /*007e*/ 	.short	(.L_514 - .L_513)
	.align		4
.L_513:
        /*0080*/ 	.word	index@(.nv.constant0._ZN5flash25flash_bwd_dot_do_o_kernelILb0E23Flash_bwd_kernel_traitsILi256ELi64ELi64ELi8ELi4ELi2ELi2ELb0ELb1EN7cutlass6half_tE19Flash_kernel_traitsILi256ELi64ELi64ELi8ES3_EEEEvNS_16Flash_bwd_paramsE)
        /*0084*/ 	.short	0x0380
        /*0086*/ 	.short	0x0280


	//----- nvinfo : EIATTR_SW_WAR
	.align		4
.L_514:
        /*0088*/ 	.byte	0x04, 0x36
        /*008a*/ 	.short	(.L_516 - .L_515)
.L_515:
        /*008c*/ 	.word	0x00000008
.L_516:


//--------------------- .nv.info._ZN5flash25flash_bwd_dot_do_o_kernelILb1E23Flash_bwd_kernel_traitsILi256ELi64ELi64ELi8ELi4ELi2ELi2ELb0ELb1EN7cutlass6half_tE19Flash_kernel_traitsILi256ELi64ELi64ELi8ES3_EEEEvNS_16Flash_bwd_paramsE --------------------------
	.section	.nv.info._ZN5flash25flash_bwd_dot_do_o_kernelILb1E23Flash_bwd_kernel_traitsILi256ELi64ELi64ELi8ELi4ELi2ELi2ELb0ELb1EN7cutlass6half_tE19Flash_kernel_traitsILi256ELi64ELi64ELi8ES3_EEEEvNS_16Flash_bwd_paramsE,"",@"SHT_CUDA_INFO"
	.sectionflags	@""
	.align	4


	//----- nvinfo : EIATTR_CUDA_API_VERSION
	.align		4
        /*0000*/ 	.byte	0x04, 0x37
        /*0002*/ 	.short	(.L_518 - .L_517)
.L_517:
        /*0004*/ 	.word	0x00000082


	//----- nvinfo : EIATTR_KPARAM_INFO
	.align		4
.L_518:
        /*0008*/ 	.byte	0x04, 0x17
        /*000a*/ 	.short	(.L_520 - .L_519)
.L_519:
        /*000c*/ 	.word	0x00000000
        /*0010*/ 	.short	0x0000
        /*0012*/ 	.short	0x0000
        /*0014*/ 	.byte	0x00, 0xf0, 0x01, 0x0a


	//----- nvinfo : EIATTR_SPARSE_MMA_MASK
	.align		4
.L_520:
        /*0018*/ 	.byte	0x03, 0x50
        /*001a*/ 	.short	0x0000


	//----- nvinfo : EIATTR_MAXREG_COUNT
	.align		4
        /*001c*/ 	.byte	0x03, 0x1b
        /*001e*/ 	.short	0x00ff


	//----- nvinfo : EIATTR_MERCURY_ISA_VERSION
	.align		4
        /*0020*/ 	.byte	0x03, 0x5f
        /*0022*/ 	.short	0x0101


	//----- nvinfo : EIATTR_COOP_GROUP_MASK_REGIDS
	.align		4
        /*0024*/ 	.byte	0x04, 0x29
        /*0026*/ 	.short	(.L_522 - .L_521)


	//   ....[0]....
.L_521:
        /*0028*/ 	.word	0xffffffff


	//   ....[1]....
        /*002c*/ 	.word	0xffffffff


	//   ....[2]....
        /*0030*/ 	.word	0xffffffff


	//   ....[3]....
        /*0034*/ 	.word	0xffffffff


	//   ....[4]....
        /*0038*/ 	.word	0xffffffff


	//   ....[5]....
        /*003c*/ 	.word	0xffffffff


	//----- nvinfo : EIATTR_COOP_GROUP_INSTR_OFFSETS
	.align		4
.L_522:
        /*0040*/ 	.byte	0x04, 0x28
        /*0042*/ 	.short	(.L_524 - .L_523)


	//   ....[0]....
.L_523:
        /*0044*/ 	.word	0x00001ba0


	//   ....[1]....
        /*0048*/ 	.word	0x00001bc0


	//   ....[2]....
        /*004c*/ 	.word	0x00001c10


	//   ....[3]....
        /*0050*/ 	.word	0x00001c30


	//   ....[4]....
        /*0054*/ 	.word	0x00001cb0


	//   ....[5]....
        /*0058*/ 	.word	0x00001ce0


	//----- nvinfo : EIATTR_VRC_CTA_INIT_COUNT
	.align		4
.L_524:
        /*005c*/ 	.byte	0x02, 0x4a
	.zero		1
	.zero		1


	//----- nvinfo : EIATTR_EXIT_INSTR_OFFSETS
	.align		4
        /*0060*/ 	.byte	0x04, 0x1c
        /*0062*/ 	.short	(.L_526 - .L_525)


	//   ....[0]....
.L_525:
        /*0064*/ 	.word	0x00000120


	//   ....[1]....
        /*0068*/ 	.word	0x00001eb0


	//----- nvinfo : EIATTR_CRS_STACK_SIZE
	.align		4
.L_526:
        /*006c*/ 	.byte	0x04, 0x1e
        /*006e*/ 	.short	(.L_528 - .L_527)
.L_527:
        /*0070*/ 	.word	0x00000000


	//----- nvinfo : EIATTR_CBANK_PARAM_SIZE
	.align		4
.L_528:
        /*0074*/ 	.byte	0x03, 0x19
        /*0076*/ 	.short	0x0280


	//----- nvinfo : EIATTR_PARAM_CBANK
	.align		4
        /*0078*/ 	.byte	0x04, 0x0a
        /*007a*/ 	.short	(.L_530 - .L_529)
	.align		4
.L_529:
        /*007c*/ 	.word	index@(.nv.constant0._ZN5flash25flash_bwd_dot_do_o_kernelILb1E23Flash_bwd_kernel_traitsILi256ELi64ELi64ELi8ELi4ELi2ELi2ELb0ELb1EN7cutlass6half_tE19Flash_kernel_traitsILi256ELi64ELi64ELi8ES3_EEEEvNS_16Flash_bwd_paramsE)
        /*0080*/ 	.short	0x0380
        /*0082*/ 	.short	0x0280


	//----- nvinfo : EIATTR_SW_WAR
	.align		4
.L_530:
        /*0084*/ 	.byte	0x04, 0x36
        /*0086*/ 	.short	(.L_532 - .L_531)
.L_531:
        /*0088*/ 	.word	0x00000008
.L_532:


//--------------------- .nv.info._ZN5flash27flash_bwd_convert_dq_kernelI23Flash_bwd_kernel_traitsILi256ELi64ELi64ELi8ELi4ELi2ELi2ELb0ELb0EN7cutlass6half_tE19Flash_kernel_traitsILi256ELi64ELi64ELi8ES3_EEEEvNS_16Flash_bwd_paramsEi --------------------------
	.section	.nv.info._ZN5flash27flash_bwd_convert_dq_kernelI23Flash_bwd_kernel_traitsILi256ELi64ELi64ELi8ELi4ELi2ELi2ELb0ELb0EN7cutlass6half_tE19Flash_kernel_traitsILi256ELi64ELi64ELi8ES3_EEEEvNS_16Flash_bwd_paramsEi,"",@"SHT_CUDA_INFO"
	.sectionflags	@""
	.align	4


	//----- nvinfo : EIATTR_CUDA_API_VERSION
	.align		4
        /*0000*/ 	.byte	0x04, 0x37
        /*0002*/ 	.short	(.L_534 - .L_533)
.L_533:
        /*0004*/ 	.word	0x00000082


	//----- nvinfo : EIATTR_KPARAM_INFO
	.align		4
.L_534:
        /*0008*/ 	.byte	0x04, 0x17
        /*000a*/ 	.short	(.L_536 - .L_535)
.L_535:
        /*000c*/ 	.word	0x00000000
        /*0010*/ 	.short	0x0001
        /*0012*/ 	.short	0x0280
        /*0014*/ 	.byte	0x00, 0xf0, 0x11, 0x00


	//----- nvinfo : EIATTR_KPARAM_INFO
	.align		4
.L_536:
        /*0018*/ 	.byte	0x04, 0x17
        /*001a*/ 	.short	(.L_538 - .L_537)
.L_537:
        /*001c*/ 	.word	0x00000000
        /*0020*/ 	.short	0x0000
        /*0022*/ 	.short	0x0000
        /*0024*/ 	.byte	0x00, 0xf0, 0x01, 0x0a


	//----- nvinfo : EIATTR_SPARSE_MMA_MASK
	.align		4
.L_538:
        /*0028*/ 	.byte	0x03, 0x50
        /*002a*/ 	.short	0x0000


	//----- nvinfo : EIATTR_MAXREG_COUNT
	.align		4
        /*002c*/ 	.byte	0x03, 0x1b
        /*002e*/ 	.short	0x00ff


	//----- nvinfo : EIATTR_NUM_BARRIERS
	.align		4
        /*0030*/ 	.byte	0x02, 0x4c
        /*0032*/ 	.byte	0x01
	.zero		1


	//----- nvinfo : EIATTR_MERCURY_ISA_VERSION
	.align		4
        /*0034*/ 	.byte	0x03, 0x5f
        /*0036*/ 	.short	0x0101


	//----- nvinfo : EIATTR_VRC_CTA_INIT_COUNT
	.align		4
        /*0038*/ 	.byte	0x02, 0x4a
	.zero		1
	.zero		1


	//----- nvinfo : EIATTR_EXIT_INSTR_OFFSETS
	.align		4
        /*003c*/ 	.byte	0x04, 0x1c
        /*003e*/ 	.short	(.L_540 - .L_539)


	//   ....[0]....
.L_539:
        /*0040*/ 	.word	0x00000120


	//   ....[1]....
        /*0044*/ 	.word	0x00001c60


	//   ....[2]....
        /*0048*/ 	.word	0x00001db0


	//   ....[3]....
        /*004c*/ 	.word	0x00001dd0


	//----- nvinfo : EIATTR_CRS_STACK_SIZE
	.align		4
.L_540:
        /*0050*/ 	.byte	0x04, 0x1e
        /*0052*/ 	.short	(.L_542 - .L_541)
.L_541:
        /*0054*/ 	.word	0x00000000


	//----- nvinfo : EIATTR_CBANK_PARAM_SIZE
	.align		4
.L_542:
        /*0058*/ 	.byte	0x03, 0x19
        /*005a*/ 	.short	0x0284


	//----- nvinfo : EIATTR_PARAM_CBANK
	.align		4
        /*005c*/ 	.byte	0x04, 0x0a
        /*005e*/ 	.short	(.L_544 - .L_543)
	.align		4
.L_543:
        /*0060*/ 	.word	index@(.nv.constant0._ZN5flash27flash_bwd_convert_dq_kernelI23Flash_bwd_kernel_traitsILi256ELi64ELi64ELi8ELi4ELi2ELi2ELb0ELb0EN7cutlass6half_tE19Flash_kernel_traitsILi256ELi64ELi64ELi8ES3_EEEEvNS_16Flash_bwd_paramsEi)
        /*0064*/ 	.short	0x0380
        /*0066*/ 	.short	0x0284


	//----- nvinfo : EIATTR_SW_WAR
	.align		4
.L_544:
        /*0068*/ 	.byte	0x04, 0x36
        /*006a*/ 	.short	(.L_546 - .L_545)
.L_545:
        /*006c*/ 	.word	0x00000008
.L_546:


//--------------------- .nv.info._ZN5flash44flash_bwd_dq_dk_dv_loop_seqk_parallel_kernelI23Flash_bwd_kernel_traitsILi256ELi64ELi64ELi8ELi4ELi2ELi2ELb0ELb0EN7cutlass6half_tE19Flash_kernel_traitsILi256ELi64ELi64ELi8ES3_EELb1ELb1ELb0ELb0ELb0ELb0ELb0EEEvNS_16Flash_bwd_paramsE --------------------------
	.section	.nv.info._ZN5flash44flash_bwd_dq_dk_dv_loop_seqk_parallel_kernelI23Flash_bwd_kernel_traitsILi256ELi64ELi64ELi8ELi4ELi2ELi2ELb0ELb0EN7cutlass6half_tE19Flash_kernel_traitsILi256ELi64ELi64ELi8ES3_EELb1ELb1ELb0ELb0ELb0ELb0ELb0EEEvNS_16Flash_bwd_paramsE,"",@"SHT_CUDA_INFO"
	.sectionflags	@""
	.align	4


	//----- nvinfo : EIATTR_CUDA_API_VERSION
	.align		4
        /*0000*/ 	.byte	0x04, 0x37
        /*0002*/ 	.short	(.L_548 - .L_547)
.L_547:
        /*0004*/ 	.word	0x00000082


	//----- nvinfo : EIATTR_KPARAM_INFO
	.align		4
.L_548:
        /*0008*/ 	.byte	0x04, 0x17
        /*000a*/ 	.short	(.L_550 - .L_549)
.L_549:
        /*000c*/ 	.word	0x00000000
        /*0010*/ 	.short	0x0000
        /*0012*/ 	.short	0x0000
        /*0014*/ 	.byte	0x00, 0xf0, 0x01, 0x0a


	//----- nvinfo : EIATTR_SPARSE_MMA_MASK
	.align		4
.L_550:
        /*0018*/ 	.byte	0x03, 0x50
        /*001a*/ 	.short	0x0000


	//----- nvinfo : EIATTR_MAXREG_COUNT
	.align		4
        /*001c*/ 	.byte	0x03, 0x1b
        /*001e*/ 	.short	0x00ff


	//----- nvinfo : EIATTR_NUM_BARRIERS
	.align		4
        /*0020*/ 	.byte	0x02, 0x4c
        /*0022*/ 	.byte	0x01
	.zero		1


	//----- nvinfo : EIATTR_ANNOTATIONS
	.align		4
        /*0024*/ 	.byte	0x04, 0x55
        /*0026*/ 	.short	(.L_552 - .L_551)


	//   ....[0]....
.L_551:
        /*0028*/ 	.word	0x00000001
        /*002c*/ 	.byte	0x10, 0x39, 0x00, 0x00, 0x01, 0x00, 0x00, 0x00, 0xb0, 0x39, 0x00, 0x00, 0x01, 0x00, 0x00, 0x00
        /*003c*/ 	.byte	0xf0, 0x39, 0x00, 0x00, 0x01, 0x00, 0x00, 0x00, 0x50, 0x3b, 0x00, 0x00, 0x01, 0x00, 0x00, 0x00
        /*004c*/ 	.byte	0xa0, 0x3d, 0x00, 0x00, 0x01, 0x00, 0x00, 0x00, 0xb0, 0x3f, 0x00, 0x00, 0x01, 0x00, 0x00, 0x00
        /*005c*/ 	.byte	0x00, 0x40, 0x00, 0x00, 0x01, 0x00, 0x00, 0x00, 0x40, 0x40, 0x00, 0x00, 0x01, 0x00, 0x00, 0x00
        /*006c*/ 	.byte	0x80, 0x40, 0x00, 0x00, 0x01, 0x00, 0x00, 0x00, 0xa0, 0x5f, 0x00, 0x00, 0x01, 0x00, 0x00, 0x00
        /*007c*/ 	.byte	0x80, 0x60, 0x00, 0x00, 0x01, 0x00, 0x00, 0x00, 0xc0, 0x82, 0x00, 0x00, 0x01, 0x00, 0x00, 0x00
        /*008c*/ 	.byte	0x40, 0x86, 0x00, 0x00


	//----- nvinfo : EIATTR_MERCURY_ISA_VERSION
	.align		4
.L_552:
        /*0090*/ 	.byte	0x03, 0x5f
        /*0092*/ 	.short	0x0101


	//----- nvinfo : EIATTR_VRC_CTA_INIT_COUNT
	.align		4
        /*0094*/ 	.byte	0x02, 0x4a
	.zero		1
	.zero		1


	//----- nvinfo : EIATTR_EXIT_INSTR_OFFSETS
	.align		4
        /*0098*/ 	.byte	0x04, 0x1c
        /*009a*/ 	.short	(.L_554 - .L_553)


	//   ....[0]....
.L_553:
        /*009c*/ 	.word	0x00000090


	//   ....[1]....
        /*00a0*/ 	.word	0x0000a520


	//----- nvinfo : EIATTR_CRS_STACK_SIZE
	.align		4
.L_554:
        /*00a4*/ 	.byte	0x04, 0x1e
        /*00a6*/ 	.short	(.L_556 - .L_555)
.L_555:
        /*00a8*/ 	.word	0x00000000


	//----- nvinfo : EIATTR_CBANK_PARAM_SIZE
	.align		4
.L_556:
        /*00ac*/ 	.byte	0x03, 0x19
        /*00ae*/ 	.short	0x0280


	//----- nvinfo : EIATTR_PARAM_CBANK
	.align		4
        /*00b0*/ 	.byte	0x04, 0x0a
        /*00b2*/ 	.short	(.L_558 - .L_557)
	.align		4
.L_557:
        /*00b4*/ 	.word	index@(.nv.constant0._ZN5flash44flash_bwd_dq_dk_dv_loop_seqk_parallel_kernelI23Flash_bwd_kernel_traitsILi256ELi64ELi64ELi8ELi4ELi2ELi2ELb0ELb0EN7cutlass6half_tE19Flash_kernel_traitsILi256ELi64ELi64ELi8ES3_EELb1ELb1ELb0ELb0ELb0ELb0ELb0EEEvNS_16Flash_bwd_paramsE)
        /*00b8*/ 	.short	0x0380
        /*00ba*/ 	.short	0x0280


	//----- nvinfo : EIATTR_SW_WAR
	.align		4
.L_558:
        /*00bc*/ 	.byte	0x04, 0x36
        /*00be*/ 	.short	(.L_560 - .L_559)
.L_559:
        /*00c0*/ 	.word	0x00000008
.L_560:


//--------------------- .nv.info._ZN5flash44flash_bwd_dq_dk_dv_loop_seqk_parallel_kernelI23Flash_bwd_kernel_traitsILi256ELi64ELi64ELi8ELi4ELi2ELi2ELb0ELb0EN7cutlass6half_tE19Flash_kernel_traitsILi256ELi64ELi64ELi8ES3_EELb0ELb1ELb0ELb0ELb0ELb0ELb1EEEvNS_16Flash_bwd_paramsE --------------------------
	.section	.nv.info._ZN5flash44flash_bwd_dq_dk_dv_loop_seqk_parallel_kernelI23Flash_bwd_kernel_traitsILi256ELi64ELi64ELi8ELi4ELi2ELi2ELb0ELb0EN7cutlass6half_tE19Flash_kernel_traitsILi256ELi64ELi64ELi8ES3_EELb0ELb1ELb0ELb0ELb0ELb0ELb1EEEvNS_16Flash_bwd_paramsE,"",@"SHT_CUDA_INFO"
	.sectionflags	@""
	.align	4


	//----- nvinfo : EIATTR_CUDA_API_VERSION
	.align		4
        /*0000*/ 	.byte	0x04, 0x37
        /*0002*/ 	.short	(.L_562 - .L_561)
.L_561:
        /*0004*/ 	.word	0x00000082


	//----- nvinfo : EIATTR_KPARAM_INFO
	.align		4
.L_562:
        /*0008*/ 	.byte	0x04, 0x17
        /*000a*/ 	.short	(.L_564 - .L_563)
.L_563:
        /*000c*/ 	.word	0x00000000
        /*0010*/ 	.short	0x0000
        /*0012*/ 	.short	0x0000
        /*0014*/ 	.byte	0x00, 0xf0, 0x01, 0x0a


	//----- nvinfo : EIATTR_SPARSE_MMA_MASK
	.align		4
.L_564:
        /*0018*/ 	.byte	0x03, 0x50
        /*001a*/ 	.short	0x0000


	//----- nvinfo : EIATTR_MAXREG_COUNT
	.align		4
        /*001c*/ 	.byte	0x03, 0x1b
        /*001e*/ 	.short	0x00ff


	//----- nvinfo : EIATTR_NUM_BARRIERS
	.align		4
        /*0020*/ 	.byte	0x02, 0x4c
        /*0022*/ 	.byte	0x01
	.zero		1


	//----- nvinfo : EIATTR_ANNOTATIONS
	.align		4
        /*0024*/ 	.byte	0x04, 0x55
        /*0026*/ 	.short	(.L_566 - .L_565)


	//   ....[0]....
.L_565:
        /*0028*/ 	.word	0x00000001
        /*002c*/ 	.byte	0x10, 0x3a, 0x00, 0x00, 0x01, 0x00, 0x00, 0x00, 0x50, 0x3a, 0x00, 0x00, 0x01, 0x00, 0x00, 0x00
        /*003c*/ 	.byte	0x40, 0x3c, 0x00, 0x00, 0x01, 0x00, 0x00, 0x00, 0x00, 0x3e, 0x00, 0x00, 0x01, 0x00, 0x00, 0x00
        /*004c*/ 	.byte	0xb0, 0x3e, 0x00, 0x00, 0x01, 0x00, 0x00, 0x00, 0x80, 0x47, 0x00, 0x00, 0x01, 0x00, 0x00, 0x00
        /*005c*/ 	.byte	0xb0, 0x47, 0x00, 0x00, 0x01, 0x00, 0x00, 0x00, 0x30, 0x5b, 0x00, 0x00, 0x01, 0x00, 0x00, 0x00
        /*006c*/ 	.byte	0x10, 0x5c, 0x00, 0x00, 0x01, 0x00, 0x00, 0x00, 0xd0, 0x7f, 0x00, 0x00, 0x01, 0x00, 0x00, 0x00
        /*007c*/ 	.byte	0x50, 0x83, 0x00, 0x00


	//----- nvinfo : EIATTR_MERCURY_ISA_VERSION
	.align		4
.L_566:
        /*0080*/ 	.byte	0x03, 0x5f
        /*0082*/ 	.short	0x0101


	//----- nvinfo : EIATTR_VRC_CTA_INIT_COUNT
	.align		4
        /*0084*/ 	.byte	0x02, 0x4a
	.zero		1
	.zero		1


	//----- nvinfo : EIATTR_EXIT_INSTR_OFFSETS
	.align		4
        /*0088*/ 	.byte	0x04, 0x1c
        /*008a*/ 	.short	(.L_568 - .L_567)


	//   ....[0]....
.L_567:
        /*008c*/ 	.word	0x00000090


	//   ....[1]....
        /*0090*/ 	.word	0x00009e00


	//----- nvinfo : EIATTR_CRS_STACK_SIZE
	.align		4
.L_568:
        /*0094*/ 	.byte	0x04, 0x1e
        /*0096*/ 	.short	(.L_570 - .L_569)
.L_569:
        /*0098*/ 	.word	0x00000000


	//----- nvinfo : EIATTR_CBANK_PARAM_SIZE
	.align		4
.L_570:
        /*009c*/ 	.byte	0x03, 0x19
        /*009e*/ 	.short	0x0280


	//----- nvinfo : EIATTR_PARAM_CBANK
	.align		4
        /*00a0*/ 	.byte	0x04, 0x0a
        /*00a2*/ 	.short	(.L_572 - .L_571)
	.align		4
.L_571:
        /*00a4*/ 	.word	index@(.nv.constant0._ZN5flash44flash_bwd_dq_dk_dv_loop_seqk_parallel_kernelI23Flash_bwd_kernel_traitsILi256ELi64ELi64ELi8ELi4ELi2ELi2ELb0ELb0EN7cutlass6half_tE19Flash_kernel_traitsILi256ELi64ELi64ELi8ES3_EELb0ELb1ELb0ELb0ELb0ELb0ELb1EEEvNS_16Flash_bwd_paramsE)
        /*00a8*/ 	.short	0x0380
        /*00aa*/ 	.short	0x0280


	//----- nvinfo : EIATTR_SW_WAR
	.align		4
.L_572:
        /*00ac*/ 	.byte	0x04, 0x36
        /*00ae*/ 	.short	(.L_574 - .L_573)
.L_573:
        /*00b0*/ 	.word	0x00000008
.L_574:


//--------------------- .nv.info._ZN5flash44flash_bwd_dq_dk_dv_loop_seqk_parallel_kernelI23Flash_bwd_kernel_traitsILi256ELi64ELi64ELi8ELi4ELi2ELi2ELb0ELb0EN7cutlass6half_tE19Flash_kernel_traitsILi256ELi64ELi64ELi8ES3_EELb1ELb1ELb0ELb0ELb0ELb1ELb0EEEvNS_16Flash_bwd_paramsE --------------------------
	.section	.nv.info._ZN5flash44flash_bwd_dq_dk_dv_loop_seqk_parallel_kernelI23Flash_bwd_kernel_traitsILi256ELi64ELi64ELi8ELi4ELi2ELi2ELb0ELb0EN7cutlass6half_tE19Flash_kernel_traitsILi256ELi64ELi64ELi8ES3_EELb1ELb1ELb0ELb0ELb0ELb1ELb0EEEvNS_16Flash_bwd_paramsE,"",@"SHT_CUDA_INFO"
	.sectionflags	@""
	.align	4


	//----- nvinfo : EIATTR_CUDA_API_VERSION
	.align		4
        /*0000*/ 	.byte	0x04, 0x37
        /*0002*/ 	.short	(.L_576 - .L_575)
.L_575:
        /*0004*/ 	.word	0x00000082


	//----- nvinfo : EIATTR_KPARAM_INFO
	.align		4
.L_576:
        /*0008*/ 	.byte	0x04, 0x17
        /*000a*/ 	.short	(.L_578 - .L_577)
.L_577:
        /*000c*/ 	.word	0x00000000
        /*0010*/ 	.short	0x0000
        /*0012*/ 	.short	0x0000
        /*0014*/ 	.byte	0x00, 0xf0, 0x01, 0x0a


	//----- nvinfo : EIATTR_SPARSE_MMA_MASK
	.align		4
.L_578:
        /*0018*/ 	.byte	0x03, 0x50
        /*001a*/ 	.short	0x0000


	//----- nvinfo : EIATTR_MAXREG_COUNT
	.align		4
        /*001c*/ 	.byte	0x03, 0x1b
        /*001e*/ 	.short	0x00ff


	//----- nvinfo : EIATTR_NUM_BARRIERS
	.align		4
        /*0020*/ 	.byte	0x02, 0x4c
        /*0022*/ 	.byte	0x01
	.zero		1


	//----- nvinfo : EIATTR_ANNOTATIONS
	.align		4
        /*0024*/ 	.byte	0x04, 0x55
        /*0026*/ 	.short	(.L_580 - .L_579)


	//   ....[0]....
.L_579:
        /*0028*/ 	.word	0x00000001
        /*002c*/ 	.byte	0x20, 0x30, 0x00, 0x00, 0x01, 0x00, 0x00, 0x00, 0x40, 0x31, 0x00, 0x00, 0x01, 0x00, 0x00, 0x00
        /*003c*/ 	.byte	0x80, 0x31, 0x00, 0x00, 0x01, 0x00, 0x00, 0x00, 0x90, 0x32, 0x00, 0x00, 0x01, 0x00, 0x00, 0x00
        /*004c*/ 	.byte	0xe0, 0x32, 0x00, 0x00, 0x01, 0x00, 0x00, 0x00, 0x30, 0x33, 0x00, 0x00, 0x01, 0x00, 0x00, 0x00
        /*005c*/ 	.byte	0x70, 0x33, 0x00, 0x00, 0x01, 0x00, 0x00, 0x00, 0x20, 0x3d, 0x00, 0x00, 0x01, 0x00, 0x00, 0x00
        /*006c*/ 	.byte	0x30, 0x5f, 0x00, 0x00, 0x01, 0x00, 0x00, 0x00, 0x40, 0x70, 0x00, 0x00, 0x01, 0x00, 0x00, 0x00
        /*007c*/ 	.byte	0x50, 0x70, 0x00, 0x00, 0x01, 0x00, 0x00, 0x00, 0xe0, 0x73, 0x00, 0x00


	//----- nvinfo : EIATTR_MERCURY_ISA_VERSION
	.align		4
.L_580:
        /*0088*/ 	.byte	0x03, 0x5f
        /*008a*/ 	.short	0x0101


	//----- nvinfo : EIATTR_VRC_CTA_INIT_COUNT
	.align		4
        /*008c*/ 	.byte	0x02, 0x4a
	.zero		1
	.zero		1


	//----- nvinfo : EIATTR_EXIT_INSTR_OFFSETS
	.align		4
        /*0090*/ 	.byte	0x04, 0x1c
        /*0092*/ 	.short	(.L_582 - .L_581)


	//   ....[0]....
.L_581:
        /*0094*/ 	.word	0x00000090


	//   ....[1]....
        /*0098*/ 	.word	0x000090f0


	//----- nvinfo : EIATTR_CRS_STACK_SIZE
	.align		4
.L_582:
        /*009c*/ 	.byte	0x04, 0x1e
        /*009e*/ 	.short	(.L_584 - .L_583)
.L_583:
        /*00a0*/ 	.word	0x00000000


	//----- nvinfo : EIATTR_CBANK_PARAM_SIZE
	.align		4
.L_584:
        /*00a4*/ 	.byte	0x03, 0x19
        /*00a6*/ 	.short	0x0280


	//----- nvinfo : EIATTR_PARAM_CBANK
	.align		4
        /*00a8*/ 	.byte	0x04, 0x0a
        /*00aa*/ 	.short	(.L_586 - .L_585)
	.align		4
.L_585:
        /*00ac*/ 	.word	index@(.nv.constant0._ZN5flash44flash_bwd_dq_dk_dv_loop_seqk_parallel_kernelI23Flash_bwd_kernel_traitsILi256ELi64ELi64ELi8ELi4ELi2ELi2ELb0ELb0EN7cutlass6half_tE19Flash_kernel_traitsILi256ELi64ELi64ELi8ES3_EELb1ELb1ELb0ELb0ELb0ELb1ELb0EEEvNS_16Flash_bwd_paramsE)
        /*00b0*/ 	.short	0x0380
        /*00b2*/ 	.short	0x0280


	//----- nvinfo : EIATTR_SW_WAR
	.align		4
.L_586:
        /*00b4*/ 	.byte	0x04, 0x36
        /*00b6*/ 	.short	(.L_588 - .L_587)
.L_587:
        /*00b8*/ 	.word	0x00000008
.L_588:


//--------------------- .nv.info._ZN5flash44flash_bwd_dq_dk_dv_loop_seqk_parallel_kernelI23Flash_bwd_kernel_traitsILi256ELi64ELi64ELi8ELi4ELi2ELi2ELb0ELb0EN7cutlass6half_tE19Flash_kernel_traitsILi256ELi64ELi64ELi8ES3_EELb0ELb1ELb0ELb0ELb0ELb1ELb1EEEvNS_16Flash_bwd_paramsE --------------------------
	.section	.nv.info._ZN5flash44flash_bwd_dq_dk_dv_loop_seqk_parallel_kernelI23Flash_bwd_kernel_traitsILi256ELi64ELi64ELi8ELi4ELi2ELi2ELb0ELb0EN7cutlass6half_tE19Flash_kernel_traitsILi256ELi64ELi64ELi8ES3_EELb0ELb1ELb0ELb0ELb0ELb1ELb1EEEvNS_16Flash_bwd_paramsE,"",@"SHT_CUDA_INFO"
	.sectionflags	@""
	.align	4


	//----- nvinfo : EIATTR_CUDA_API_VERSION
	.align		4
        /*0000*/ 	.byte	0x04, 0x37
        /*0002*/ 	.short	(.L_590 - .L_589)
.L_589:
        /*0004*/ 	.word	0x00000082


	//----- nvinfo : EIATTR_KPARAM_INFO
	.align		4
.L_590:
        /*0008*/ 	.byte	0x04, 0x17
        /*000a*/ 	.short	(.L_592 - .L_591)
.L_591:
        /*000c*/ 	.word	0x00000000
        /*0010*/ 	.short	0x0000
        /*0012*/ 	.short	0x0000
        /*0014*/ 	.byte	0x00, 0xf0, 0x01, 0x0a


	//----- nvinfo : EIATTR_SPARSE_MMA_MASK
	.align		4
.L_592:
        /*0018*/ 	.byte	0x03, 0x50
        /*001a*/ 	.short	0x0000


	//----- nvinfo : EIATTR_MAXREG_COUNT
	.align		4
        /*001c*/ 	.byte	0x03, 0x1b
        /*001e*/ 	.short	0x00ff


	//----- nvinfo : EIATTR_NUM_BARRIERS
	.align		4
        /*0020*/ 	.byte	0x02, 0x4c
        /*0022*/ 	.byte	0x01
	.zero		1


	//----- nvinfo : EIATTR_ANNOTATIONS
	.align		4
        /*0024*/ 	.byte	0x04, 0x55
        /*0026*/ 	.short	(.L_594 - .L_593)


	//   ....[0]....
.L_593:
        /*0028*/ 	.word	0x00000001
        /*002c*/ 	.byte	0x90, 0x5b, 0x00, 0x00, 0x01, 0x00, 0x00, 0x00, 0xe0, 0x6c, 0x00, 0x00


	//----- nvinfo : EIATTR_MERCURY_ISA_VERSION
	.align		4
.L_594:
        /*0038*/ 	.byte	0x03, 0x5f
        /*003a*/ 	.short	0x0101


	//----- nvinfo : EIATTR_VRC_CTA_INIT_COUNT
	.align		4
        /*003c*/ 	.byte	0x02, 0x4a
	.zero		1
	.zero		1


	//----- nvinfo : EIATTR_EXIT_INSTR_OFFSETS
	.align		4
        /*0040*/ 	.byte	0x04, 0x1c
        /*0042*/ 	.short	(.L_596 - .L_595)


	//   ....[0]....
.L_595:
        /*0044*/ 	.word	0x00000090


	//   ....[1]....
        /*0048*/ 	.word	0x00008940


	//----- nvinfo : EIATTR_CRS_STACK_SIZE
	.align		4
.L_596:
        /*004c*/ 	.byte	0x04, 0x1e
        /*004e*/ 	.short	(.L_598 - .L_597)
.L_597:
        /*0050*/ 	.word	0x00000000


	//----- nvinfo : EIATTR_CBANK_PARAM_SIZE
	.align		4
.L_598:
        /*0054*/ 	.byte	0x03, 0x19
        /*0056*/ 	.short	0x0280


	//----- nvinfo : EIATTR_PARAM_CBANK
	.align		4
        /*0058*/ 	.byte	0x04, 0x0a
        /*005a*/ 	.short	(.L_600 - .L_599)
	.align		4
.L_599:
        /*005c*/ 	.word	index@(.nv.constant0._ZN5flash44flash_bwd_dq_dk_dv_loop_seqk_parallel_kernelI23Flash_bwd_kernel_traitsILi256ELi64ELi64ELi8ELi4ELi2ELi2ELb0ELb0EN7cutlass6half_tE19Flash_kernel_traitsILi256ELi64ELi64ELi8ES3_EELb0ELb1ELb0ELb0ELb0ELb1ELb1EEEvNS_16Flash_bwd_paramsE)
        /*0060*/ 	.short	0x0380
        /*0062*/ 	.short	0x0280


	//----- nvinfo : EIATTR_SW_WAR
	.align		4
.L_600:
        /*0064*/ 	.byte	0x04, 0x36
        /*0066*/ 	.short	(.L_602 - .L_601)
.L_601:
        /*0068*/ 	.word	0x00000008
.L_602:


//--------------------- .nv.info._ZN5flash44flash_bwd_dq_dk_dv_loop_seqk_parallel_kernelI23Flash_bwd_kernel_traitsILi256ELi64ELi64ELi8ELi4ELi2ELi2ELb0ELb0EN7cutlass6half_tE19Flash_kernel_traitsILi256ELi64ELi64ELi8ES3_EELb1ELb1ELb0ELb1ELb0ELb0ELb0EEEvNS_16Flash_bwd_paramsE --------------------------
	.section	.nv.info._ZN5flash44flash_bwd_dq_dk_dv_loop_seqk_parallel_kernelI23Flash_bwd_kernel_traitsILi256ELi64ELi64ELi8ELi4ELi2ELi2ELb0ELb0EN7cutlass6half_tE19Flash_kernel_traitsILi256ELi64ELi64ELi8ES3_EELb1ELb1ELb0ELb1ELb0ELb0ELb0EEEvNS_16Flash_bwd_paramsE,"",@"SHT_CUDA_INFO"
	.sectionflags	@""
	.align	4


	//----- nvinfo : EIATTR_CUDA_API_VERSION
	.align		4
        /*0000*/ 	.byte	0x04, 0x37
        /*0002*/ 	.short	(.L_604 - .L_603)
.L_603:
        /*0004*/ 	.word	0x00000082


	//----- nvinfo : EIATTR_KPARAM_INFO
	.align		4
.L_604:
        /*0008*/ 	.byte	0x04, 0x17
        /*000a*/ 	.short	(.L_606 - .L_605)
.L_605:
        /*000c*/ 	.word	0x00000000
        /*0010*/ 	.short	0x0000
        /*0012*/ 	.short	0x0000
        /*0014*/ 	.byte	0x00, 0xf0, 0x01, 0x0a


	//----- nvinfo : EIATTR_SPARSE_MMA_MASK
	.align		4
.L_606:
        /*0018*/ 	.byte	0x03, 0x50
        /*001a*/ 	.short	0x0000


	//----- nvinfo : EIATTR_MAXREG_COUNT
	.align		4
        /*001c*/ 	.byte	0x03, 0x1b
        /*001e*/ 	.short	0x00ff


	//----- nvinfo : EIATTR_NUM_BARRIERS
	.align		4
        /*0020*/ 	.byte	0x02, 0x4c
        /*0022*/ 	.byte	0x01
	.zero		1


	//----- nvinfo : EIATTR_ANNOTATIONS
	.align		4
        /*0024*/ 	.byte	0x04, 0x55
        /*0026*/ 	.short	(.L_608 - .L_607)


	//   ....[0]....
.L_607:
        /* <DEDUP_REMOVED lines=16> */


	//----- nvinfo : EIATTR_MERCURY_ISA_VERSION
	.align		4
.L_608:
        /*0110*/ 	.byte	0x03, 0x5f
        /*0112*/ 	.short	0x0101


	//----- nvinfo : EIATTR_VRC_CTA_INIT_COUNT
	.align		4
        /*0114*/ 	.byte	0x02, 0x4a
	.zero		1
	.zero		1


	//----- nvinfo : EIATTR_EXIT_INSTR_OFFSETS
	.align		4
        /*0118*/ 	.byte	0x04, 0x1c
        /*011a*/ 	.short	(.L_610 - .L_609)


	//   ....[0]....
.L_609:
        /*011c*/ 	.word	0x00000090


	//   ....[1]....
        /*0120*/ 	.word	0x0000a980


	//----- nvinfo : EIATTR_CRS_STACK_SIZE
	.align		4
.L_610:
        /*0124*/ 	.byte	0x04, 0x1e
        /*0126*/ 	.short	(.L_612 - .L_611)
.L_611:
        /*0128*/ 	.word	0x00000000


	//----- nvinfo : EIATTR_CBANK_PARAM_SIZE
	.align		4
.L_612:
        /*012c*/ 	.byte	0x03, 0x19
        /*012e*/ 	.short	0x0280


	//----- nvinfo : EIATTR_PARAM_CBANK
	.align		4
        /*0130*/ 	.byte	0x04, 0x0a
        /*0132*/ 	.short	(.L_614 - .L_613)
	.align		4
.L_613:
        /*0134*/ 	.word	index@(.nv.constant0._ZN5flash44flash_bwd_dq_dk_dv_loop_seqk_parallel_kernelI23Flash_bwd_kernel_traitsILi256ELi64ELi64ELi8ELi4ELi2ELi2ELb0ELb0EN7cutlass6half_tE19Flash_kernel_traitsILi256ELi64ELi64ELi8ES3_EELb1ELb1ELb0ELb1ELb0ELb0ELb0EEEvNS_16Flash_bwd_paramsE)
        /*0138*/ 	.short	0x0380
        /*013a*/ 	.short	0x0280


	//----- nvinfo : EIATTR_SW_WAR
	.align		4
.L_614:
        /*013c*/ 	.byte	0x04, 0x36
        /*013e*/ 	.short	(.L_616 - .L_615)
.L_615:
        /*0140*/ 	.word	0x00000008
.L_616:


//--------------------- .nv.info._ZN5flash44flash_bwd_dq_dk_dv_loop_seqk_parallel_kernelI23Flash_bwd_kernel_traitsILi256ELi64ELi64ELi8ELi4ELi2ELi2ELb0ELb0EN7cutlass6half_tE19Flash_kernel_traitsILi256ELi64ELi64ELi8ES3_EELb0ELb1ELb0ELb1ELb0ELb0ELb1EEEvNS_16Flash_bwd_paramsE --------------------------
	.section	.nv.info._ZN5flash44flash_bwd_dq_dk_dv_loop_seqk_parallel_kernelI23Flash_bwd_kernel_traitsILi256ELi64ELi64ELi8ELi4ELi2ELi2ELb0ELb0EN7cutlass6half_tE19Flash_kernel_traitsILi256ELi64ELi64ELi8ES3_EELb0ELb1ELb0ELb1ELb0ELb0ELb1EEEvNS_16Flash_bwd_paramsE,"",@"SHT_CUDA_INFO"
	.sectionflags	@""
	.align	4


	//----- nvinfo : EIATTR_CUDA_API_VERSION
	.align		4
        /*0000*/ 	.byte	0x04, 0x37
        /*0002*/ 	.short	(.L_618 - .L_617)
.L_617:
        /*0004*/ 	.word	0x00000082


	//----- nvinfo : EIATTR_KPARAM_INFO
	.align		4
.L_618:
        /*0008*/ 	.byte	0x04, 0x17
        /*000a*/ 	.short	(.L_620 - .L_619)
.L_619:
        /*000c*/ 	.word	0x00000000
        /*0010*/ 	.short	0x0000
        /*0012*/ 	.short	0x0000
        /*0014*/ 	.byte	0x00, 0xf0, 0x01, 0x0a


	//----- nvinfo : EIATTR_SPARSE_MMA_MASK
	.align		4
.L_620:
        /*0018*/ 	.byte	0x03, 0x50
        /*001a*/ 	.short	0x0000


	//----- nvinfo : EIATTR_MAXREG_COUNT
	.align		4
        /*001c*/ 	.byte	0x03, 0x1b
        /*001e*/ 	.short	0x00ff


	//----- nvinfo : EIATTR_NUM_BARRIERS
	.align		4
        /*0020*/ 	.byte	0x02, 0x4c
        /*0022*/ 	.byte	0x01
	.zero		1


	//----- nvinfo : EIATTR_ANNOTATIONS
	.align		4
        /*0024*/ 	.byte	0x04, 0x55
        /*0026*/ 	.short	(.L_622 - .L_621)


	//   ....[0]....
.L_621:
        /* <DEDUP_REMOVED lines=15> */


	//----- nvinfo : EIATTR_MERCURY_ISA_VERSION
	.align		4
.L_622:
        /*0100*/ 	.byte	0x03, 0x5f
        /*0102*/ 	.short	0x0101


	//----- nvinfo : EIATTR_VRC_CTA_INIT_COUNT
	.align		4
        /*0104*/ 	.byte	0x02, 0x4a
	.zero		1
	.zero		1


	//----- nvinfo : EIATTR_EXIT_INSTR_OFFSETS
	.align		4
        /*0108*/ 	.byte	0x04, 0x1c
        /*010a*/ 	.short	(.L_624 - .L_623)


	//   ....[0]....
.L_623:
        /*010c*/ 	.word	0x00000090


	//   ....[1]....
        /*0110*/ 	.word	0x0000a170


	//----- nvinfo : EIATTR_CRS_STACK_SIZE
	.align		4
.L_624:
        /*0114*/ 	.byte	0x04, 0x1e
        /*0116*/ 	.short	(.L_626 - .L_625)
.L_625:
        /*0118*/ 	.word	0x00000000


	//----- nvinfo : EIATTR_CBANK_PARAM_SIZE
	.align		4
.L_626:
        /*011c*/ 	.byte	0x03, 0x19
        /*011e*/ 	.short	0x0280


	//----- nvinfo : EIATTR_PARAM_CBANK
	.align		4
        /*0120*/ 	.byte	0x04, 0x0a
        /*0122*/ 	.short	(.L_628 - .L_627)
	.align		4
.L_627:
        /*0124*/ 	.word	index@(.nv.constant0._ZN5flash44flash_bwd_dq_dk_dv_loop_seqk_parallel_kernelI23Flash_bwd_kernel_traitsILi256ELi64ELi64ELi8ELi4ELi2ELi2ELb0ELb0EN7cutlass6half_tE19Flash_kernel_traitsILi256ELi64ELi64ELi8ES3_EELb0ELb1ELb0ELb1ELb0ELb0ELb1EEEvNS_16Flash_bwd_paramsE)
        /*0128*/ 	.short	0x0380
        /*012a*/ 	.short	0x0280


	//----- nvinfo : EIATTR_SW_WAR
	.align		4
.L_628:
        /*012c*/ 	.byte	0x04, 0x36
        /*012e*/ 	.short	(.L_630 - .L_629)
.L_629:
        /*0130*/ 	.word	0x00000008
.L_630:


//--------------------- .nv.info._ZN5flash25flash_bwd_dot_do_o_kernelILb0E23Flash_bwd_kernel_traitsILi256ELi64ELi64ELi8ELi4ELi2ELi2ELb0ELb0EN7cutlass6half_tE19Flash_kernel_traitsILi256ELi64ELi64ELi8ES3_EEEEvNS_16Flash_bwd_paramsE --------------------------
	.section	.nv.info._ZN5flash25flash_bwd_dot_do_o_kernelILb0E23Flash_bwd_kernel_traitsILi256ELi64ELi64ELi8ELi4ELi2ELi2ELb0ELb0EN7cutlass6half_tE19Flash_kernel_traitsILi256ELi64ELi64ELi8ES3_EEEEvNS_16Flash_bwd_paramsE,"",@"SHT_CUDA_INFO"
	.sectionflags	@""
	.align	4


	//----- nvinfo : EIATTR_CUDA_API_VERSION
	.align		4
        /*0000*/ 	.byte	0x04, 0x37
        /*0002*/ 	.short	(.L_632 - .L_631)
.L_631:
        /*0004*/ 	.word	0x00000082


	//----- nvinfo : EIATTR_KPARAM_INFO
	.align		4
.L_632:
        /*0008*/ 	.byte	0x04, 0x17
        /*000a*/ 	.short	(.L_634 - .L_633)
.L_633:
        /*000c*/ 	.word	0x00000000
        /*0010*/ 	.short	0x0000
        /*0012*/ 	.short	0x0000
        /*0014*/ 	.byte	0x00, 0xf0, 0x01, 0x0a


	//----- nvinfo : EIATTR_SPARSE_MMA_MASK
	.align		4
.L_634:
        /*0018*/ 	.byte	0x03, 0x50
        /*001a*/ 	.short	0x0000


	//----- nvinfo : EIATTR_MAXREG_COUNT
	.align		4
        /*001c*/ 	.byte	0x03, 0x1b
        /*001e*/ 	.short	0x00ff


	//----- nvinfo : EIATTR_MERCURY_ISA_VERSION
	.align		4
        /*0020*/ 	.byte	0x03, 0x5f
        /*0022*/ 	.short	0x0101


	//----- nvinfo : EIATTR_COOP_GROUP_MASK_REGIDS
	.align		4
        /*0024*/ 	.byte	0x04, 0x29
        /*0026*/ 	.short	(.L_636 - .L_635)


	//   ....[0]....
.L_635:
        /*0028*/ 	.word	0xffffffff


	//   ....[1]....
        /*002c*/ 	.word	0xffffffff


	//   ....[2]....
        /*0030*/ 	.word	0xffffffff


	//   ....[3]....
        /*0034*/ 	.word	0xffffffff


	//   ....[4]....
        /*0038*/ 	.word	0xffffffff


	//   ....[5]....
        /*003c*/ 	.word	0xffffffff


	//----- nvinfo : EIATTR_COOP_GROUP_INSTR_OFFSETS
	.align		4
.L_636:
        /*0040*/ 	.byte	0x04, 0x28
        /*0042*/ 	.short	(.L_638 - .L_637)


	//   ....[0]....
.L_637:
        /*0044*/ 	.word	0x00001880


	//   ....[1]....
        /*0048*/ 	.word	0x000018a0


	//   ....[2]....
        /*004c*/ 	.word	0x000018d0


	//   ....[3]....
        /*0050*/ 	.word	0x000018f0


	//   ....[4]....
        /*0054*/ 	.word	0x00001950


	//   ....[5]....
        /*0058*/ 	.word	0x00001970


	//----- nvinfo : EIATTR_VRC_CTA_INIT_COUNT
	.align		4
.L_638:
        /*005c*/ 	.byte	0x02, 0x4a
	.zero		1
	.zero		1


	//----- nvinfo : EIATTR_EXIT_INSTR_OFFSETS
	.align		4
        /*0060*/ 	.byte	0x04, 0x1c
        /*0062*/ 	.short	(.L_640 - .L_639)


	//   ....[0]....
.L_639:
        /*0064*/ 	.word	0x00000120


	//   ....[1]....
        /*0068*/ 	.word	0x000019d0


	//   ....[2]....
        /*006c*/ 	.word	0x000019f0


	//----- nvinfo : EIATTR_CRS_STACK_SIZE
	.align		4
.L_640:
        /*0070*/ 	.byte	0x04, 0x1e
        /*0072*/ 	.short	(.L_642 - .L_641)
.L_641:
        /*0074*/ 	.word	0x00000000


	//----- nvinfo : EIATTR_CBANK_PARAM_SIZE
	.align		4
.L_642:
        /*0078*/ 	.byte	0x03, 0x19
        /*007a*/ 	.short	0x0280


	//----- nvinfo : EIATTR_PARAM_CBANK
	.align		4
        /*007c*/ 	.byte	0x04, 0x0a
        /*007e*/ 	.short	(.L_644 - .L_643)
	.align		4
.L_643:
        /*0080*/ 	.word	index@(.nv.constant0._ZN5flash25flash_bwd_dot_do_o_kernelILb0E23Flash_bwd_kernel_traitsILi256ELi64ELi64ELi8ELi4ELi2ELi2ELb0ELb0EN7cutlass6half_tE19Flash_kernel_traitsILi256ELi64ELi64ELi8ES3_EEEEvNS_16Flash_bwd_paramsE)
        /*0084*/ 	.short	0x0380
        /*0086*/ 	.short	0x0280


	//----- nvinfo : EIATTR_SW_WAR
	.align		4
.L_644:
        /*0088*/ 	.byte	0x04, 0x36
        /*008a*/ 	.short	(.L_646 - .L_645)
.L_645:
        /*008c*/ 	.word	0x00000008
.L_646:


//--------------------- .nv.info._ZN5flash25flash_bwd_dot_do_o_kernelILb1E23Flash_bwd_kernel_traitsILi256ELi64ELi64ELi8ELi4ELi2ELi2ELb0ELb0EN7cutlass6half_tE19Flash_kernel_traitsILi256ELi64ELi64ELi8ES3_EEEEvNS_16Flash_bwd_paramsE --------------------------
	.section	.nv.info._ZN5flash25flash_bwd_dot_do_o_kernelILb1E23Flash_bwd_kernel_traitsILi256ELi64ELi64ELi8ELi4ELi2ELi2ELb0ELb0EN7cutlass6half_tE19Flash_kernel_traitsILi256ELi64ELi64ELi8ES3_EEEEvNS_16Flash_bwd_paramsE,"",@"SHT_CUDA_INFO"
	.sectionflags	@""
	.align	4


	//----- nvinfo : EIATTR_CUDA_API_VERSION
	.align		4
        /*0000*/ 	.byte	0x04, 0x37
        /*0002*/ 	.short	(.L_648 - .L_647)
.L_647:
        /*0004*/ 	.word	0x00000082


	//----- nvinfo : EIATTR_KPARAM_INFO
	.align		4
.L_648:
        /*0008*/ 	.byte	0x04, 0x17
        /*000a*/ 	.short	(.L_650 - .L_649)
.L_649:
        /*000c*/ 	.word	0x00000000
        /*0010*/ 	.short	0x0000
        /*0012*/ 	.short	0x0000
        /*0014*/ 	.byte	0x00, 0xf0, 0x01, 0x0a


	//----- nvinfo : EIATTR_SPARSE_MMA_MASK
	.align		4
.L_650:
        /*0018*/ 	.byte	0x03, 0x50
        /*001a*/ 	.short	0x0000


	//----- nvinfo : EIATTR_MAXREG_COUNT
	.align		4
        /*001c*/ 	.byte	0x03, 0x1b
        /*001e*/ 	.short	0x00ff


	//----- nvinfo : EIATTR_MERCURY_ISA_VERSION
	.align		4
        /*0020*/ 	.byte	0x03, 0x5f
        /*0022*/ 	.short	0x0101


	//----- nvinfo : EIATTR_COOP_GROUP_MASK_REGIDS
	.align		4
        /*0024*/ 	.byte	0x04, 0x29
        /*0026*/ 	.short	(.L_652 - .L_651)


	//   ....[0]....
.L_651:
        /*0028*/ 	.word	0xffffffff


	//   ....[1]....
        /*002c*/ 	.word	0xffffffff


	//   ....[2]....
        /*0030*/ 	.word	0xffffffff


	//   ....[3]....
        /*0034*/ 	.word	0xffffffff


	//   ....[4]....
        /*0038*/ 	.word	0xffffffff


	//   ....[5]....
        /*003c*/ 	.word	0xffffffff


	//----- nvinfo : EIATTR_COOP_GROUP_INSTR_OFFSETS
	.align		4
.L_652:
        /*0040*/ 	.byte	0x04, 0x28
        /*0042*/ 	.short	(.L_654 - .L_653)


	//   ....[0]....
.L_653:
        /*0044*/ 	.word	0x00001ba0


	//   ....[1]....
        /*0048*/ 	.word	0x00001bc0


	//   ....[2]....
        /*004c*/ 	.word	0x00001c10


	//   ....[3]....
        /*0050*/ 	.word	0x00001c30


	//   ....[4]....
        /*0054*/ 	.word	0x00001cb0


	//   ....[5]....
        /*0058*/ 	.word	0x00001ce0


	//----- nvinfo : EIATTR_VRC_CTA_INIT_COUNT
	.align		4
.L_654:
        /*005c*/ 	.byte	0x02, 0x4a
	.zero		1
	.zero		1


	//----- nvinfo : EIATTR_EXIT_INSTR_OFFSETS
	.align		4
        /*0060*/ 	.byte	0x04, 0x1c
        /*0062*/ 	.short	(.L_656 - .L_655)


	//   ....[0]....
.L_655:
        /*0064*/ 	.word	0x00000120


	//   ....[1]....
        /*0068*/ 	.word	0x00001eb0


	//----- nvinfo : EIATTR_CRS_STACK_SIZE
	.align		4
.L_656:
        /*006c*/ 	.byte	0x04, 0x1e
        /*006e*/ 	.short	(.L_658 - .L_657)
.L_657:
        /*0070*/ 	.word	0x00000000


	//----- nvinfo : EIATTR_CBANK_PARAM_SIZE
	.align		4
.L_658:
        /*0074*/ 	.byte	0x03, 0x19
        /*0076*/ 	.short	0x0280


	//----- nvinfo : EIATTR_PARAM_CBANK
	.align		4
        /*0078*/ 	.byte	0x04, 0x0a
        /*007a*/ 	.short	(.L_660 - .L_659)
	.align		4
.L_659:
        /*007c*/ 	.word	index@(.nv.constant0._ZN5flash25flash_bwd_dot_do_o_kernelILb1E23Flash_bwd_kernel_traitsILi256ELi64ELi64ELi8ELi4ELi2ELi2ELb0ELb0EN7cutlass6half_tE19Flash_kernel_traitsILi256ELi64ELi64ELi8ES3_EEEEvNS_16Flash_bwd_paramsE)
        /*0080*/ 	.short	0x0380
        /*0082*/ 	.short	0x0280


	//----- nvinfo : EIATTR_SW_WAR
	.align		4
.L_660:
        /*0084*/ 	.byte	0x04, 0x36
        /*0086*/ 	.short	(.L_662 - .L_661)
.L_661:
        /*0088*/ 	.word	0x00000008
.L_662:


//--------------------- .nv.callgraph             --------------------------
	.section	.nv.callgraph,"",@"SHT_CUDA_CALLGRAPH"
	.align	4
	.sectionentsize	8
	.align		4
        /*0000*/ 	.word	0x00000000
	.align		4
        /*0004*/ 	.word	0xffffffff
	.align		4
        /*0008*/ 	.word	0x00000000
	.align		4
        /*000c*/ 	.word	0xfffffffe
	.align		4
        /*0010*/ 	.word	0x00000000
	.align		4
        /*0014*/ 	.word	0xfffffffd
	.align		4
        /*0018*/ 	.word	0x00000000
	.align		4
        /*001c*/ 	.word	0xfffffffc


//--------------------- .nv.constant4             --------------------------
	.section	.nv.constant4,"a",@progbits
	.align	8
	.align		8
.nv.constant4:
        /*0000*/ 	.dword	_ZN73_INTERNAL_b0345897_37_flash_bwd_hdim256_fp16_causal_sm80_cu_a6473388_27084cuda3std3__45__cpo5beginE
	.align		8
        /*0008*/ 	.dword	_ZN73_INTERNAL_b0345897_37_flash_bwd_hdim256_fp16_causal_sm80_cu_a6473388_27084cuda3std3__45__cpo3endE
	.align		8
        /*0010*/ 	.dword	_ZN73_INTERNAL_b0345897_37_flash_bwd_hdim256_fp16_causal_sm80_cu_a6473388_27084cuda3std3__45__cpo6cbeginE
	.align		8
        /*0018*/ 	.dword	_ZN73_INTERNAL_b0345897_37_flash_bwd_hdim256_fp16_causal_sm80_cu_a6473388_27084cuda3std3__45__cpo4cendE
	.align		8
        /*0020*/ 	.dword	_ZN73_INTERNAL_b0345897_37_flash_bwd_hdim256_fp16_causal_sm80_cu_a6473388_27084cuda3std3__475_GLOBAL__N__b0345897_37_flash_bwd_hdim256_fp16_causal_sm80_cu_a6473388_27086ignoreE
	.align		8
        /*0028*/ 	.dword	_ZN73_INTERNAL_b0345897_37_flash_bwd_hdim256_fp16_causal_sm80_cu_a6473388_27084cuda3std3__419piecewise_constructE
	.align		8
        /*0030*/ 	.dword	_ZN73_INTERNAL_b0345897_37_flash_bwd_hdim256_fp16_causal_sm80_cu_a6473388_27084cuda3std3__48in_placeE
	.align		8
        /*0038*/ 	.dword	_ZN73_INTERNAL_b0345897_37_flash_bwd_hdim256_fp16_causal_sm80_cu_a6473388_27084cuda3std6ranges3__45__cpo4swapE
	.align		8
        /*0040*/ 	.dword	_ZN73_INTERNAL_b0345897_37_flash_bwd_hdim256_fp16_causal_sm80_cu_a6473388_27084cuda3std6ranges3__45__cpo9iter_moveE
	.align		8
        /*0048*/ 	.dword	_ZN73_INTERNAL_b0345897_37_flash_bwd_hdim256_fp16_causal_sm80_cu_a6473388_27084cute7productE
	.align		8
        /*0050*/ 	.dword	_ZN73_INTERNAL_b0345897_37_flash_bwd_hdim256_fp16_causal_sm80_cu_a6473388_27084cute1_E


//--------------------- .text._ZN5flash27flash_bwd_convert_dq_kernelI23Flash_bwd_kernel_traitsILi256ELi64ELi32ELi8ELi4ELi1ELi2ELb1ELb1EN7cutlass6half_tE19Flash_kernel_traitsILi256ELi64ELi32ELi8ES3_EEEEvNS_16Flash_bwd_paramsEi --------------------------
	.section	.text._ZN5flash27flash_bwd_convert_dq_kernelI23Flash_bwd_kernel_traitsILi256ELi64ELi32ELi8ELi4ELi1ELi2ELb1ELb1EN7cutlass6half_tE19Flash_kernel_traitsILi256ELi64ELi32ELi8ES3_EEEEvNS_16Flash_bwd_paramsEi,"ax",@progbits
	.align	128
        .global         _ZN5flash27flash_bwd_convert_dq_kernelI23Flash_bwd_kernel_traitsILi256ELi64ELi32ELi8ELi4ELi1ELi2ELb1ELb1EN7cutlass6half_tE19Flash_kernel_traitsILi256ELi64ELi32ELi8ES3_EEEEvNS_16Flash_bwd_paramsEi
        .type           _ZN5flash27flash_bwd_convert_dq_kernelI23Flash_bwd_kernel_traitsILi256ELi64ELi32ELi8ELi4ELi1ELi2ELb1ELb1EN7cutlass6half_tE19Flash_kernel_traitsILi256ELi64ELi32ELi8ES3_EEEEvNS_16Flash_bwd_paramsEi,@function
        .size           _ZN5flash27flash_bwd_convert_dq_kernelI23Flash_bwd_kernel_traitsILi256ELi64ELi32ELi8ELi4ELi1ELi2ELb1ELb1EN7cutlass6half_tE19Flash_kernel_traitsILi256ELi64ELi32ELi8ES3_EEEEvNS_16Flash_bwd_paramsEi,(.L_x_1255 - _ZN5flash27flash_bwd_convert_dq_kernelI23Flash_bwd_kernel_traitsILi256ELi64ELi32ELi8ELi4ELi1ELi2ELb1ELb1EN7cutlass6half_tE19Flash_kernel_traitsILi256ELi64ELi32ELi8ES3_EEEEvNS_16Flash_bwd_paramsEi)
        .other          _ZN5flash27flash_bwd_convert_dq_kernelI23Flash_bwd_kernel_traitsILi256ELi64ELi32ELi8ELi4ELi1ELi2ELb1ELb1EN7cutlass6half_tE19Flash_kernel_traitsILi256ELi64ELi32ELi8ES3_EEEEvNS_16Flash_bwd_paramsEi,@"STO_CUDA_ENTRY STV_DEFAULT"
_ZN5flash27flash_bwd_convert_dq_kernelI23Flash_bwd_kernel_traitsILi256ELi64ELi32ELi8ELi4ELi1ELi2ELb1ELb1EN7cutlass6half_tE19Flash_kernel_traitsILi256ELi64ELi32ELi8ES3_EEEEvNS_16Flash_bwd_paramsEi:
.text._ZN5flash27flash_bwd_convert_dq_kernelI23Flash_bwd_kernel_traitsILi256ELi64ELi32ELi8ELi4ELi1ELi2ELb1ELb1EN7cutlass6half_tE19Flash_kernel_traitsILi256ELi64ELi32ELi8ES3_EEEEvNS_16Flash_bwd_paramsEi:
[----:B------:R-:W-:Y:S08]  /*0000*/  LDC R1, c[0x0][0x37c] ;  /* 0x0000df00ff017b82 */ /* 0x000ff00000000800 */
[----:B------:R-:W0:Y:S01]  /*0010*/  LDC.64 R4, c[0x0][0x460] ;  /* 0x00011800ff047b82 */ /* 0x000e220000000a00 */
[----:B------:R-:W1:Y:S01]  /*0020*/  S2R R11, SR_CTAID.Y ;  /* 0x00000000000b7919 */ /* 0x000e620000002600 */
[----:B------:R-:W2:Y:S01]  /*0030*/  LDCU.64 UR8, c[0x0][0x358] ;  /* 0x00006b00ff0877ac */ /* 0x000ea20008000a00 */
[----:B------:R-:W-:-:S05]  /*0040*/  MOV R41, 0xffffffff ;  /* 0xffffffff00297802 */ /* 0x000fca0000000f00 */
[----:B------:R-:W1:Y:S01]  /*0050*/  LDC.64 R2, c[0x0][0x460] ;  /* 0x00011800ff027b82 */ /* 0x000e620000000a00 */
[C---:B0-----:R-:W-:Y:S02]  /*0060*/  ISETP.NE.U32.AND P0, PT, R4.reuse, RZ, PT ;  /* 0x000000ff0400720c */ /* 0x041fe40003f05070 */
[----:B------:R-:W-:Y:S02]  /*0070*/  ISETP.NE.U32.AND P1, PT, R4, RZ, PT ;  /* 0x000000ff0400720c */ /* 0x000fe40003f25070 */
[C---:B------:R-:W-:Y:S02]  /*0080*/  ISETP.NE.AND.EX P0, PT, R5.reuse, RZ, PT, P0 ;  /* 0x000000ff0500720c */ /* 0x040fe40003f05300 */
[----:B------:R-:W-:Y:S01]  /*0090*/  ISETP.NE.AND.EX P1, PT, R5, RZ, PT, P1 ;  /* 0x000000ff0500720c */ /* 0x000fe20003f25310 */
[----:B-1----:R-:W-:-:S10]  /*00a0*/  IMAD.WIDE.U32 R2, R11, 0x4, R2 ;  /* 0x000000040b027825 */ /* 0x002fd400078e0002 */
[----:B--2---:R-:W2:Y:S04]  /*00b0*/  @P0 LDG.E R41, desc[UR8][R2.64] ;  /* 0x0000000802290981 */ /* 0x004ea8000c1e1900 */
[----:B------:R-:W2:Y:S01]  /*00c0*/  @P1 LDG.E R0, desc[UR8][R2.64+0x4] ;  /* 0x0000040802001981 */ /* 0x000ea2000c1e1900 */
[----:B------:R-:W0:Y:S08]  /*00d0*/  S2UR UR4, SR_CTAID.X ;  /* 0x00000000000479c3 */ /* 0x000e300000002500 */
[----:B------:R-:W1:Y:S01]  /*00e0*/  @!P1 LDC R9, c[0x0][0x434] ;  /* 0x00010d00ff099b82 */ /* 0x000e620000000800 */
[----:B0-----:R-:W-:Y:S01]  /*00f0*/  USHF.L.U32 UR4, UR4, 0x6, URZ ;  /* 0x0000000604047899 */ /* 0x001fe200080006ff */
[----:B--2---:R-:W-:-:S05]  /*0100*/  @P1 IADD3 R9, PT, PT, R0, -R41, RZ ;  /* 0x8000002900091210 */ /* 0x004fca0007ffe0ff */
[----:B-1----:R-:W-:-:S13]  /*0110*/  ISETP.GT.AND P1, PT, R9, UR4, PT ;  /* 0x0000000409007c0c */ /* 0x002fda000bf24270 */
[----:B------:R-:W-:Y:S05]  /*0120*/  @!P1 EXIT ;  /* 0x000000000000994d */ /* 0x000fea0003800000 */
[----:B------:R-:W-:Y:S01]  /*0130*/  ISETP.NE.AND P1, PT, R41, -0x1, PT ;  /* 0xffffffff2900780c */ /* 0x000fe20003f25270 */
[----:B------:R-:W0:Y:S01]  /*0140*/  LDC R73, c[0x0][0x44c] ;  /* 0x00011300ff497b82 */ /* 0x000e220000000800 */
[----:B------:R-:W0:Y:S07]  /*0150*/  LDCU UR6, c[0x0][0x3e0] ;  /* 0x00007c00ff0677ac */ /* 0x000e2e0008000800 */
[----:B------:R-:W1:Y:S08]  /*0160*/  S2UR UR7, SR_CTAID.Z ;  /* 0x00000000000779c3 */ /* 0x000e700000002700 */
[----:B------:R-:W2:Y:S08]  /*0170*/  @!P1 LDC.64 R2, c[0x0][0x5a0] ;  /* 0x00016800ff029b82 */ /* 0x000eb00000000a00 */
[----:B------:R-:W3:Y:S01]  /*0180*/  @P1 LDC.64 R4, c[0x0][0x5b8] ;  /* 0x00016e00ff041b82 */ /* 0x000ee20000000a00 */
[----:B--2---:R-:W-:-:S04]  /*0190*/  @!P1 IMAD.WIDE.U32 R12, R11, R2, RZ ;  /* 0x000000020b0c9225 */ /* 0x004fc800078e00ff */
[----:B------:R-:W-:Y:S02]  /*01a0*/  @!P1 IMAD R10, R11, R3, R13 ;  /* 0x000000030b0a9224 */ /* 0x000fe400078e020d */
[----:B---3--:R-:W-:-:S04]  /*01b0*/  @P1 IMAD.WIDE.U32 R2, R41, R4, RZ ;  /* 0x0000000429021225 */ /* 0x008fc800078e00ff */
[----:B------:R-:W-:Y:S01]  /*01c0*/  @P1 IMAD R10, R41, R5, R3 ;  /* 0x00000005290a1224 */ /* 0x000fe200078e0203 */
[----:B------:R-:W-:Y:S01]  /*01d0*/  @P1 MOV R12, R2 ;  /* 0x00000002000c1202 */ /* 0x000fe20000000f00 */
[----:B0-----:R-:W-:Y:S01]  /*01e0*/  IMAD.WIDE R2, R73, UR6, RZ ;  /* 0x0000000649027c25 */ /* 0x001fe2000f8e02ff */
[----:B-1----:R-:W-:Y:S06]  /*01f0*/  @P1 BRA `(.L_x_0) ;  /* 0x0000000000401947 */ /* 0x002fec0003800000 */
[----:B------:R-:W0:Y:S02]  /*0200*/  LDCU UR10, c[0x0][0x444] ;  /* 0x00008880ff0a77ac */ /* 0x000e240008000800 */
[----:B0-----:R-:W-:Y:S02]  /*0210*/  USHF.R.S32.HI UR5, URZ, 0x1f, UR10 ;  /* 0x0000001fff057899 */ /* 0x001fe4000801140a */
[----:B------:R-:W-:-:S04]  /*0220*/  IMAD.WIDE.U32 R4, R11, UR10, RZ ;  /* 0x0000000a0b047c25 */ /* 0x000fc8000f8e00ff */
[----:B------:R-:W-:Y:S01]  /*0230*/  IMAD R7, R11, UR5, RZ ;  /* 0x000000050b077c24 */ /* 0x000fe2000f8e02ff */
[----:B------:R-:W-:-:S04]  /*0240*/  USHF.R.S32.HI UR5, URZ, 0x1f, UR6 ;  /* 0x0000001fff057899 */ /* 0x000fc80008011406 */
[----:B------:R-:W-:Y:S01]  /*0250*/  IADD3 R0, PT, PT, R5, R7, RZ ;  /* 0x0000000705007210 */ /* 0x000fe20007ffe0ff */
[----:B------:R-:W-:-:S04]  /*0260*/  IMAD.WIDE.U32 R6, R4, UR6, RZ ;  /* 0x0000000604067c25 */ /* 0x000fc8000f8e00ff */
[----:B------:R-:W-:Y:S02]  /*0270*/  IMAD R5, R0, UR6, RZ ;  /* 0x0000000600057c24 */ /* 0x000fe4000f8e02ff */
[----:B------:R-:W-:-:S04]  /*0280*/  IMAD.WIDE.U32 R40, R6, R73, RZ ;  /* 0x0000004906287225 */ /* 0x000fc800078e00ff */
[----:B------:R-:W-:-:S05]  /*0290*/  IMAD R5, R4, UR5, R5 ;  /* 0x0000000504057c24 */ /* 0x000fca000f8e0205 */
[----:B------:R-:W-:Y:S02]  /*02a0*/  IADD3 R0, PT, PT, R7, R5, RZ ;  /* 0x0000000507007210 */ /* 0x000fe40007ffe0ff */
[----:B------:R-:W-:-:S03]  /*02b0*/  SHF.R.S32.HI R5, RZ, 0x1f, R73 ;  /* 0x0000001fff057819 */ /* 0x000fc60000011449 */
[----:B------:R-:W-:-:S04]  /*02c0*/  IMAD R0, R0, R73, RZ ;  /* 0x0000004900007224 */ /* 0x000fc800078e02ff */
[----:B------:R-:W-:-:S05]  /*02d0*/  IMAD R5, R5, R6, R0 ;  /* 0x0000000605057224 */ /* 0x000fca00078e0200 */
[----:B------:R-:W-:Y:S01]  /*02e0*/  IADD3 R38, PT, PT, R41, R5, RZ ;  /* 0x0000000529267210 */ /* 0x000fe20007ffe0ff */
[----:B------:R-:W-:Y:S06]  /*02f0*/  BRA `(.L_x_1) ;  /* 0x00000000000c7947 */ /* 0x000fec0003800000 */
.L_x_0:
[-C--:B------:R-:W-:Y:S02]  /*0300*/  IMAD R5, R3, R41.reuse, RZ ;  /* 0x0000002903057224 */ /* 0x080fe400078e02ff */
[----:B------:R-:W-:-:S05]  /*0310*/  IMAD.WIDE.U32 R40, R2, R41, RZ ;  /* 0x0000002902287225 */ /* 0x000fca00078e00ff */
[----:B------:R-:W-:-:S07]  /*0320*/  IADD3 R38, PT, PT, R41, R5, RZ ;  /* 0x0000000529267210 */ /* 0x000fce0007ffe0ff */
.L_x_1:
[----:B------:R-:W0:Y:S01]  /*0330*/  LDCU UR5, c[0x0][0x600] ;  /* 0x0000c000ff0577ac */ /* 0x000e220008000800 */
[----:B------:R-:W-:Y:S01]  /*0340*/  SHF.L.U32 R0, R11, 0x7, RZ ;  /* 0x000000070b007819 */ /* 0x000fe200000006ff */
[----:B------:R-:W1:Y:S01]  /*0350*/  S2R R41, SR_TID.X ;  /* 0x0000000000297919 */ /* 0x000e620000002100 */
[----:B------:R-:W-:Y:S01]  /*0360*/  HFMA2 R8, -RZ, RZ, 0, 0 ;  /* 0x00000000ff087431 */ /* 0x000fe200000001ff */
[----:B------:R-:W-:Y:S02]  /*0370*/  CS2R R18, SRZ ;  /* 0x0000000000127805 */ /* 0x000fe4000001ff00 */
[----:B------:R-:W-:Y:S01]  /*0380*/  SEL R0, R0, RZ, P0 ;  /* 0x000000ff00007207 */ /* 0x000fe20000000000 */
[----:B------:R-:W-:Y:S01]  /*0390*/  HFMA2 R13, -RZ, RZ, 0, 0 ;  /* 0x00000000ff0d7431 */ /* 0x000fe200000001ff */
[----:B------:R-:W-:Y:S02]  /*03a0*/  CS2R R20, SRZ ;  /* 0x0000000000147805 */ /* 0x000fe4000001ff00 */
[----:B------:R-:W-:-:S02]  /*03b0*/  CS2R R14, SRZ ;  /* 0x00000000000e7805 */ /* 0x000fc4000001ff00 */
[----:B------:R-:W-:Y:S01]  /*03c0*/  IADD3 R5, P0, PT, R0, UR4, RZ ;  /* 0x0000000400057c10 */ /* 0x000fe2000ff1e0ff */
[----:B------:R-:W-:Y:S01]  /*03d0*/  HFMA2 R0, -RZ, RZ, 0, 0 ;  /* 0x00000000ff007431 */ /* 0x000fe200000001ff */
[----:B------:R-:W-:Y:S02]  /*03e0*/  CS2R R16, SRZ ;  /* 0x0000000000107805 */ /* 0x000fe4000001ff00 */
[----:B------:R-:W-:Y:S02]  /*03f0*/  CS2R R24, SRZ ;  /* 0x0000000000187805 */ /* 0x000fe4000001ff00 */
[----:B------:R-:W-:Y:S01]  /*0400*/  IADD3.X R7, PT, PT, RZ, RZ, RZ, P0, !PT ;  /* 0x000000ffff077210 */ /* 0x000fe200007fe4ff */
[----:B------:R-:W-:Y:S01]  /*0410*/  IMAD.WIDE.U32 R36, R5, R2, RZ ;  /* 0x0000000205247225 */ /* 0x000fe200078e00ff */
[----:B------:R-:W-:Y:S02]  /*0420*/  MOV R74, RZ ;  /* 0x000000ff004a7202 */ /* 0x000fe40000000f00 */
[----:B------:R-:W-:-:S02]  /*0430*/  CS2R R26, SRZ ;  /* 0x00000000001a7805 */ /* 0x000fc4000001ff00 */
[----:B------:R-:W-:Y:S01]  /*0440*/  CS2R R22, SRZ ;  /* 0x0000000000167805 */ /* 0x000fe2000001ff00 */
[----:B0-----:R-:W-:Y:S01]  /*0450*/  UISETP.GE.AND UP0, UPT, UR5, 0x1, UPT ;  /* 0x000000010500788c */ /* 0x001fe2000bf06270 */
[----:B------:R-:W-:Y:S01]  /*0460*/  IMAD R7, R7, R2, RZ ;  /* 0x0000000207077224 */ /* 0x000fe200078e02ff */
[----:B------:R-:W-:Y:S02]  /*0470*/  CS2R R30, SRZ ;  /* 0x00000000001e7805 */ /* 0x000fe4000001ff00 */
[----:B------:R-:W-:Y:S02]  /*0480*/  CS2R R32, SRZ ;  /* 0x0000000000207805 */ /* 0x000fe4000001ff00 */
[----:B------:R-:W-:Y:S01]  /*0490*/  CS2R R28, SRZ ;  /* 0x00000000001c7805 */ /* 0x000fe2000001ff00 */
[----:B------:R-:W-:Y:S01]  /*04a0*/  IMAD R75, R3, R5, R7 ;  /* 0x00000005034b7224 */ /* 0x000fe200078e0207 */
[----:B------:R-:W-:Y:S02]  /*04b0*/  CS2R R2, SRZ ;  /* 0x0000000000027805 */ /* 0x000fe4000001ff00 */
[----:B------:R-:W-:-:S02]  /*04c0*/  CS2R R44, SRZ ;  /* 0x00000000002c7805 */ /* 0x000fc4000001ff00 */
[----:B------:R-:W-:Y:S02]  /*04d0*/  CS2R R46, SRZ ;  /* 0x00000000002e7805 */ /* 0x000fe4000001ff00 */
[----:B------:R-:W-:Y:S02]  /*04e0*/  CS2R R34, SRZ ;  /* 0x0000000000227805 */ /* 0x000fe4000001ff00 */
[----:B------:R-:W-:Y:S02]  /*04f0*/  CS2R R42, SRZ ;  /* 0x00000000002a7805 */ /* 0x000fe4000001ff00 */
[----:B------:R-:W-:Y:S02]  /*0500*/  CS2R R50, SRZ ;  /* 0x0000000000327805 */ /* 0x000fe4000001ff00 */
        /* <DEDUP_REMOVED lines=11> */
[----:B------:R-:W-:Y:S02]  /*05c0*/  MOV R72, RZ ;  /* 0x000000ff00487202 */ /* 0x000fe40000000f00 */
[----:B------:R-:W-:Y:S02]  /*05d0*/  CS2R R68, SRZ ;  /* 0x0000000000447805 */ /* 0x000fe4000001ff00 */
[----:B------:R-:W-:-:S02]  /*05e0*/  CS2R R70, SRZ ;  /* 0x0000000000467805 */ /* 0x000fc4000001ff00 */
[----:B------:R-:W-:Y:S01]  /*05f0*/  MOV R11, RZ ;  /* 0x000000ff000b7202 */ /* 0x000fe20000000f00 */
[----:B-1----:R-:W-:Y:S06]  /*0600*/  BRA.U !UP0, `(.L_x_2) ;  /* 0x0000000908887547 */ /* 0x002fec000b800000 */
[----:B------:R-:W0:Y:S01]  /*0610*/  LDCU.64 UR10, c[0x0][0x570] ;  /* 0x0000ae00ff0a77ac */ /* 0x000e220008000a00 */
[C---:B------:R-:W-:Y:S01]  /*0620*/  IMAD R39, R73.reuse, UR7, RZ ;  /* 0x0000000749277c24 */ /* 0x040fe2000f8e02ff */
[----:B------:R-:W-:Y:S01]  /*0630*/  SHF.R.U32.HI R18, RZ, 0x5, R41 ;  /* 0x00000005ff127819 */ /* 0x000fe20000011629 */
[----:B------:R-:W-:Y:S01]  /*0640*/  IMAD R73, R73, UR6, RZ ;  /* 0x0000000649497c24 */ /* 0x000fe2000f8e02ff */
[----:B------:R-:W-:Y:S01]  /*0650*/  LOP3.LUT R41, R41, 0x1f, RZ, 0xc0, !PT ;  /* 0x0000001f29297812 */ /* 0x000fe200078ec0ff */
[----:B------:R-:W-:Y:S01]  /*0660*/  UIADD3 UR5, UPT, UPT, -UR5, URZ, URZ ;  /* 0x000000ff05057290 */ /* 0x000fe2000fffe1ff */
[----:B------:R-:W-:Y:S02]  /*0670*/  IADD3 R40, P0, P1, R39, R40, R36 ;  /* 0x0000002827287210 */ /* 0x000fe4000791e024 */
[----:B------:R-:W-:Y:S01]  /*0680*/  IADD3 R37, PT, PT, R37, R75, RZ ;  /* 0x0000004b25257210 */ /* 0x000fe20007ffe0ff */
[----:B------:R-:W-:Y:S01]  /*0690*/  IMAD R41, R18, R73, R41 ;  /* 0x0000004912297224 */ /* 0x000fe200078e0229 */
[----:B------:R-:W-:-:S04]  /*06a0*/  SHF.R.S32.HI R39, RZ, 0x1f, R39 ;  /* 0x0000001fff277819 */ /* 0x000fc80000011427 */
[----:B------:R-:W-:Y:S02]  /*06b0*/  IADD3.X R18, PT, PT, R39, R38, R37, P0, P1 ;  /* 0x0000002627127210 */ /* 0x000fe400007e2425 */
[----:B------:R-:W-:-:S04]  /*06c0*/  IADD3 R39, P0, PT, R41, R40, RZ ;  /* 0x0000002829277210 */ /* 0x000fc80007f1e0ff */
[----:B------:R-:W-:Y:S02]  /*06d0*/  LEA.HI.X.SX32 R18, R41, R18, 0x1, P0 ;  /* 0x0000001229127211 */ /* 0x000fe400000f0eff */
[----:B0-----:R-:W-:-:S04]  /*06e0*/  LEA R40, P0, R39, UR10, 0x2 ;  /* 0x0000000a27287c11 */ /* 0x001fc8000f8010ff */
[----:B------:R-:W-:Y:S02]  /*06f0*/  LEA.HI.X R39, R39, UR11, R18, 0x2, P0 ;  /* 0x0000000b27277c11 */ /* 0x000fe400080f1412 */
[----:B------:R-:W-:Y:S02]  /*0700*/  IADD3 R40, P0, PT, R40, 0x200, RZ ;  /* 0x0000020028287810 */ /* 0x000fe40007f1e0ff */
[----:B------:R-:W-:Y:S02]  /*0710*/  MOV R18, RZ ;  /* 0x000000ff00127202 */ /* 0x000fe40000000f00 */
[----:B------:R-:W-:-:S09]  /*0720*/  IADD3.X R39, PT, PT, RZ, R39, RZ, P0, !PT ;  /* 0x00000027ff277210 */ /* 0x000fd200007fe4ff */
.L_x_3:
[----:B------:R-:W-:Y:S02]  /*0730*/  SHF.L.U32 R41, R73, 0x3, RZ ;  /* 0x0000000349297819 */ /* 0x000fe400000006ff */
[----:B------:R-:W-:Y:S02]  /*0740*/  MOV R36, R40 ;  /* 0x0000002800247202 */ /* 0x000fe40000000f00 */
[----:B------:R-:W-:-:S03]  /*0750*/  MOV R37, R39 ;  /* 0x0000002700257202 */ /* 0x000fc60000000f00 */
[----:B------:R-:W-:-:S05]  /*0760*/  IMAD.WIDE R40, R41, 0x4, R36 ;  /* 0x0000000429287825 */ /* 0x000fca00078e0224 */
[----:B------:R-:W2:Y:S04]  /*0770*/  LDG.E R38, desc[UR8][R40.64+-0x200] ;  /* 0xfffe000828267981 */ /* 0x000ea8000c1e1900 */
[----:B------:R-:W3:Y:S04]  /*0780*/  LDG.E R39, desc[UR8][R40.64+-0x180] ;  /* 0xfffe800828277981 */ /* 0x000ee8000c1e1900 */
[----:B------:R-:W4:Y:S04]  /*0790*/  LDG.E R77, desc[UR8][R40.64+0x100] ;  /* 0x00010008284d7981 */ /* 0x000f28000c1e1900 */
[----:B------:R-:W5:Y:S04]  /*07a0*/  LDG.E R76, desc[UR8][R40.64+-0x100] ;  /* 0xffff0008284c7981 */ /* 0x000f68000c1e1900 */
[----:B------:R-:W5:Y:S01]  /*07b0*/  LDG.E R75, desc[UR8][R40.64+0x80] ;  /* 0x00008008284b7981 */ /* 0x000f62000c1e1900 */
[----:B--2---:R-:W-:-:S03]  /*07c0*/  FADD.FTZ R71, R38, R71 ;  /* 0x0000004726477221 */ /* 0x004fc60000010000 */
[----:B------:R-:W2:Y:S01]  /*07d0*/  LDG.E R38, desc[UR8][R40.64] ;  /* 0x0000000828267981 */ /* 0x000ea2000c1e1900 */
[----:B---3--:R-:W-:-:S03]  /*07e0*/  FADD.FTZ R64, R39, R64 ;  /* 0x0000004027407221 */ /* 0x008fc60000010000 */
[----:B------:R-:W3:Y:S01]  /*07f0*/  LDG.E R39, desc[UR8][R40.64+-0x80] ;  /* 0xffff800828277981 */ /* 0x000ee2000c1e1900 */
[----:B----4-:R-:W-:Y:S01]  /*0800*/  FADD.FTZ R24, R77, R24 ;  /* 0x000000184d187221 */ /* 0x010fe20000010000 */
[----:B-----5:R-:W-:Y:S01]  /*0810*/  FADD.FTZ R57, R76, R57 ;  /* 0x000000394c397221 */ /* 0x020fe20000010000 */
[----:B------:R-:W-:Y:S01]  /*0820*/  FADD.FTZ R30, R75, R30 ;  /* 0x0000001e4b1e7221 */ /* 0x000fe20000010000 */
[----:B--2---:R-:W-:Y:S01]  /*0830*/  FADD.FTZ R43, R38, R43 ;  /* 0x0000002b262b7221 */ /* 0x004fe20000010000 */
[----:B---3--:R-:W-:Y:S01]  /*0840*/  FADD.FTZ R50, R39, R50 ;  /* 0x0000003227327221 */ /* 0x008fe20000010000 */
[----:B------:R-:W-:Y:S02]  /*0850*/  IMAD.WIDE R38, R73, 0x20, R40 ;  /* 0x0000002049267825 */ /* 0x000fe400078e0228 */
[----:B------:R-:W2:Y:S04]  /*0860*/  LDG.E R40, desc[UR8][R40.64+0x180] ;  /* 0x0001800828287981 */ /* 0x000ea8000c1e1900 */
[----:B------:R-:W3:Y:S04]  /*0870*/  LDG.E R77, desc[UR8][R38.64+-0x100] ;  /* 0xffff0008264d7981 */ /* 0x000ee8000c1e1900 */
[----:B------:R-:W4:Y:S04]  /*0880*/  LDG.E R75, desc[UR8][R38.64+-0x200] ;  /* 0xfffe0008264b7981 */ /* 0x000f28000c1e1900 */
[----:B------:R-:W5:Y:S01]  /*0890*/  LDG.E R76, desc[UR8][R38.64+-0x180] ;  /* 0xfffe8008264c7981 */ /* 0x000f62000c1e1900 */
[----:B--2---:R-:W-:-:S03]  /*08a0*/  FADD.FTZ R17, R40, R17 ;  /* 0x0000001128117221 */ /* 0x004fc60000010000 */
[----:B------:R-:W2:Y:S01]  /*08b0*/  LDG.E R40, desc[UR8][R38.64+0x100] ;  /* 0x0001000826287981 */ /* 0x000ea2000c1e1900 */
[----:B---3--:R-:W-:-:S03]  /*08c0*/  FADD.FTZ R56, R77, R56 ;  /* 0x000000384d387221 */ /* 0x008fc60000010000 */
[----:B------:R-:W3:Y:S01]  /*08d0*/  LDG.E R77, desc[UR8][R38.64+0x80] ;  /* 0x00008008264d7981 */ /* 0x000ee2000c1e1900 */
[----:B----4-:R-:W-:-:S03]  /*08e0*/  FADD.FTZ R70, R75, R70 ;  /* 0x000000464b467221 */ /* 0x010fc60000010000 */
[----:B------:R-:W4:Y:S01]  /*08f0*/  LDG.E R75, desc[UR8][R38.64] ;  /* 0x00000008264b7981 */ /* 0x000f22000c1e1900 */
[----:B-----5:R-:W-:-:S03]  /*0900*/  FADD.FTZ R63, R76, R63 ;  /* 0x0000003f4c3f7221 */ /* 0x020fc60000010000 */
[----:B------:R-:W5:Y:S01]  /*0910*/  LDG.E R76, desc[UR8][R38.64+-0x80] ;  /* 0xffff8008264c7981 */ /* 0x000f62000c1e1900 */
[----:B--2---:R-:W-:Y:S01]  /*0920*/  FADD.FTZ R23, R40, R23 ;  /* 0x0000001728177221 */ /* 0x004fe20000010000 */
[----:B------:R-:W-:Y:S02]  /*0930*/  IMAD.WIDE R40, R73, 0x20, R38 ;  /* 0x0000002049287825 */ /* 0x000fe400078e0226 */
[----:B------:R-:W2:Y:S02]  /*0940*/  LDG.E R39, desc[UR8][R38.64+0x180] ;  /* 0x0001800826277981 */ /* 0x000ea4000c1e1900 */
[----:B---3--:R-:W-:Y:S02]  /*0950*/  FADD.FTZ R29, R77, R29 ;  /* 0x0000001d4d1d7221 */ /* 0x008fe40000010000 */
[----:B------:R-:W3:Y:S01]  /*0960*/  LDG.E R77, desc[UR8][R40.64+-0x100] ;  /* 0xffff0008284d7981 */ /* 0x000ee2000c1e1900 */
[----:B----4-:R-:W-:-:S03]  /*0970*/  FADD.FTZ R42, R75, R42 ;  /* 0x0000002a4b2a7221 */ /* 0x010fc60000010000 */
[----:B------:R-:W4:Y:S01]  /*0980*/  LDG.E R75, desc[UR8][R40.64+-0x180] ;  /* 0xfffe8008284b7981 */ /* 0x000f22000c1e1900 */
[----:B-----5:R-:W-:-:S03]  /*0990*/  FADD.FTZ R49, R76, R49 ;  /* 0x000000314c317221 */ /* 0x020fc60000010000 */
        /* <DEDUP_REMOVED lines=61> */
[----:B------:R-:W-:-:S04]  /*0d70*/  IMAD.WIDE R40, R73, 0x20, R38 ;  /* 0x0000002049287825 */ /* 0x000fc800078e0226 */
[----:B---3--:R-:W-:Y:S02]  /*0d80*/  FADD.FTZ R33, R77, R33 ;  /* 0x000000214d217221 */ /* 0x008fe40000010000 */
[----:B------:R-:W2:Y:S04]  /*0d90*/  LDG.E R77, desc[UR8][R38.64+0x180] ;  /* 0x00018008264d7981 */ /* 0x000ea8000c1e1900 */
[----:B------:R-:W3:Y:S01]  /*0da0*/  LDG.E R39, desc[UR8][R40.64+0x80] ;  /* 0x0000800828277981 */ /* 0x000ee2000c1e1900 */
[----:B-----5:R-:W-:Y:S01]  /*0db0*/  FADD.FTZ R53, R76, R53 ;  /* 0x000000354c357221 */ /* 0x020fe20000010000 */
[----:B----4-:R-:W-:Y:S02]  /*0dc0*/  FADD.FTZ R46, R75, R46 ;  /* 0x0000002e4b2e7221 */ /* 0x010fe40000010000 */
[----:B------:R-:W4:Y:S04]  /*0dd0*/  LDG.E R76, desc[UR8][R40.64+-0x200] ;  /* 0xfffe0008284c7981 */ /* 0x000f28000c1e1900 */
[----:B------:R-:W5:Y:S04]  /*0de0*/  LDG.E R75, desc[UR8][R40.64+-0x180] ;  /* 0xfffe8008284b7981 */ /* 0x000f68000c1e1900 */
[----:B------:R-:W2:Y:S01]  /*0df0*/  LDG.E R38, desc[UR8][R36.64+-0x200] ;  /* 0xfffe000824267981 */ /* 0x000ea2000c1e1900 */
[----:B---3--:R-:W-:-:S03]  /*0e00*/  FADD.FTZ R32, R39, R32 ;  /* 0x0000002027207221 */ /* 0x008fc60000010000 */
[----:B------:R-:W3:Y:S01]  /*0e10*/  LDG.E R39, desc[UR8][R40.64+0x100] ;  /* 0x0001000828277981 */ /* 0x000ee2000c1e1900 */
[----:B----4-:R-:W-:-:S03]  /*0e20*/  FADD.FTZ R13, R76, R13 ;  /* 0x0000000d4c0d7221 */ /* 0x010fc60000010000 */
[----:B------:R-:W4:Y:S01]  /*0e30*/  LDG.E R76, desc[UR8][R40.64+-0x100] ;  /* 0xffff0008284c7981 */ /* 0x000f22000c1e1900 */
[----:B-----5:R-:W-:-:S03]  /*0e40*/  FADD.FTZ R66, R75, R66 ;  /* 0x000000424b427221 */ /* 0x020fc60000010000 */
[----:B------:R-:W5:Y:S01]  /*0e50*/  LDG.E R75, desc[UR8][R40.64+-0x80] ;  /* 0xffff8008284b7981 */ /* 0x000f62000c1e1900 */
[----:B---3--:R-:W-:-:S03]  /*0e60*/  FADD.FTZ R74, R39, R74 ;  /* 0x0000004a274a7221 */ /* 0x008fc60000010000 */
[----:B------:R-:W3:Y:S01]  /*0e70*/  LDG.E R39, desc[UR8][R36.64+-0x180] ;  /* 0xfffe800824277981 */ /* 0x000ee2000c1e1900 */
[----:B----4-:R-:W-:-:S03]  /*0e80*/  FADD.FTZ R59, R76, R59 ;  /* 0x0000003b4c3b7221 */ /* 0x010fc60000010000 */
[----:B------:R-:W4:Y:S01]  /*0e90*/  LDG.E R76, desc[UR8][R36.64+-0x100] ;  /* 0xffff0008244c7981 */ /* 0x000f22000c1e1900 */
[----:B-----5:R-:W-:-:S03]  /*0ea0*/  FADD.FTZ R52, R75, R52 ;  /* 0x000000344b347221 */ /* 0x020fc60000010000 */
[----:B------:R-:W5:Y:S01]  /*0eb0*/  LDG.E R75, desc[UR8][R40.64+0x180] ;  /* 0x00018008284b7981 */ /* 0x000f62000c1e1900 */
[----:B--2---:R-:W-:-:S03]  /*0ec0*/  FADD.FTZ R11, R38, R11 ;  /* 0x0000000b260b7221 */ /* 0x004fc60000010000 */
[----:B------:R-:W2:Y:S01]  /*0ed0*/  LDG.E R38, desc[UR8][R36.64] ;  /* 0x0000000824267981 */ /* 0x000ea2000c1e1900 */
[----:B------:R-:W-:-:S03]  /*0ee0*/  FADD.FTZ R19, R77, R19 ;  /* 0x000000134d137221 */ /* 0x000fc60000010000 */
[----:B------:R-:W2:Y:S04]  /*0ef0*/  LDG.E R77, desc[UR8][R40.64] ;  /* 0x00000008284d7981 */ /* 0x000ea8000c1e1900 */
        /* <DEDUP_REMOVED lines=8> */
[----:B------:R-:W-:-:S04]  /*0f80*/  UIADD3 UR5, UPT, UPT, UR5, 0x1, URZ ;  /* 0x0000000105057890 */ /* 0x000fc8000fffe0ff */
[----:B------:R-:W-:Y:S01]  /*0f90*/  UISETP.NE.AND UP0, UPT, UR5, URZ, UPT ;  /* 0x000000ff0500728c */ /* 0x000fe2000bf05270 */
[----:B------:R-:W-:Y:S01]  /*0fa0*/  FADD.FTZ R45, R77, R45 ;  /* 0x0000002d4d2d7221 */ /* 0x000fe20000010000 */
[----:B------:R-:W-:Y:S01]  /*0fb0*/  FADD.FTZ R31, R40, R31 ;  /* 0x0000001f281f7221 */ /* 0x000fe20000010000 */
[----:B---3--:R-:W-:Y:S02]  /*0fc0*/  FADD.FTZ R44, R39, R44 ;  /* 0x0000002c272c7221 */ /* 0x008fe40000010000 */
[----:B------:R-:W0:Y:S01]  /*0fd0*/  LDC.64 R38, c[0x0][0x5f8] ;  /* 0x00017e00ff267b82 */ /* 0x000e220000000a00 */
[----:B----4-:R-:W-:Y:S01]  /*0fe0*/  FADD.FTZ R25, R76, R25 ;  /* 0x000000194c197221 */ /* 0x010fe20000010000 */
[----:B-----5:R-:W-:Y:S01]  /*0ff0*/  FADD.FTZ R58, R75, R58 ;  /* 0x0000003a4b3a7221 */ /* 0x020fe20000010000 */
[----:B0-----:R-:W-:-:S04]  /*1000*/  LEA R40, P0, R38, R36, 0x2 ;  /* 0x0000002426287211 */ /* 0x001fc800078010ff */
[----:B------:R-:W-:Y:S01]  /*1010*/  LEA.HI.X R39, R38, R37, R39, 0x2, P0 ;  /* 0x0000002526277211 */ /* 0x000fe200000f1427 */
[----:B------:R-:W-:Y:S08]  /*1020*/  BRA.U UP0, `(.L_x_3) ;  /* 0xfffffff500c07547 */ /* 0x000ff0000b83ffff */
.L_x_2:
[----:B------:R-:W0:Y:S01]  /*1030*/  S2R R40, SR_TID.X ;  /* 0x0000000000287919 */ /* 0x000e220000002100 */
[----:B------:R-:W1:Y:S01]  /*1040*/  LDCU UR10, c[0x0][0x500] ;  /* 0x0000a000ff0a77ac */ /* 0x000e620008000800 */
[----:B------:R-:W2:Y:S01]  /*1050*/  S2UR UR6, SR_CgaCtaId ;  /* 0x00000000000679c3 */ /* 0x000ea20000008800 */
[----:B------:R-:W-:Y:S01]  /*1060*/  IADD3 R9, PT, PT, R9, -UR4, RZ ;  /* 0x8000000409097c10 */ /* 0x000fe2000fffe0ff */
[----:B------:R-:W-:Y:S01]  /*1070*/  BSSY.RECONVERGENT B0, `(.L_x_4) ;  /* 0x00000be000007945 */ /* 0x000fe20003800200 */
[----:B------:R-:W-:Y:S01]  /*1080*/  UMOV UR5, 0x400 ;  /* 0x0000040000057882 */ /* 0x000fe20000000000 */
[----:B-1----:R-:W-:Y:S01]  /*1090*/  FMUL.FTZ R11, R11, UR10 ;  /* 0x0000000a0b0b7c20 */ /* 0x002fe20008410000 */
[----:B------:R-:W-:Y:S01]  /*10a0*/  FMUL.FTZ R68, R68, UR10 ;  /* 0x0000000a44447c20 */ /* 0x000fe20008410000 */
        /* <DEDUP_REMOVED lines=8> */
[----:B------:R-:W-:Y:S01]  /*1130*/  F2FP.F16.F32.PACK_AB R6, R62, R63 ;  /* 0x0000003f3e06723e */ /* 0x000fe200000000ff */
[----:B------:R-:W-:Y:S01]  /*1140*/  FMUL.FTZ R49, R49, UR10 ;  /* 0x0000000a31317c20 */ /* 0x000fe20008410000 */
[----:B------:R-:W-:Y:S01]  /*1150*/  FMUL.FTZ R48, R48, UR10 ;  /* 0x0000000a30307c20 */ /* 0x000fe20008410000 */
[----:B0-----:R-:W-:Y:S01]  /*1160*/  SHF.L.U32 R36, R40, 0x4, RZ ;  /* 0x0000000428247819 */ /* 0x001fe200000006ff */
[----:B------:R-:W-:Y:S01]  /*1170*/  FMUL.FTZ R63, R4, UR10 ;  /* 0x0000000a043f7c20 */ /* 0x000fe20008410000 */
[----:B------:R-:W-:Y:S01]  /*1180*/  SHF.L.U32 R38, R40, 0x5, RZ ;  /* 0x0000000528267819 */ /* 0x000fe200000006ff */
[----:B------:R-:W-:Y:S01]  /*1190*/  FMUL.FTZ R54, R54, UR10 ;  /* 0x0000000a36367c20 */ /* 0x000fe20008410000 */
[----:B------:R-:W-:Y:S01]  /*11a0*/  LOP3.LUT R37, R36, 0x1c0, RZ, 0xc0, !PT ;  /* 0x000001c024257812 */ /* 0x000fe200078ec0ff */
[----:B------:R-:W-:Y:S01]  /*11b0*/  FMUL.FTZ R5, R5, UR10 ;  /* 0x0000000a05057c20 */ /* 0x000fe20008410000 */
[----:B------:R-:W-:Y:S01]  /*11c0*/  SHF.R.U32.HI R36, RZ, 0x3, R40 ;  /* 0x00000003ff247819 */ /* 0x000fe20000011628 */
[----:B------:R-:W-:Y:S01]  /*11d0*/  FMUL.FTZ R42, R42, UR10 ;  /* 0x0000000a2a2a7c20 */ /* 0x000fe20008410000 */
[----:B------:R-:W-:Y:S01]  /*11e0*/  LOP3.LUT R76, R38, 0x400, RZ, 0xc0, !PT ;  /* 0x00000400264c7812 */ /* 0x000fe200078ec0ff */
[----:B------:R-:W-:Y:S01]  /*11f0*/  FMUL.FTZ R35, R35, UR10 ;  /* 0x0000000a23237c20 */ /* 0x000fe20008410000 */
[----:B------:R-:W-:Y:S01]  /*1200*/  LOP3.LUT R38, R37, 0x18, R36, 0xf8, !PT ;  /* 0x0000001825267812 */ /* 0x000fe200078ef824 */
[----:B------:R-:W-:Y:S01]  /*1210*/  FMUL.FTZ R46, R46, UR10 ;  /* 0x0000000a2e2e7c20 */ /* 0x000fe20008410000 */
[----:B------:R-:W-:Y:S01]  /*1220*/  SHF.L.U32 R37, R40, 0x1, RZ ;  /* 0x0000000128257819 */ /* 0x000fe200000006ff */
[----:B------:R-:W-:Y:S01]  /*1230*/  FMUL.FTZ R45, R45, UR10 ;  /* 0x0000000a2d2d7c20 */ /* 0x000fe20008410000 */
[----:B------:R-:W-:Y:S01]  /*1240*/  F2FP.F16.F32.PACK_AB R48, R48, R49 ;  /* 0x000000313030723e */ /* 0x000fe200000000ff */
[----:B--2---:R-:W-:Y:S01]  /*1250*/  ULEA UR5, UR6, UR5, 0x18 ;  /* 0x0000000506057291 */ /* 0x004fe2000f8ec0ff */
[--C-:B------:R-:W-:Y:S01]  /*1260*/  LOP3.LUT R76, R76, 0x6, R37.reuse, 0xf8, !PT ;  /* 0x000000064c4c7812 */ /* 0x100fe200078ef825 */
[----:B------:R-:W-:Y:S01]  /*1270*/  FMUL.FTZ R51, R51, UR10 ;  /* 0x0000000a33337c20 */ /* 0x000fe20008410000 */
[----:B------:R-:W-:Y:S01]  /*1280*/  LOP3.LUT R37, R38, 0x38, R37, 0x78, !PT ;  /* 0x0000003826257812 */ /* 0x000fe200078e7825 */
[----:B------:R-:W-:Y:S01]  /*1290*/  FMUL.FTZ R38, R71, UR10 ;  /* 0x0000000a47267c20 */ /* 0x000fe20008410000 */
[----:B------:R-:W-:Y:S01]  /*12a0*/  LOP3.LUT P0, RZ, R40, 0x10, RZ, 0xc0, !PT ;  /* 0x0000001028ff7812 */ /* 0x000fe2000780c0ff */
[----:B------:R-:W-:Y:S01]  /*12b0*/  FMUL.FTZ R72, R72, UR10 ;  /* 0x0000000a48487c20 */ /* 0x000fe20008410000 */
[----:B------:R-:W-:Y:S01]  /*12c0*/  F2FP.F16.F32.PACK_AB R4, R5, R54 ;  /* 0x000000360504723e */ /* 0x000fe200000000ff */
[----:B------:R-:W-:Y:S01]  /*12d0*/  FMUL.FTZ R54, R3, UR10 ;  /* 0x0000000a03367c20 */ /* 0x000fe20008410000 */
[----:B------:R-:W-:Y:S01]  /*12e0*/  F2FP.F16.F32.PACK_AB R11, R38, R11 ;  /* 0x0000000b260b723e */ /* 0x000fe200000000ff */
[----:B------:R-:W-:Y:S01]  /*12f0*/  FMUL.FTZ R67, R67, UR10 ;  /* 0x0000000a43437c20 */ /* 0x000fe20008410000 */
[----:B------:R-:W-:Y:S01]  /*1300*/  F2FP.F16.F32.PACK_AB R38, R7, R68 ;  /* 0x000000440726723e */ /* 0x000fe200000000ff */
[----:B------:R-:W-:Y:S01]  /*1310*/  FMUL.FTZ R68, R13, UR10 ;  /* 0x0000000a0d447c20 */ /* 0x000fe20008410000 */
[----:B------:R-:W-:Y:S01]  /*1320*/  SHF.L.U32 R7, R40, 0x3, RZ ;  /* 0x0000000328077819 */ /* 0x000fe200000006ff */
[----:B------:R-:W-:Y:S01]  /*1330*/  FMUL.FTZ R66, R66, UR10 ;  /* 0x0000000a42427c20 */ /* 0x000fe20008410000 */
[----:B------:R-:W-:Y:S01]  /*1340*/  LOP3.LUT R37, R76, R37, RZ, 0xfc, !PT ;  /* 0x000000254c257212 */ /* 0x000fe200078efcff */
[----:B------:R-:W-:Y:S01]  /*1350*/  FMUL.FTZ R65, R65, UR10 ;  /* 0x0000000a41417c20 */ /* 0x000fe20008410000 */
[----:B------:R-:W-:Y:S01]  /*1360*/  LOP3.LUT R13, R7, 0x1f8, RZ, 0xc0, !PT ;  /* 0x000001f8070d7812 */ /* 0x000fe200078ec0ff */
[----:B------:R-:W-:Y:S01]  /*1370*/  FMUL.FTZ R58, R58, UR10 ;  /* 0x0000000a3a3a7c20 */ /* 0x000fe20008410000 */
[----:B------:R-:W-:Y:S01]  /*1380*/  F2FP.F16.F32.PACK_AB R35, R35, R42 ;  /* 0x0000002a2323723e */ /* 0x000fe200000000ff */
[----:B------:R-:W-:Y:S01]  /*1390*/  FMUL.FTZ R60, R60, UR10 ;  /* 0x0000000a3c3c7c20 */ /* 0x000fe20008410000 */
[----:B------:R-:W-:Y:S01]  /*13a0*/  LOP3.LUT R14, R13, 0x38, R40, 0x78, !PT ;  /* 0x000000380d0e7812 */ /* 0x000fe200078e7828 */
[----:B------:R-:W-:Y:S01]  /*13b0*/  FMUL.FTZ R59, R59, UR10 ;  /* 0x0000000a3b3b7c20 */ /* 0x000fe20008410000 */
[----:B------:R-:W-:Y:S01]  /*13c0*/  F2FP.F16.F32.PACK_AB R13, R68, R41 ;  /* 0x00000029440d723e */ /* 0x000fe200000000ff */
[----:B------:R-:W-:Y:S01]  /*13d0*/  FMUL.FTZ R41, R61, UR10 ;  /* 0x0000000a3d297c20 */ /* 0x000fe20008410000 */
[----:B------:R-:W-:Y:S01]  /*13e0*/  FMUL.FTZ R61, R50, UR10 ;  /* 0x0000000a323d7c20 */ /* 0x000fe20008410000 */
        /* <DEDUP_REMOVED lines=8> */
[----:B------:R-:W-:Y:S01]  /*1470*/  F2FP.F16.F32.PACK_AB R40, R69, R72 ;  /* 0x000000484528723e */ /* 0x000fe200000000ff */
[----:B------:R-:W-:Y:S01]  /*1480*/  FMUL.FTZ R31, R31, UR10 ;  /* 0x0000000a1f1f7c20 */ /* 0x000fe20008410000 */
[----:B------:R-:W-:Y:S01]  /*1490*/  FMUL.FTZ R24, R24, UR10 ;  /* 0x0000000a18187c20 */ /* 0x000fe20008410000 */
[----:B------:R-:W-:Y:S01]  /*14a0*/  F2FP.F16.F32.PACK_AB R34, R50, R51 ;  /* 0x000000333222723e */ /* 0x000fe200000000ff */
[----:B------:R-:W-:Y:S01]  /*14b0*/  FMUL.FTZ R53, R53, UR10 ;  /* 0x0000000a35357c20 */ /* 0x000fe20008410000 */
[----:B------:R-:W-:Y:S01]  /*14c0*/  F2FP.F16.F32.PACK_AB R42, R54, R43 ;  /* 0x0000002b362a723e */ /* 0x000fe200000000ff */
[----:B------:R-:W-:Y:S01]  /*14d0*/  FMUL.FTZ R52, R52, UR10 ;  /* 0x0000000a34347c20 */ /* 0x000fe20008410000 */
[----:B------:R-:W-:Y:S01]  /*14e0*/  F2FP.F16.F32.PACK_AB R43, R45, R46 ;  /* 0x0000002e2d2b723e */ /* 0x000fe200000000ff */
[----:B------:R-:W-:Y:S01]  /*14f0*/  FMUL.FTZ R21, R21, UR10 ;  /* 0x0000000a15157c20 */ /* 0x000fe20008410000 */
[----:B------:R-:W-:Y:S01]  /*1500*/  LEA R46, R37, UR5, 0x1 ;  /* 0x00000005252e7c11 */ /* 0x000fe2000f8e08ff */
[----:B------:R-:W-:Y:S01]  /*1510*/  FMUL.FTZ R0, R0, UR10 ;  /* 0x0000000a00007c20 */ /* 0x000fe20008410000 */
[----:B------:R-:W-:Y:S01]  /*1520*/  F2FP.F16.F32.PACK_AB R41, R64, R41 ;  /* 0x000000294029723e */ /* 0x000fe200000000ff */
[----:B------:R-:W-:Y:S01]  /*1530*/  FMUL.FTZ R27, R27, UR10 ;  /* 0x0000000a1b1b7c20 */ /* 0x000fe20008410000 */
[----:B------:R-:W-:Y:S01]  /*1540*/  IADD3 R50, PT, PT, R46, 0x40, RZ ;  /* 0x000000402e327810 */ /* 0x000fe20007ffe0ff */
[----:B------:R-:W-:Y:S01]  /*1550*/  FMUL.FTZ R2, R2, UR10 ;  /* 0x0000000a02027c20 */ /* 0x000fe20008410000 */
[----:B------:R-:W-:Y:S01]  /*1560*/  @P0 IADD3 R50, PT, PT, R46, -0x40, RZ ;  /* 0xffffffc02e320810 */ /* 0x000fe20007ffe0ff */
[----:B------:R-:W-:Y:S01]  /*1570*/  FMUL.FTZ R44, R44, UR10 ;  /* 0x0000000a2c2c7c20 */ /* 0x000fe20008410000 */
[----:B------:R-:W-:Y:S01]  /*1580*/  F2FP.F16.F32.PACK_AB R55, R66, R67 ;  /* 0x000000434237723e */ /* 0x000fe200000000ff */
[----:B------:R-:W-:Y:S01]  /*1590*/  FMUL.FTZ R45, R30, UR10 ;  /* 0x0000000a1e2d7c20 */ /* 0x000fe20008410000 */
[----:B------:R-:W-:Y:S01]  /*15a0*/  F2FP.F16.F32.PACK_AB R56, R68, R65 ;  /* 0x000000414438723e */ /* 0x000fe200000000ff */
[----:B------:R-:W-:Y:S01]  /*15b0*/  FMUL.FTZ R29, R29, UR10 ;  /* 0x0000000a1d1d7c20 */ /* 0x000fe20008410000 */
[----:B------:R-:W-:Y:S01]  /*15c0*/  F2FP.F16.F32.PACK_AB R57, R70, R57 ;  /* 0x000000394639723e */ /* 0x000fe200000000ff */
[----:B------:R-:W-:Y:S01]  /*15d0*/  FMUL.FTZ R28, R28, UR10 ;  /* 0x0000000a1c1c7c20 */ /* 0x000fe20008410000 */
[----:B------:R-:W-:Y:S01]  /*15e0*/  F2FP.F16.F32.PACK_AB R47, R61, R58 ;  /* 0x0000003a3d2f723e */ /* 0x000fe200000000ff */
[----:B------:R-:W-:Y:S01]  /*15f0*/  STS [R46], R11 ;  /* 0x0000000b2e007388 */ /* 0x000fe20000000800 */
[----:B------:R-:W-:Y:S01]  /*1600*/  F2FP.F16.F32.PACK_AB R5, R59, R60 ;  /* 0x0000003c3b05723e */ /* 0x000fe200000000ff */
[----:B------:R-:W-:Y:S01]  /*1610*/  FMUL.FTZ R33, R33, UR10 ;  /* 0x0000000a21217c20 */ /* 0x000fe20008410000 */
[----:B------:R-:W-:Y:S01]  /*1620*/  FMUL.FTZ R32, R32, UR10 ;  /* 0x0000000a20207c20 */ /* 0x000fe20008410000 */
[----:B------:R-:W-:Y:S01]  /*1630*/  STS [R46+0x400], R39 ;  /* 0x000400272e007388 */ /* 0x000fe20000000800 */
[----:B------:R-:W-:Y:S01]  /*1640*/  F2FP.F16.F32.PACK_AB R24, R24, R31 ;  /* 0x0000001f1818723e */ /* 0x000fe200000000ff */
[----:B------:R-:W-:Y:S01]  /*1650*/  FMUL.FTZ R23, R23, UR10 ;  /* 0x0000000a17177c20 */ /* 0x000fe20008410000 */
[----:B------:R-:W-:Y:S01]  /*1660*/  F2FP.F16.F32.PACK_AB R3, R52, R53 ;  /* 0x000000353403723e */ /* 0x000fe200000000ff */
[----:B------:R-:W-:Y:S01]  /*1670*/  STS [R50], R40 ;  /* 0x0000002832007388 */ /* 0x000fe20000000800 */
[----:B------:R-:W-:Y:S01]  /*1680*/  FMUL.FTZ R22, R22, UR10 ;  /* 0x0000000a16167c20 */ /* 0x000fe20008410000 */
[----:B------:R-:W-:Y:S01]  /*1690*/  F2FP.F16.F32.PACK_AB R31, R0, R21 ;  /* 0x00000015001f723e */ /* 0x000fe200000000ff */
[----:B------:R-:W-:Y:S01]  /*16a0*/  FMUL.FTZ R25, R25, UR10 ;  /* 0x0000000a19197c20 */ /* 0x000fe20008410000 */
[----:B------:R-:W-:Y:S01]  /*16b0*/  STS [R50+0x400], R6 ;  /* 0x0004000632007388 */ /* 0x000fe20000000800 */
[----:B------:R-:W-:Y:S01]  /*16c0*/  F2FP.F16.F32.PACK_AB R2, R2, R27 ;  /* 0x0000001b0202723e */ /* 0x000fe200000000ff */
[----:B------:R-:W-:Y:S01]  /*16d0*/  FMUL.FTZ R0, R17, UR10 ;  /* 0x0000000a11007c20 */ /* 0x000fe20008410000 */
[----:B------:R-:W-:Y:S01]  /*16e0*/  FMUL.FTZ R16, R16, UR10 ;  /* 0x0000000a10107c20 */ /* 0x000fe20008410000 */
[----:B------:R-:W-:Y:S01]  /*16f0*/  STS [R46+0x1000], R38 ;  /* 0x001000262e007388 */ /* 0x000fe20000000800 */
        /* <DEDUP_REMOVED lines=9> */
[----:B------:R-:W-:Y:S01]  /*1790*/  FMUL.FTZ R19, R19, UR10 ;  /* 0x0000000a13137c20 */ /* 0x000fe20008410000 */
[----:B------:R-:W-:Y:S01]  /*17a0*/  FMUL.FTZ R18, R18, UR10 ;  /* 0x0000000a12127c20 */ /* 0x000fe20008410000 */
[----:B------:R-:W-:Y:S01]  /*17b0*/  STS [R50+0x1400], R55 ;  /* 0x0014003732007388 */ /* 0x000fe20000000800 */
[----:B------:R-:W-:Y:S01]  /*17c0*/  F2FP.F16.F32.PACK_AB R32, R32, R33 ;  /* 0x000000212020723e */ /* 0x000fe200000000ff */
[----:B------:R-:W0:Y:S01]  /*17d0*/  LDC.64 R28, c[0x0][0x5b8] ;  /* 0x00016e00ff1c7b82 */ /* 0x000e220000000a00 */
[----:B------:R-:W-:Y:S01]  /*17e0*/  F2FP.F16.F32.PACK_AB R22, R22, R23 ;  /* 0x000000171616723e */ /* 0x000fe200000000ff */
[----:B------:R-:W-:Y:S01]  /*17f0*/  STS [R46+0x2000], R56 ;  /* 0x002000382e007388 */ /* 0x000fe20000000800 */
[----:B------:R-:W-:-:S02]  /*1800*/  F2FP.F16.F32.PACK_AB R37, R0, R25 ;  /* 0x000000190025723e */ /* 0x000fc400000000ff */
[----:B------:R-:W-:Y:S01]  /*1810*/  F2FP.F16.F32.PACK_AB R15, R15, R16 ;  /* 0x000000100f0f723e */ /* 0x000fe200000000ff */
[----:B------:R-:W-:Y:S01]  /*1820*/  STS [R46+0x2400], R57 ;  /* 0x002400392e007388 */ /* 0x000fe20000000800 */
[----:B------:R-:W-:Y:S02]  /*1830*/  F2FP.F16.F32.PACK_AB R33, R27, R26 ;  /* 0x0000001a1b21723e */ /* 0x000fe400000000ff */
[----:B------:R-:W-:Y:S01]  /*1840*/  F2FP.F16.F32.PACK_AB R8, R17, R8 ;  /* 0x000000081108723e */ /* 0x000fe200000000ff */
[----:B------:R-:W-:Y:S01]  /*1850*/  STS [R50+0x2000], R47 ;  /* 0x0020002f32007388 */ /* 0x000fe20000000800 */
[----:B------:R-:W-:Y:S02]  /*1860*/  F2FP.F16.F32.PACK_AB R45, R18, R19 ;  /* 0x00000013122d723e */ /* 0x000fe400000000ff */
[----:B------:R-:W-:Y:S01]  /*1870*/  LOP3.LUT R14, R14, 0x1e00, R7, 0xf8, !PT ;  /* 0x00001e000e0e7812 */ /* 0x000fe200078ef807 */
[----:B------:R-:W-:Y:S01]  /*1880*/  STS [R50+0x2400], R48 ;  /* 0x0024003032007388 */ /* 0x000fe20000000800 */
[----:B------:R-:W-:-:S02]  /*1890*/  ISETP.GE.AND P1, PT, R36, R9, PT ;  /* 0x000000092400720c */ /* 0x000fc40003f26270 */
[----:B------:R-:W-:Y:S01]  /*18a0*/  LEA R0, R14, UR5, 0x1 ;  /* 0x000000050e007c11 */ /* 0x000fe2000f8e08ff */
[----:B------:R-:W-:Y:S04]  /*18b0*/  STS [R46+0x3000], R4 ;  /* 0x003000042e007388 */ /* 0x000fe80000000800 */
[----:B------:R1:W-:Y:S04]  /*18c0*/  STS [R46+0x3400], R5 ;  /* 0x003400052e007388 */ /* 0x0003e80000000800 */
[----:B------:R-:W-:Y:S04]  /*18d0*/  STS [R50+0x3000], R49 ;  /* 0x0030003132007388 */ /* 0x000fe80000000800 */
[----:B------:R-:W-:Y:S01]  /*18e0*/  STS [R50+0x3400], R3 ;  /* 0x0034000332007388 */ /* 0x000fe20000000800 */
[----:B-1----:R-:W1:Y:S03]  /*18f0*/  LDC.64 R4, c[0x0][0x5d0] ;  /* 0x00017400ff047b82 */ /* 0x002e660000000a00 */
[----:B------:R-:W-:Y:S04]  /*1900*/  STS [R46+0x4000], R34 ;  /* 0x004000222e007388 */ /* 0x000fe80000000800 */
[----:B------:R-:W-:Y:S04]  /*1910*/  STS [R46+0x4400], R35 ;  /* 0x004400232e007388 */ /* 0x000fe80000000800 */
[----:B------:R-:W-:Y:S04]  /*1920*/  STS [R50+0x4000], R44 ;  /* 0x0040002c32007388 */ /* 0x000fe80000000800 */
[----:B------:R-:W-:Y:S04]  /*1930*/  STS [R50+0x4400], R30 ;  /* 0x0044001e32007388 */ /* 0x000fe80000000800 */
[----:B------:R-:W-:Y:S04]  /*1940*/  STS [R46+0x5000], R42 ;  /* 0x0050002a2e007388 */ /* 0x000fe80000000800 */
[----:B------:R-:W-:Y:S04]  /*1950*/  STS [R46+0x5400], R43 ;  /* 0x0054002b2e007388 */ /* 0x000fe80000000800 */
[----:B------:R0:W-:Y:S04]  /*1960*/  STS [R50+0x5000], R2 ;  /* 0x0050000232007388 */ /* 0x0001e80000000800 */
[----:B------:R-:W-:Y:S04]  /*1970*/  STS [R50+0x5400], R32 ;  /* 0x0054002032007388 */ /* 0x000fe80000000800 */
[----:B------:R-:W-:Y:S01]  /*1980*/  STS [R46+0x6000], R24 ;  /* 0x006000182e007388 */ /* 0x000fe20000000800 */
[----:B0-----:R-:W-:-:S03]  /*1990*/  IMAD.WIDE.U32 R2, R28, UR4, RZ ;  /* 0x000000041c027c25 */ /* 0x001fc6000f8e00ff */
[----:B------:R-:W-:Y:S01]  /*19a0*/  STS [R46+0x6400], R22 ;  /* 0x006400162e007388 */ /* 0x000fe20000000800 */
[----:B------:R-:W-:Y:S01]  /*19b0*/  IMAD R3, R29, UR4, R3 ;  /* 0x000000041d037c24 */ /* 0x000fe2000f8e0203 */
[----:B------:R-:W-:Y:S02]  /*19c0*/  LOP3.LUT R13, R2, 0x38, R7, 0xf8, !PT ;  /* 0x00000038020d7812 */ /* 0x000fe400078ef807 */
[----:B------:R0:W-:Y:S01]  /*19d0*/  STS [R50+0x6000], R37 ;  /* 0x0060002532007388 */ /* 0x0001e20000000800 */
[----:B------:R-:W-:Y:S02]  /*19e0*/  IADD3 R2, PT, PT, R36, 0x20, RZ ;  /* 0x0000002024027810 */ /* 0x000fe40007ffe0ff */
[----:B------:R-:W-:Y:S01]  /*19f0*/  IADD3 R12, P0, PT, R12, R13, RZ ;  /* 0x0000000d0c0c7210 */ /* 0x000fe20007f1e0ff */
[----:B------:R-:W-:Y:S03]  /*1a00*/  STS [R50+0x6400], R15 ;  /* 0x0064000f32007388 */ /* 0x000fe60000000800 */
[----:B------:R-:W-:Y:S01]  /*1a10*/  IADD3.X R13, PT, PT, R10, R3, RZ, P0, !PT ;  /* 0x000000030a0d7210 */ /* 0x000fe200007fe4ff */
[----:B------:R2:W-:Y:S01]  /*1a20*/  STS [R46+0x7000], R31 ;  /* 0x0070001f2e007388 */ /* 0x0005e20000000800 */
[----:B------:R-:W-:-:S02]  /*1a30*/  ISETP.GE.AND P0, PT, R2, R9, PT ;  /* 0x000000090200720c */ /* 0x000fc40003f06270 */
[----:B0-----:R-:W-:Y:S01]  /*1a40*/  LOP3.LUT R37, R7, 0x38, RZ, 0xc0, !PT ;  /* 0x0000003807257812 */ /* 0x001fe200078ec0ff */
[----:B------:R0:W-:Y:S01]  /*1a50*/  STS [R46+0x7400], R33 ;  /* 0x007400212e007388 */ /* 0x0001e20000000800 */
[----:B-1----:R-:W-:Y:S02]  /*1a60*/  IMAD.WIDE.U32 R38, R4, UR7, R12 ;  /* 0x0000000704267c25 */ /* 0x002fe4000f8e000c */
[C---:B------:R-:W-:Y:S01]  /*1a70*/  LOP3.LUT R42, R37.reuse, 0x40, RZ, 0xfc, !PT ;  /* 0x00000040252a7812 */ /* 0x040fe200078efcff */
[----:B------:R0:W-:Y:S01]  /*1a80*/  STS [R50+0x7000], R8 ;  /* 0x0070000832007388 */ /* 0x0001e20000000800 */
[----:B------:R-:W-:Y:S01]  /*1a90*/  LOP3.LUT R43, R37, 0x80, RZ, 0xfc, !PT ;  /* 0x00000080252b7812 */ /* 0x000fe200078efcff */
[----:B--2---:R-:W-:Y:S01]  /*1aa0*/  IMAD R31, R5, UR7, R39 ;  /* 0x00000007051f7c24 */ /* 0x004fe2000f8e0227 */
[----:B------:R-:W-:Y:S01]  /*1ab0*/  LOP3.LUT R44, R37, 0xc0, RZ, 0xfc, !PT ;  /* 0x000000c0252c7812 */ /* 0x000fe200078efcff */
[----:B------:R0:W-:Y:S01]  /*1ac0*/  STS [R50+0x7400], R45 ;  /* 0x0074002d32007388 */ /* 0x0001e20000000800 */
[----:B------:R-:W-:Y:S06]  /*1ad0*/  BAR.SYNC.DEFER_BLOCKING 0x0 ;  /* 0x0000000000007b1d */ /* 0x000fec0000010000 */
[----:B------:R0:W1:Y:S04]  /*1ae0*/  LDS.128 R24, [R0+0x1000] ;  /* 0x0010000000187984 */ /* 0x0000680000000c00 */
[----:B------:R0:W2:Y:S04]  /*1af0*/  LDS.128 R20, [R0+0x3000] ;  /* 0x0030000000147984 */ /* 0x0000a80000000c00 */
[----:B------:R0:W3:Y:S01]  /*1b00*/  LDS.128 R16, [R0+0x5000] ;  /* 0x0050000000107984 */ /* 0x0000e20000000c00 */
[----:B------:R-:W-:Y:S05]  /*1b10*/  @P1 BRA `(.L_x_5) ;  /* 0x00000000004c1947 */ /* 0x000fea0003800000 */
[----:B------:R-:W4:Y:S01]  /*1b20*/  LDCU UR4, c[0x0][0x440] ;  /* 0x00008800ff0477ac */ /* 0x000f220008000800 */
[----:B------:R-:W5:Y:S01]  /*1b30*/  LDS.128 R4, [R0+0x2000] ;  /* 0x0020000000047984 */ /* 0x000f620000000c00 */
[----:B------:R-:W-:Y:S01]  /*1b40*/  MOV R30, R38 ;  /* 0x00000026001e7202 */ /* 0x000fe20000000f00 */
[----:B------:R-:W1:Y:S02]  /*1b50*/  LDCU.64 UR6, c[0x0][0x558] ;  /* 0x0000ab00ff0677ac */ /* 0x000e640008000a00 */
[----:B0-----:R-:W0:Y:S02]  /*1b60*/  LDS.128 R8, [R0+0x4000] ;  /* 0x0040000000087984 */ /* 0x001e240000000c00 */
[C---:B------:R-:W-:Y:S02]  /*1b70*/  IMAD.WIDE.U32 R2, R36.reuse, R28, R30 ;  /* 0x0000001c24027225 */ /* 0x040fe400078e001e */
[----:B------:R-:W2:Y:S02]  /*1b80*/  LDS.128 R32, [R0+0x6000] ;  /* 0x0060000000207984 */ /* 0x000ea40000000c00 */
[----:B------:R-:W-:Y:S01]  /*1b90*/  IMAD R3, R36, R29, R3 ;  /* 0x0000001d24037224 */ /* 0x000fe200078e0203 */
[----:B----4-:R-:W-:-:S02]  /*1ba0*/  ISETP.GE.AND P1, PT, R37, UR4, PT ;  /* 0x0000000425007c0c */ /* 0x010fc4000bf26270 */
[----:B------:R-:W-:Y:S02]  /*1bb0*/  ISETP.GE.AND P2, PT, R42, UR4, PT ;  /* 0x000000042a007c0c */ /* 0x000fe4000bf46270 */
[----:B------:R-:W-:Y:S02]  /*1bc0*/  ISETP.GE.AND P3, PT, R43, UR4, PT ;  /* 0x000000042b007c0c */ /* 0x000fe4000bf66270 */
[----:B------:R-:W-:Y:S02]  /*1bd0*/  ISETP.GE.AND P4, PT, R44, UR4, PT ;  /* 0x000000042c007c0c */ /* 0x000fe4000bf86270 */
[----:B-1----:R-:W-:-:S04]  /*1be0*/  LEA R40, P5, R2, UR6, 0x1 ;  /* 0x0000000602287c11 */ /* 0x002fc8000f8a08ff */
[----:B------:R-:W-:Y:S01]  /*1bf0*/  LEA.HI.X R41, R2, UR7, R3, 0x1, P5 ;  /* 0x0000000702297c11 */ /* 0x000fe2000a8f0c03 */
[----:B------:R-:W1:Y:S04]  /*1c00*/  @!P1 LDS.128 R12, [R0] ;  /* 0x00000000000c9984 */ /* 0x000e680000000c00 */
[----:B-----5:R4:W-:Y:S04]  /*1c10*/  @!P2 STG.E.128 desc[UR8][R40.64+0x80], R4 ;  /* 0x000080042800a986 */ /* 0x0209e8000c101d08 */
[----:B0-----:R4:W-:Y:S04]  /*1c20*/  @!P3 STG.E.128 desc[UR8][R40.64+0x100], R8 ;  /* 0x000100082800b986 */ /* 0x0019e8000c101d08 */
[----:B--2---:R4:W-:Y:S04]  /*1c30*/  @!P4 STG.E.128 desc[UR8][R40.64+0x180], R32 ;  /* 0x000180202800c986 */ /* 0x0049e8000c101d08 */
[----:B-1----:R4:W-:Y:S02]  /*1c40*/  @!P1 STG.E.128 desc[UR8][R40.64], R12 ;  /* 0x0000000c28009986 */ /* 0x0029e4000c101d08 */
.L_x_5:
[----:B------:R-:W-:Y:S05]  /*1c50*/  BSYNC.RECONVERGENT B0 ;  /* 0x0000000000007941 */ /* 0x000fea0003800200 */
.L_x_4:
[----:B------:R-:W-:Y:S05]  /*1c60*/  @P0 EXIT ;  /* 0x000000000000094d */ /* 0x000fea0003800000 */
[----:B----4-:R-:W-:Y:S01]  /*1c70*/  IADD3 R9, P0, PT, R36, 0x20, RZ ;  /* 0x0000002024097810 */ /* 0x010fe20007f1e0ff */
[----:B------:R-:W4:Y:S01]  /*1c80*/  LDCU.64 UR6, c[0x0][0x558] ;  /* 0x0000ab00ff0677ac */ /* 0x000f220008000a00 */
[----:B------:R0:W3:Y:S01]  /*1c90*/  LDS.128 R4, [R0+0x7000] ;  /* 0x0070000000047984 */ /* 0x0000e20000000c00 */
[----:B------:R-:W-:Y:S02]  /*1ca0*/  MOV R2, R38 ;  /* 0x0000002600027202 */ /* 0x000fe40000000f00 */
[----:B------:R-:W-:Y:S01]  /*1cb0*/  IADD3.X R3, PT, PT, RZ, RZ, RZ, P0, !PT ;  /* 0x000000ffff037210 */ /* 0x000fe200007fe4ff */
[----:B------:R-:W5:Y:S04]  /*1cc0*/  LDCU UR4, c[0x0][0x440] ;  /* 0x00008800ff0477ac */ /* 0x000f680008000800 */
[----:B0-----:R-:W-:Y:S01]  /*1cd0*/  IMAD R8, R3, R28, RZ ;  /* 0x0000001c03087224 */ /* 0x001fe200078e02ff */
[----:B------:R-:W-:-:S03]  /*1ce0*/  MOV R3, R31 ;  /* 0x0000001f00037202 */ /* 0x000fc60000000f00 */
[----:B------:R-:W-:-:S04]  /*1cf0*/  IMAD.WIDE.U32 R2, R9, R28, R2 ;  /* 0x0000001c09027225 */ /* 0x000fc800078e0002 */
[----:B------:R-:W-:Y:S01]  /*1d00*/  IMAD R9, R9, R29, R8 ;  /* 0x0000001d09097224 */ /* 0x000fe200078e0208 */
[----:B----4-:R-:W-:Y:S02]  /*1d10*/  LEA R8, P0, R2, UR6, 0x1 ;  /* 0x0000000602087c11 */ /* 0x010fe4000f8008ff */
[----:B-----5:R-:W-:Y:S02]  /*1d20*/  ISETP.GE.AND P1, PT, R37, UR4, PT ;  /* 0x0000000425007c0c */ /* 0x020fe4000bf26270 */
[----:B------:R-:W-:Y:S02]  /*1d30*/  IADD3 R3, PT, PT, R3, R9, RZ ;  /* 0x0000000903037210 */ /* 0x000fe40007ffe0ff */
[----:B------:R-:W-:Y:S02]  /*1d40*/  ISETP.GE.AND P2, PT, R42, UR4, PT ;  /* 0x000000042a007c0c */ /* 0x000fe4000bf46270 */
[----:B------:R-:W-:Y:S02]  /*1d50*/  ISETP.GE.AND P3, PT, R43, UR4, PT ;  /* 0x000000042b007c0c */ /* 0x000fe4000bf66270 */
[----:B------:R-:W-:-:S02]  /*1d60*/  LEA.HI.X R9, R2, UR7, R3, 0x1, P0 ;  /* 0x0000000702097c11 */ /* 0x000fc400080f0c03 */
[----:B------:R-:W-:-:S03]  /*1d70*/  ISETP.GE.AND P0, PT, R44, UR4, PT ;  /* 0x000000042c007c0c */ /* 0x000fc6000bf06270 */
[----:B-1----:R0:W-:Y:S04]  /*1d80*/  @!P1 STG.E.128 desc[UR8][R8.64], R24 ;  /* 0x0000001808009986 */ /* 0x0021e8000c101d08 */
[----:B--2---:R0:W-:Y:S04]  /*1d90*/  @!P2 STG.E.128 desc[UR8][R8.64+0x80], R20 ;  /* 0x000080140800a986 */ /* 0x0041e8000c101d08 */
[----:B---3--:R0:W-:Y:S02]  /*1da0*/  @!P3 STG.E.128 desc[UR8][R8.64+0x100], R16 ;  /* 0x000100100800b986 */ /* 0x0081e4000c101d08 */
[----:B------:R-:W-:Y:S05]  /*1db0*/  @P0 EXIT ;  /* 0x000000000000094d */ /* 0x000fea0003800000 */
[----:B------:R-:W-:Y:S01]  /*1dc0*/  STG.E.128 desc[UR8][R8.64+0x180], R4 ;  /* 0x0001800408007986 */ /* 0x000fe2000c101d08 */
[----:B------:R-:W-:Y:S05]  /*1dd0*/  EXIT ;  /* 0x000000000000794d */ /* 0x000fea0003800000 */
.L_x_6:
[----:B------:R-:W-:-:S00]  /*1de0*/  BRA `(.L_x_6) ;  /* 0xfffffffc00fc7947 */ /* 0x000fc0000383ffff */
[----:B------:R-:W-:-:S00]  /*1df0*/  NOP ;  /* 0x0000000000007918 */ /* 0x000fc00000000000 */
        /* <DEDUP_REMOVED lines=8> */
.L_x_1255:


//--------------------- .text._ZN5flash44flash_bwd_dq_dk_dv_loop_seqk_parallel_kernelI23Flash_bwd_kernel_traitsILi256ELi64ELi32ELi8ELi4ELi1ELi2ELb1ELb1EN7cutlass6half_tE19Flash_kernel_traitsILi256ELi64ELi32ELi8ES3_EELb0ELb1ELb0ELb0ELb0ELb0ELb0EEEvNS_16Flash_bwd_paramsE --------------------------
	.section	.text._ZN5flash44flash_bwd_dq_dk_dv_loop_seqk_parallel_kernelI23Flash_bwd_kernel_traitsILi256ELi64ELi32ELi8ELi4ELi1ELi2ELb1ELb1EN7cutlass6half_tE19Flash_kernel_traitsILi256ELi64ELi32ELi8ES3_EELb0ELb1ELb0ELb0ELb0ELb0ELb0EEEvNS_16Flash_bwd_paramsE,"ax",@progbits
	.align	128
        .global         _ZN5flash44flash_bwd_dq_dk_dv_loop_seqk_parallel_kernelI23Flash_bwd_kernel_traitsILi256ELi64ELi32ELi8ELi4ELi1ELi2ELb1ELb1EN7cutlass6half_tE19Flash_kernel_traitsILi256ELi64ELi32ELi8ES3_EELb0ELb1ELb0ELb0ELb0ELb0ELb0EEEvNS_16Flash_bwd_paramsE
        .type           _ZN5flash44flash_bwd_dq_dk_dv_loop_seqk_parallel_kernelI23Flash_bwd_kernel_traitsILi256ELi64ELi32ELi8ELi4ELi1ELi2ELb1ELb1EN7cutlass6half_tE19Flash_kernel_traitsILi256ELi64ELi32ELi8ES3_EELb0ELb1ELb0ELb0ELb0ELb0ELb0EEEvNS_16Flash_bwd_paramsE,@function
        .size           _ZN5flash44flash_bwd_dq_dk_dv_loop_seqk_parallel_kernelI23Flash_bwd_kernel_traitsILi256ELi64ELi32ELi8ELi4ELi1ELi2ELb1ELb1EN7cutlass6half_tE19Flash_kernel_traitsILi256ELi64ELi32ELi8ES3_EELb0ELb1ELb0ELb0ELb0ELb0ELb0EEEvNS_16Flash_bwd_paramsE,(.L_x_1256 - _ZN5flash44flash_bwd_dq_dk_dv_loop_seqk_parallel_kernelI23Flash_bwd_kernel_traitsILi256ELi64ELi32ELi8ELi4ELi1ELi2ELb1ELb1EN7cutlass6half_tE19Flash_kernel_traitsILi256ELi64ELi32ELi8ES3_EELb0ELb1ELb0ELb0ELb0ELb0ELb0EEEvNS_16Flash_bwd_paramsE)
        .other          _ZN5flash44flash_bwd_dq_dk_dv_loop_seqk_parallel_kernelI23Flash_bwd_kernel_traitsILi256ELi64ELi32ELi8ELi4ELi1ELi2ELb1ELb1EN7cutlass6half_tE19Flash_kernel_traitsILi256ELi64ELi32ELi8ES3_EELb0ELb1ELb0ELb0ELb0ELb0ELb0EEEvNS_16Flash_bwd_paramsE,@"STO_CUDA_ENTRY STV_DEFAULT"
_ZN5flash44flash_bwd_dq_dk_dv_loop_seqk_parallel_kernelI23Flash_bwd_kernel_traitsILi256ELi64ELi32ELi8ELi4ELi1ELi2ELb1ELb1EN7cutlass6half_tE19Flash_kernel_traitsILi256ELi64ELi32ELi8ES3_EELb0ELb1ELb0ELb0ELb0ELb0ELb0EEEvNS_16Flash_bwd_paramsE:
.text._ZN5flash44flash_bwd_dq_dk_dv_loop_seqk_parallel_kernelI23Flash_bwd_kernel_traitsILi256ELi64ELi32ELi8ELi4ELi1ELi2ELb1ELb1EN7cutlass6half_tE19Flash_kernel_traitsILi256ELi64ELi32ELi8ES3_EELb0ELb1ELb0ELb0ELb0ELb0ELb0EEEvNS_16Flash_bwd_paramsE:
[----:B------:R-:W-:Y:S08]  /*0000*/  LDC R1, c[0x0][0x37c] ;  /* 0x0000df00ff017b82 */ /* 0x000ff00000000800 */
[----:B------:R-:W1:Y:S08]  /*0010*/  LDC R3, c[0x0][0x438] ;  /* 0x00010e00ff037b82 */ /* 0x000e700000000800 */
[----:B------:R-:W2:Y:S01]  /*0020*/  S2UR UR39, SR_CTAID.X ;  /* 0x00000000002779c3 */ /* 0x000ea20000002500 */
[----:B-1----:R-:W-:-:S05]  /*0030*/  VIADD R3, R3, 0x1f ;  /* 0x0000001f03037836 */ /* 0x002fca0000000000 */
[----:B------:R-:W-:-:S04]  /*0040*/  SHF.R.S32.HI R0, RZ, 0x1f, R3 ;  /* 0x0000001fff007819 */ /* 0x000fc80000011403 */
[----:B------:R-:W-:-:S04]  /*0050*/  LEA.HI R0, R0, R3, RZ, 0x5 ;  /* 0x0000000300007211 */ /* 0x000fc800078f28ff */
[----:B------:R-:W-:-:S04]  /*0060*/  SHF.R.S32.HI R0, RZ, 0x5, R0 ;  /* 0x00000005ff007819 */ /* 0x000fc80000011400 */
[----:B--2---:R-:W-:-:S13]  /*0070*/  ISETP.LE.AND P0, PT, R0, UR39, PT ;  /* 0x0000002700007c0c */ /* 0x004fda000bf03270 */
[----:B------:R-:W-:Y:S05]  /*0080*/  @P0 EXIT ;  /* 0x000000000000094d */ /* 0x000fea0003800000 */
[----:B------:R-:W1:Y:S01]  /*0090*/  S2UR UR40, SR_CTAID.Y ;  /* 0x00000000002879c3 */ /* 0x000e620000002600 */
[----:B------:R-:W1:Y:S01]  /*00a0*/  LDCU.64 UR10, c[0x0][0x468] ;  /* 0x00008d00ff0a77ac */ /* 0x000e620008000a00 */
[----:B------:R-:W2:Y:S06]  /*00b0*/  LDCU.64 UR4, c[0x0][0x468] ;  /* 0x00008d00ff0477ac */ /* 0x000eac0008000a00 */
[----:B------:R-:W-:Y:S01]  /*00c0*/  S2UR UR27, SR_CTAID.Z ;  /* 0x00000000001b79c3 */ /* 0x000fe20000002700 */
[----:B------:R-:W3:Y:S01]  /*00d0*/  LDCU.64 UR6, c[0x0][0x460] ;  /* 0x00008c00ff0677ac */ /* 0x000ee20008000a00 */
[----:B------:R-:W4:Y:S06]  /*00e0*/  LDCU.U8 UR12, c[0x0][0x532] ;  /* 0x0000a640ff0c77ac */ /* 0x000f2c0008000000 */
[----:B------:R-:W-:Y:S01]  /*00f0*/  S2UR UR25, SR_CTAID.X ;  /* 0x00000000001979c3 */ /* 0x000fe20000002500 */
[----:B------:R-:W4:Y:S01]  /*0100*/  LDCU.64 UR36, c[0x0][0x358] ;  /* 0x00006b00ff2477ac */ /* 0x000f220008000a00 */
[----:B------:R-:W4:Y:S06]  /*0110*/  LDCU.64 UR30, c[0x0][0x460] ;  /* 0x00008c00ff1e77ac */ /* 0x000f2c0008000a00 */
[----:B------:R-:W-:Y:S01]  /*0120*/  S2UR UR22, SR_CTAID.Y ;  /* 0x00000000001679c3 */ /* 0x000fe20000002600 */
[----:B-1----:R-:W-:-:S02]  /*0130*/  ULEA UR9, UP0, UR40, UR10, 0x2 ;  /* 0x0000000a28097291 */ /* 0x002fc4000f8010ff */
[----:B--2---:R-:W-:Y:S02]  /*0140*/  UISETP.EQ.U32.AND UP1, UPT, UR4, URZ, UPT ;  /* 0x000000ff0400728c */ /* 0x004fe4000bf22070 */
[----:B------:R-:W-:Y:S02]  /*0150*/  UISETP.NE.U32.AND UP6, UPT, UR4, URZ, UPT ;  /* 0x000000ff0400728c */ /* 0x000fe4000bfc5070 */
[----:B------:R-:W-:Y:S01]  /*0160*/  ULEA.HI.X UR8, UR40, UR11, URZ, 0x2, UP0 ;  /* 0x0000000b28087291 */ /* 0x000fe200080f14ff */
[----:B------:R-:W1:Y:S01]  /*0170*/  S2UR UR4, SR_CgaCtaId ;  /* 0x00000000000479c3 */ /* 0x000e620000008800 */
[----:B---3--:R-:W-:Y:S01]  /*0180*/  UISETP.NE.U32.AND UP0, UPT, UR6, URZ, UPT ;  /* 0x000000ff0600728c */ /* 0x008fe2000bf05070 */
[----:B------:R-:W-:Y:S01]  /*0190*/  MOV R242, UR9 ;  /* 0x0000000900f27c02 */ /* 0x000fe20008000f00 */
[----:B------:R-:W-:Y:S02]  /*01a0*/  UISETP.NE.U32.AND UP3, UPT, UR6, URZ, UPT ;  /* 0x000000ff0600728c */ /* 0x000fe4000bf65070 */
[----:B------:R-:W-:Y:S01]  /*01b0*/  UISETP.NE.AND.EX UP5, UPT, UR7, URZ, UPT, UP0 ;  /* 0x000000ff0700728c */ /* 0x000fe2000bfa5300 */
[----:B------:R-:W-:Y:S01]  /*01c0*/  MOV R243, UR8 ;  /* 0x0000000800f37c02 */ /* 0x000fe20008000f00 */
[----:B------:R-:W-:Y:S01]  /*01d0*/  UISETP.NE.AND.EX UP3, UPT, UR7, URZ, UPT, UP3 ;  /* 0x000000ff0700728c */ /* 0x000fe2000bf65330 */
[----:B------:R-:W2:Y:S01]  /*01e0*/  S2UR UR11, SR_CgaCtaId ;  /* 0x00000000000b79c3 */ /* 0x000ea20000008800 */
[----:B------:R-:W3:Y:S01]  /*01f0*/  LDCU.64 UR6, c[0x0][0x470] ;  /* 0x00008e00ff0677ac */ /* 0x000ee20008000a00 */
[----:B----4-:R-:W-:-:S02]  /*0200*/  UISETP.NE.AND UP2, UPT, UR12, URZ, UPT ;  /* 0x000000ff0c00728c */ /* 0x010fc4000bf45270 */
[----:B------:R-:W-:-:S04]  /*0210*/  UISETP.NE.AND.EX UP6, UPT, UR5, URZ, UPT, UP6 ;  /* 0x000000ff0500728c */ /* 0x000fc8000bfc5360 */
[----:B------:R-:W4:Y:S01]  /*0220*/  S2UR UR24, SR_CTAID.Z ;  /* 0x00000000001879c3 */ /* 0x000f220000002700 */
[----:B------:R-:W-:Y:S01]  /*0230*/  UISETP.EQ.OR.EX UP0, UPT, UR5, URZ, !UP2, UP1 ;  /* 0x000000ff0500728c */ /* 0x000fe2000d702710 */
[----:B------:R-:W-:Y:S02]  /*0240*/  UMOV UR12, 0x400 ;  /* 0x00000400000c7882 */ /* 0x000fe40000000000 */
[----:B------:R-:W-:Y:S01]  /*0250*/  UMOV UR5, 0x400 ;  /* 0x0000040000057882 */ /* 0x000fe20000000000 */
[----:B------:R-:W-:Y:S02]  /*0260*/  UP2UR UR28, UPR, URZ, 0x4 ;  /* 0x00000004ff1c7883 */ /* 0x000fe40008000000 */
[----:B------:R-:W-:Y:S02]  /*0270*/  UP2UR UR29, UPR, URZ, 0x1 ;  /* 0x00000001ff1d7883 */ /* 0x000fe40008000000 */
[----:B-1----:R-:W-:Y:S02]  /*0280*/  ULEA UR4, UR4, UR5, 0x18 ;  /* 0x0000000504047291 */ /* 0x002fe4000f8ec0ff */
[----:B---3--:R-:W-:Y:S01]  /*0290*/  UISETP.NE.U32.AND UP4, UPT, UR6, URZ, UPT ;  /* 0x000000ff0600728c */ /* 0x008fe2000bf85070 */
[----:B------:R-:W1:Y:S01]  /*02a0*/  LDCU UR10, c[0x0][0x438] ;  /* 0x00008700ff0a77ac */ /* 0x000e620008000800 */
[----:B------:R-:W3:Y:S01]  /*02b0*/  LDCU UR23, c[0x0][0x438] ;  /* 0x00008700ff1777ac */ /* 0x000ee20008000800 */
[----:B------:R-:W1:Y:S01]  /*02c0*/  @!UP3 LDCU UR26, c[0x0][0x434] ;  /* 0x00008680ff1ab7ac */ /* 0x000e620008000800 */
[----:B--2---:R-:W-:-:S02]  /*02d0*/  ULEA UR5, UR11, UR12, 0x18 ;  /* 0x0000000c0b057291 */ /* 0x004fc4000f8ec0ff */
[----:B------:R-:W-:Y:S02]  /*02e0*/  UIADD3 UR38, UPT, UPT, UR4, 0x15000, URZ ;  /* 0x0001500004267890 */ /* 0x000fe4000fffe0ff */
[----:B------:R-:W-:Y:S01]  /*02f0*/  UISETP.NE.AND.EX UP4, UPT, UR7, URZ, UPT, UP4 ;  /* 0x000000ff0700728c */ /* 0x000fe2000bf85340 */
[----:B------:R-:W-:Y:S01]  /*0300*/  UMOV UR34, URZ ;  /* 0x000000ff00227c82 */ /* 0x000fe20008000000 */
[----:B------:R-:W-:-:S09]  /*0310*/  UMOV UR35, URZ ;  /* 0x000000ff00237c82 */ /* 0x000fd20008000000 */
.L_x_48:
[----:B------:R-:W2:Y:S01]  /*0320*/  LDCU.64 UR8, c[0x0][0x478] ;  /* 0x00008f00ff0877ac */ /* 0x000ea20008000a00 */
[----:B------:R-:W-:Y:S02]  /*0330*/  PLOP3.LUT P1, PT, PT, PT, UP4, 0x80, 0x8 ;  /* 0x000000000008781c */ /* 0x000fe40003f2f048 */
[----:B------:R-:W-:Y:S01]  /*0340*/  PLOP3.LUT P4, PT, PT, PT, UP5, 0x80, 0x8 ;  /* 0x000000000008781c */ /* 0x000fe20003f8f058 */
[----:B------:R-:W-:Y:S01]  /*0350*/  @UP4 ULEA UR12, UP0, UR40, UR6, 0x2 ;  /* 0x00000006280c4291 */ /* 0x000fe2000f8010ff */
[----:B------:R-:W-:Y:S01]  /*0360*/  PLOP3.LUT P2, PT, PT, PT, UP3, 0x80, 0x8 ;  /* 0x000000000008781c */ /* 0x000fe20003f4f038 */
[----:B------:R-:W-:Y:S02]  /*0370*/  UISETP.NE.AND UP2, UPT, UR29, URZ, UPT ;  /* 0x000000ff1d00728c */ /* 0x000fe4000bf45270 */
[----:B------:R-:W-:Y:S02]  /*0380*/  @UP4 ULEA.HI.X UR13, UR40, UR7, URZ, 0x2, UP0 ;  /* 0x00000007280d4291 */ /* 0x000fe400080f14ff */
[----:B------:R-:W-:-:S02]  /*0390*/  IMAD.U32 R10, RZ, RZ, UR12 ;  /* 0x0000000cff0a7e24 */ /* 0x000fc4000f8e00ff */
[----:B------:R-:W-:Y:S02]  /*03a0*/  PLOP3.LUT P3, PT, PT, PT, UP2, 0x80, 0x8 ;  /* 0x000000000008781c */ /* 0x000fe40003f6f028 */
[----:B------:R-:W-:Y:S01]  /*03b0*/  IMAD.U32 R11, RZ, RZ, UR13 ;  /* 0x0000000dff0b7e24 */ /* 0x000fe2000f8e00ff */
[----:B------:R-:W-:Y:S02]  /*03c0*/  UIMAD.WIDE.U32 UR12, UR40, 0x4, UR30 ;  /* 0x00000004280c78a5 */ /* 0x000fe4000f8e001e */
[----:B--2---:R-:W-:Y:S02]  /*03d0*/  UISETP.NE.U32.AND UP0, UPT, UR8, URZ, UPT ;  /* 0x000000ff0800728c */ /* 0x004fe4000bf05070 */
[----:B---34-:R-:W2:Y:S02]  /*03e0*/  @P1 LDG.E R3, desc[UR36][R10.64] ;  /* 0x000000240a031981 */ /* 0x018ea4000c1e1900 */
[----:B------:R-:W-:-:S04]  /*03f0*/  UISETP.NE.AND.EX UP0, UPT, UR9, URZ, UPT, UP0 ;  /* 0x000000ff0900728c */ /* 0x000fc8000bf05300 */
[----:B-----5:R-:W5:Y:S02]  /*0400*/  @!P3 LDG.E R4, desc[UR36][R242.64] ;  /* 0x00000024f204b981 */ /* 0x020f64000c1e1900 */
[----:B------:R-:W-:-:S05]  /*0410*/  PLOP3.LUT P0, PT, PT, PT, UP0, 0x80, 0x8 ;  /* 0x000000000008781c */ /* 0x000fca0003f0f008 */
[----:B------:R-:W-:Y:S01]  /*0420*/  @UP0 ULEA UR14, UP1, UR40, UR8, 0x2 ;  /* 0x00000008280e0291 */ /* 0x000fe2000f8210ff */
[----:B------:R-:W-:Y:S01]  /*0430*/  IMAD.U32 R6, RZ, RZ, UR12 ;  /* 0x0000000cff067e24 */ /* 0x000fe2000f8e00ff */
[----:B------:R-:W3:Y:S02]  /*0440*/  @!UP0 LDCU UR11, c[0x0][0x43c] ;  /* 0x00008780ff0b87ac */ /* 0x000ee40008000800 */
[----:B------:R-:W-:Y:S02]  /*0450*/  @UP0 ULEA.HI.X UR15, UR40, UR9, URZ, 0x2, UP1 ;  /* 0x00000009280f0291 */ /* 0x000fe400088f14ff */
[----:B------:R-:W-:Y:S01]  /*0460*/  IMAD.U32 R8, RZ, RZ, UR14 ;  /* 0x0000000eff087e24 */ /* 0x000fe2000f8e00ff */
[----:B------:R-:W4:Y:S01]  /*0470*/  @!UP0 LDCU.64 UR8, c[0x0][0x488] ;  /* 0x00009100ff0887ac */ /* 0x000f220008000a00 */
[----:B------:R-:W-:Y:S02]  /*0480*/  IMAD.U32 R7, RZ, RZ, UR13 ;  /* 0x0000000dff077e24 */ /* 0x000fe4000f8e00ff */
[----:B------:R-:W-:-:S03]  /*0490*/  IMAD.U32 R9, RZ, RZ, UR15 ;  /* 0x0000000fff097e24 */ /* 0x000fc6000f8e00ff */
[----:B------:R-:W5:Y:S04]  /*04a0*/  @P4 LDG.E R5, desc[UR36][R6.64] ;  /* 0x0000002406054981 */ /* 0x000f68000c1e1900 */
[----:B------:R-:W5:Y:S04]  /*04b0*/  @P0 LDG.E R0, desc[UR36][R8.64] ;  /* 0x0000002408000981 */ /* 0x000f68000c1e1900 */
[----:B------:R-:W5:Y:S01]  /*04c0*/  @P2 LDG.E R2, desc[UR36][R6.64+0x4] ;  /* 0x0000042406022981 */ /* 0x000f62000c1e1900 */
[----:B------:R-:W-:Y:S01]  /*04d0*/  UMOV UR42, URZ ;  /* 0x000000ff002a7c82 */ /* 0x000fe20008000000 */
[----:B------:R-:W-:Y:S01]  /*04e0*/  UMOV UR19, 0xffffffff ;  /* 0xffffffff00137882 */ /* 0x000fe20000000000 */
[----:B------:R-:W-:Y:S01]  /*04f0*/  UMOV UR43, 0xffffffff ;  /* 0xffffffff002b7882 */ /* 0x000fe20000000000 */
[----:B----4-:R-:W-:-:S04]  /*0500*/  @!UP0 UISETP.NE.U32.AND UP1, UPT, UR8, URZ, UPT ;  /* 0x000000ff0800828c */ /* 0x010fc8000bf25070 */
[----:B------:R-:W-:Y:S02]  /*0510*/  @!UP0 UISETP.NE.AND.EX UP1, UPT, UR9, URZ, UPT, UP1 ;  /* 0x000000ff0900828c */ /* 0x000fe4000bf25310 */
[----:B------:R-:W-:Y:S02]  /*0520*/  USHF.L.U32 UR33, UR39, 0x5, URZ ;  /* 0x0000000527217899 */ /* 0x000fe400080006ff */
[----:B---3--:R-:W-:Y:S01]  /*0530*/  @!UP0 USEL UR9, UR11, URZ, UP1 ;  /* 0x000000ff0b098287 */ /* 0x008fe20008800000 */
[----:B--2---:R-:W-:Y:S02]  /*0540*/  @P1 R2UR UR42, R3 ;  /* 0x00000000032a12ca */ /* 0x004fe400000e0000 */
[----:B-----5:R-:W-:Y:S02]  /*0550*/  @!P3 R2UR UR43, R4 ;  /* 0x00000000042bb2ca */ /* 0x020fe400000e0000 */
[----:B------:R-:W-:Y:S02]  /*0560*/  @P4 R2UR UR19, R5 ;  /* 0x00000000051342ca */ /* 0x000fe400000e0000 */
[----:B------:R-:W-:-:S02]  /*0570*/  @P0 R2UR UR41, R0 ;  /* 0x00000000002902ca */ /* 0x000fc400000e0000 */
[----:B------:R-:W-:-:S11]  /*0580*/  @P2 R2UR UR8, R2 ;  /* 0x00000000020822ca */ /* 0x000fd600000e0000 */
[----:B------:R-:W-:Y:S01]  /*0590*/  @UP0 UIADD3 UR41, UPT, UPT, UR41, -UR42, URZ ;  /* 0x8000002a29290290 */ /* 0x000fe2000fffe0ff */
[----:B------:R-:W-:Y:S11]  /*05a0*/  BRA.U !UP6, `(.L_x_7) ;  /* 0x000000010e1c7547 */ /* 0x000ff6000b800000 */
[----:B------:R-:W-:-:S06]  /*05b0*/  UISETP.NE.AND UP1, UPT, UR28, URZ, UPT ;  /* 0x000000ff1c00728c */ /* 0x000fcc000bf25270 */
[----:B------:R-:W-:-:S13]  /*05c0*/  PLOP3.LUT P0, PT, PT, PT, UP1, 0x80, 0x8 ;  /* 0x000000000008781c */ /* 0x000fda0003f0f018 */
[----:B------:R-:W1:Y:S04]  /*05d0*/  @P0 LDG.E R0, desc[UR36][R242.64+0x4] ;  /* 0x00000424f2000981 */ /* 0x000e68000c1e1900 */
[----:B------:R-:W2:Y:S01]  /*05e0*/  @!P0 LDG.E R2, desc[UR36][R242.64] ;  /* 0x00000024f2028981 */ /* 0x000ea2000c1e1900 */
[----:B-1----:R-:W-:-:S13]  /*05f0*/  @P0 R2UR UR10, R0 ;  /* 0x00000000000a02ca */ /* 0x002fda00000e0000 */
[----:B------:R-:W-:-:S07]  /*0600*/  @UP1 UIADD3 UR10, UPT, UPT, UR10, -UR43, URZ ;  /* 0x8000002b0a0a1290 */ /* 0x000fce000fffe0ff */
[----:B--2---:R-:W-:-:S15]  /*0610*/  @!P0 R2UR UR10, R2 ;  /* 0x00000000020a82ca */ /* 0x004fde00000e0000 */
.L_x_7:
[----:B-1----:R-:W-:Y:S01]  /*0620*/  @!UP0 UIADD3 UR41, UPT, UPT, UR9, UR10, -UR42 ;  /* 0x0000000a09298290 */ /* 0x002fe2000fffe82a */
[----:B------:R-:W-:Y:S01]  /*0630*/  @!UP3 UMOV UR46, UR26 ;  /* 0x0000001a002ebc82 */ /* 0x000fe20008000000 */
[----:B------:R-:W-:Y:S02]  /*0640*/  @UP3 UIADD3 UR46, UPT, UPT, UR8, -UR19, URZ ;  /* 0x80000013082e3290 */ /* 0x000fe4000fffe0ff */
[----:B------:R-:W-:-:S09]  /*0650*/  UISETP.GT.AND UP0, UPT, UR41, UR33, UPT ;  /* 0x000000212900728c */ /* 0x000fd2000bf04270 */
[----:B------:R-:W-:Y:S05]  /*0660*/  BRA.U !UP0, `(.L_x_8) ;  /* 0x0000006508607547 */ /* 0x000fea000b800000 */
[----:B------:R-:W-:Y:S02]  /*0670*/  UISETP.NE.AND UP1, UPT, UR19, -0x1, UPT ;  /* 0xffffffff1300788c */ /* 0x000fe4000bf25270 */
[----:B------:R-:W-:Y:S02]  /*0680*/  UIADD3 UR12, UPT, UPT, UR46, 0x3f, URZ ;  /* 0x0000003f2e0c7890 */ /* 0x000fe4000fffe0ff */
[----:B------:R-:W-:Y:S02]  /*0690*/  UISETP.NE.AND UP2, UPT, UR43, -0x1, UPT ;  /* 0xffffffff2b00788c */ /* 0x000fe4000bf45270 */
[----:B------:R-:W-:-:S04]  /*06a0*/  USHF.R.S32.HI UR45, URZ, 0x1f, UR12 ;  /* 0x0000001fff2d7899 */ /* 0x000fc8000801140c */
[----:B------:R-:W-:Y:S01]  /*06b0*/  ULEA.HI UR45, UR45, UR12, URZ, 0x6 ;  /* 0x0000000c2d2d7291 */ /* 0x000fe2000f8f30ff */
[----:B------:R-:W1:Y:S01]  /*06c0*/  @!UP1 LDCU.64 UR10, c[0x0][0x398] ;  /* 0x00007300ff0a97ac */ /* 0x000e620008000a00 */
[----:B------:R-:W2:Y:S02]  /*06d0*/  @UP1 LDCU.64 UR8, c[0x0][0x3b0] ;  /* 0x00007600ff0817ac */ /* 0x000ea40008000a00 */
[----:B------:R-:W-:-:S04]  /*06e0*/  USHF.R.S32.HI UR45, URZ, 0x6, UR45 ;  /* 0x00000006ff2d7899 */ /* 0x000fc8000801142d */
[----:B------:R-:W-:-:S04]  /*06f0*/  USHF.L.U32 UR44, UR45, 0x6, URZ ;  /* 0x000000062d2c7899 */ /* 0x000fc800080006ff */
[----:B------:R-:W-:Y:S02]  /*0700*/  UIADD3 UR47, UPT, UPT, UR44, -0x40, URZ ;  /* 0xffffffc02c2f7890 */ /* 0x000fe4000fffe0ff */
[----:B-1----:R-:W-:Y:S02]  /*0710*/  @!UP1 UIMAD.WIDE.U32 UR16, UR40, UR10, URZ ;  /* 0x0000000a281092a5 */ /* 0x002fe4000f8e00ff */
[----:B--2---:R-:W-:Y:S02]  /*0720*/  @UP1 UIMAD.WIDE.U32 UR12, UR19, UR8, URZ ;  /* 0x00000008130c12a5 */ /* 0x004fe4000f8e00ff */
[----:B------:R-:W-:Y:S02]  /*0730*/  @!UP1 UIMAD UR18, UR40, UR11, UR17 ;  /* 0x0000000b281292a4 */ /* 0x000fe4000f8e0211 */
[----:B------:R-:W-:Y:S02]  /*0740*/  @UP1 UIMAD UR18, UR19, UR9, UR13 ;  /* 0x00000009131212a4 */ /* 0x000fe4000f8e020d */
[----:B------:R-:W-:Y:S01]  /*0750*/  USHF.R.S32.HI UR17, URZ, 0x1f, UR47 ;  /* 0x0000001fff117899 */ /* 0x000fe2000801142f */
[----:B------:R-:W-:Y:S01]  /*0760*/  @UP1 UMOV UR16, UR12 ;  /* 0x0000000c00101c82 */ /* 0x000fe20008000000 */
[----:B------:R-:W-:Y:S10]  /*0770*/  BRA.U UP2, `(.L_x_9) ;  /* 0x0000000102307547 */ /* 0x000ff4000b800000 */
[----:B------:R-:W1:Y:S01]  /*0780*/  LDCU.64 UR14, c[0x0][0x3b8] ;  /* 0x00007700ff0e77ac */ /* 0x000e620008000a00 */
[----:B------:R-:W2:Y:S01]  /*0790*/  LDCU.64 UR8, c[0x0][0x3a0] ;  /* 0x00007400ff0877ac */ /* 0x000ea20008000a00 */
[----:B------:R-:W-:-:S04]  /*07a0*/  USHF.R.S32.HI UR10, URZ, 0x1f, UR42 ;  /* 0x0000001fff0a7899 */ /* 0x000fc8000801142a */
[----:B-1----:R-:W-:Y:S02]  /*07b0*/  UIMAD UR10, UR10, UR14, URZ ;  /* 0x0000000e0a0a72a4 */ /* 0x002fe4000f8e02ff */
[----:B------:R-:W-:Y:S02]  /*07c0*/  UIMAD.WIDE.U32 UR12, UR42, UR14, URZ ;  /* 0x0000000e2a0c72a5 */ /* 0x000fe4000f8e00ff */
[----:B------:R-:W-:-:S04]  /*07d0*/  UIMAD UR10, UR42, UR15, UR10 ;  /* 0x0000000f2a0a72a4 */ /* 0x000fc8000f8e020a */
[----:B------:R-:W-:-:S03]  /*07e0*/  UIADD3 UR11, UPT, UPT, UR13, UR10, URZ ;  /* 0x0000000a0d0b7290 */ /* 0x000fc6000fffe0ff */
[----:B------:R-:W-:Y:S02]  /*07f0*/  UMOV UR10, UR12 ;  /* 0x0000000c000a7c82 */ /* 0x000fe40008000000 */
[----:B--2---:R-:W-:-:S04]  /*0800*/  UIMAD.WIDE.U32 UR48, UR40, UR8, UR10 ;  /* 0x00000008283072a5 */ /* 0x004fc8000f8e000a */
[----:B------:R-:W-:-:S06]  /*0810*/  UIMAD UR9, UR40, UR9, UR49 ;  /* 0x00000009280972a4 */ /* 0x000fcc000f8e0231 */
[----:B------:R-:W-:Y:S01]  /*0820*/  MOV R5, UR9 ;  /* 0x0000000900057c02 */ /* 0x000fe20008000f00 */
[----:B------:R-:W-:Y:S05]  /*0830*/  BRA `(.L_x_10) ;  /* 0x0000000000187947 */ /* 0x000fea0003800000 */
.L_x_9:
[----:B------:R-:W1:Y:S01]  /*0840*/  LDCU.64 UR14, c[0x0][0x3b8] ;  /* 0x00007700ff0e77ac */ /* 0x000e620008000a00 */
[----:B------:R-:W-:-:S04]  /*0850*/  UIADD3 UR8, UPT, UPT, UR42, UR43, URZ ;  /* 0x0000002b2a087290 */ /* 0x000fc8000fffe0ff */
[----:B-1----:R-:W-:Y:S02]  /*0860*/  UIMAD.WIDE.U32 UR48, UR8, UR14, URZ ;  /* 0x0000000e083072a5 */ /* 0x002fe4000f8e00ff */
[----:B------:R-:W-:-:S04]  /*0870*/  UIMAD UR8, UR8, UR15, URZ ;  /* 0x0000000f080872a4 */ /* 0x000fc8000f8e02ff */
[----:B------:R-:W-:-:S06]  /*0880*/  UIADD3 UR8, UPT, UPT, UR49, UR8, URZ ;  /* 0x0000000831087290 */ /* 0x000fcc000fffe0ff */
[----:B------:R-:W-:Y:S02]  /*0890*/  MOV R5, UR8 ;  /* 0x0000000800057c02 */ /* 0x000fe40008000f00 */
.L_x_10:
[----:B------:R-:W1:Y:S01]  /*08a0*/  LDC R0, c[0x0][0x3e8] ;  /* 0x0000fa00ff007b82 */ /* 0x000e620000000800 */
[----:B------:R-:W2:Y:S01]  /*08b0*/  S2R R2, SR_CTAID.Z ;  /* 0x0000000000027919 */ /* 0x000ea20000002700 */
[----:B------:R-:W-:Y:S01]  /*08c0*/  IMAD.MOV.U32 R6, RZ, RZ, RZ ;  /* 0x000000ffff067224 */ /* 0x000fe200078e00ff */
[----:B------:R-:W-:Y:S01]  /*08d0*/  USHF.R.S32.HI UR32, URZ, 0x1f, UR33 ;  /* 0x0000001fff207899 */ /* 0x000fe20008011421 */
[----:B-1----:R-:W-:-:S04]  /*08e0*/  IABS R4, R0 ;  /* 0x0000000000047213 */ /* 0x002fc80000000000 */
[----:B------:R-:W1:Y:S01]  /*08f0*/  I2F.RP R8, R4 ;  /* 0x0000000400087306 */ /* 0x000e620000209400 */
[----:B--2---:R-:W-:-:S07]  /*0900*/  IABS R2, R2 ;  /* 0x0000000200027213 */ /* 0x004fce0000000000 */
[----:B-1----:R-:W1:Y:S02]  /*0910*/  MUFU.RCP R7, R8 ;  /* 0x0000000800077308 */ /* 0x002e640000001000 */
[----:B-1----:R-:W-:-:S06]  /*0920*/  VIADD R7, R7, 0xffffffe ;  /* 0x0ffffffe07077836 */ /* 0x002fcc0000000000 */
[----:B------:R-:W1:Y:S02]  /*0930*/  F2I.FTZ.U32.TRUNC.NTZ R7, R7 ;  /* 0x0000000700077305 */ /* 0x000e64000021f000 */
[----:B-1----:R-:W-:-:S04]  /*0940*/  IMAD.MOV R3, RZ, RZ, -R7 ;  /* 0x000000ffff037224 */ /* 0x002fc800078e0a07 */
[----:B------:R-:W-:-:S04]  /*0950*/  IMAD R3, R3, R4, RZ ;  /* 0x0000000403037224 */ /* 0x000fc800078e02ff */
[----:B------:R-:W-:-:S06]  /*0960*/  IMAD.HI.U32 R3, R7, R3, R6 ;  /* 0x0000000307037227 */ /* 0x000fcc00078e0006 */
[----:B------:R-:W-:-:S05]  /*0970*/  IMAD.HI.U32 R6, R3, R2, RZ ;  /* 0x0000000203067227 */ /* 0x000fca00078e00ff */
[----:B------:R-:W-:-:S05]  /*0980*/  IADD3 R3, PT, PT, -R6, RZ, RZ ;  /* 0x000000ff06037210 */ /* 0x000fca0007ffe1ff */
[----:B------:R-:W-:Y:S01]  /*0990*/  IMAD R3, R4, R3, R2 ;  /* 0x0000000304037224 */ /* 0x000fe200078e0202 */
[----:B------:R-:W-:-:S04]  /*09a0*/  LOP3.LUT R2, R0, UR27, RZ, 0x3c, !PT ;  /* 0x0000001b00027c12 */ /* 0x000fc8000f8e3cff */
[----:B------:R-:W-:Y:S02]  /*09b0*/  ISETP.GT.U32.AND P1, PT, R4, R3, PT ;  /* 0x000000030400720c */ /* 0x000fe40003f24070 */
[----:B------:R-:W-:-:S11]  /*09c0*/  ISETP.GE.AND P0, PT, R2, RZ, PT ;  /* 0x000000ff0200720c */ /* 0x000fd60003f06270 */
[----:B------:R-:W-:Y:S02]  /*09d0*/  @!P1 IMAD.IADD R3, R3, 0x1, -R4 ;  /* 0x0000000103039824 */ /* 0x000fe400078e0a04 */
[----:B------:R-:W-:Y:S01]  /*09e0*/  @!P1 VIADD R6, R6, 0x1 ;  /* 0x0000000106069836 */ /* 0x000fe20000000000 */
[----:B------:R-:W-:Y:S02]  /*09f0*/  ISETP.NE.AND P1, PT, R0, RZ, PT ;  /* 0x000000ff0000720c */ /* 0x000fe40003f25270 */
[----:B------:R-:W-:-:S13]  /*0a00*/  ISETP.GE.U32.AND P2, PT, R3, R4, PT ;  /* 0x000000040300720c */ /* 0x000fda0003f46070 */
[----:B------:R-:W-:-:S05]  /*0a10*/  @P2 IADD3 R6, PT, PT, R6, 0x1, RZ ;  /* 0x0000000106062810 */ /* 0x000fca0007ffe0ff */
[----:B------:R-:W-:-:S05]  /*0a20*/  IMAD.MOV.U32 R4, RZ, RZ, R6 ;  /* 0x000000ffff047224 */ /* 0x000fca00078e0006 */
[----:B------:R-:W-:Y:S02]  /*0a30*/  @!P0 IADD3 R4, PT, PT, -R4, RZ, RZ ;  /* 0x000000ff04048210 */ /* 0x000fe40007ffe1ff */
[----:B------:R-:W-:-:S04]  /*0a40*/  @!P1 LOP3.LUT R4, RZ, R0, RZ, 0x33, !PT ;  /* 0x00000000ff049212 */ /* 0x000fc800078e33ff */
[----:B------:R-:W-:Y:S01]  /*0a50*/  SHF.R.S32.HI R0, RZ, 0x1f, R4 ;  /* 0x0000001fff007819 */ /* 0x000fe20000011404 */
[----:B------:R-:W-:Y:S05]  /*0a60*/  BRA.U UP2, `(.L_x_11) ;  /* 0x0000000102307547 */ /* 0x000fea000b800000 */
        /* <DEDUP_REMOVED lines=11> */
[----:B------:R-:W-:Y:S06]  /*0b20*/  BRA `(.L_x_12) ;  /* 0x0000000000187947 */ /* 0x000fec0003800000 */
.L_x_11:
[----:B------:R-:W1:Y:S01]  /*0b30*/  LDCU.64 UR12, c[0x0][0x3c0] ;  /* 0x00007800ff0c77ac */ /* 0x000e620008000a00 */
[----:B------:R-:W-:-:S04]  /*0b40*/  UIADD3 UR8, UPT, UPT, UR42, UR43, URZ ;  /* 0x0000002b2a087290 */ /* 0x000fc8000fffe0ff */
[----:B-1----:R-:W-:Y:S02]  /*0b50*/  UIMAD.WIDE.U32 UR52, UR8, UR12, URZ ;  /* 0x0000000c083472a5 */ /* 0x002fe4000f8e00ff */
[----:B------:R-:W-:-:S04]  /*0b60*/  UIMAD UR8, UR8, UR13, URZ ;  /* 0x0000000d080872a4 */ /* 0x000fc8000f8e02ff */
[----:B------:R-:W-:-:S06]  /*0b70*/  UIADD3 UR8, UPT, UPT, UR53, UR8, URZ ;  /* 0x0000000835087290 */ /* 0x000fcc000fffe0ff */
[----:B------:R-:W-:-:S07]  /*0b80*/  MOV R12, UR8 ;  /* 0x00000008000c7c02 */ /* 0x000fce0008000f00 */
.L_x_12:
[----:B------:R-:W1:Y:S01]  /*0b90*/  @!UP1 LDCU.64 UR10, c[0x0][0x588] ;  /* 0x0000b100ff0a97ac */ /* 0x000e620008000a00 */
[----:B------:R-:W2:Y:S01]  /*0ba0*/  LDC R11, c[0x0][0x44c] ;  /* 0x00011300ff0b7b82 */ /* 0x000ea20000000800 */
[----:B------:R-:W3:Y:S01]  /*0bb0*/  @UP1 LDCU.64 UR8, c[0x0][0x590] ;  /* 0x0000b200ff0817ac */ /* 0x000ee20008000a00 */
[----:B------:R-:W2:Y:S01]  /*0bc0*/  LDCU UR20, c[0x0][0x3e0] ;  /* 0x00007c00ff1477ac */ /* 0x000ea20008000800 */
[----:B-1----:R-:W-:-:S04]  /*0bd0*/  @!UP1 UIMAD.WIDE.U32 UR54, UR40, UR10, URZ ;  /* 0x0000000a283692a5 */ /* 0x002fc8000f8e00ff */
[----:B------:R-:W-:Y:S02]  /*0be0*/  @!UP1 UIMAD UR21, UR40, UR11, UR55 ;  /* 0x0000000b281592a4 */ /* 0x000fe4000f8e0237 */
[----:B---3--:R-:W-:Y:S01]  /*0bf0*/  @UP1 UIMAD.WIDE.U32 UR10, UR19, UR8, URZ ;  /* 0x00000008130a12a5 */ /* 0x008fe2000f8e00ff */
[----:B--2---:R-:W-:-:S03]  /*0c00*/  IMAD.WIDE R24, R11, UR20, RZ ;  /* 0x000000140b187c25 */ /* 0x004fc6000f8e02ff */
[----:B------:R-:W-:-:S03]  /*0c10*/  @UP1 UIMAD UR21, UR19, UR9, UR11 ;  /* 0x00000009131512a4 */ /* 0x000fc6000f8e020b */
[----:B------:R-:W-:Y:S01]  /*0c20*/  @UP1 UMOV UR54, UR10 ;  /* 0x0000000a00361c82 */ /* 0x000fe20008000000 */
[----:B------:R-:W-:Y:S08]  /*0c30*/  BRA.U UP1, `(.L_x_13) ;  /* 0x0000000101447547 */ /* 0x000ff0000b800000 */
[----:B------:R-:W1:Y:S01]  /*0c40*/  LDCU UR50, c[0x0][0x444] ;  /* 0x00008880ff3277ac */ /* 0x000e620008000800 */
[----:B------:R-:W-:Y:S01]  /*0c50*/  SHF.R.S32.HI R2, RZ, 0x1f, R11 ;  /* 0x0000001fff027819 */ /* 0x000fe2000001140b */
[----:B------:R-:W-:Y:S02]  /*0c60*/  USHF.R.S32.HI UR9, URZ, 0x1f, UR20 ;  /* 0x0000001fff097899 */ /* 0x000fe40008011414 */
[----:B-1----:R-:W-:Y:S02]  /*0c70*/  USHF.R.S32.HI UR8, URZ, 0x1f, UR50 ;  /* 0x0000001fff087899 */ /* 0x002fe40008011432 */
[----:B------:R-:W-:Y:S02]  /*0c80*/  UIMAD.WIDE.U32 UR50, UR40, UR50, URZ ;  /* 0x00000032283272a5 */ /* 0x000fe4000f8e00ff */
[----:B------:R-:W-:Y:S02]  /*0c90*/  UIMAD UR8, UR8, UR40, URZ ;  /* 0x00000028080872a4 */ /* 0x000fe4000f8e02ff */
[----:B------:R-:W-:-:S02]  /*0ca0*/  UIMAD.WIDE.U32 UR10, UR50, UR20, URZ ;  /* 0x00000014320a72a5 */ /* 0x000fc4000f8e00ff */
[----:B------:R-:W-:-:S04]  /*0cb0*/  UIADD3 UR8, UPT, UPT, UR51, UR8, URZ ;  /* 0x0000000833087290 */ /* 0x000fc8000fffe0ff */
[----:B------:R-:W-:Y:S01]  /*0cc0*/  UIMAD UR8, UR8, UR20, URZ ;  /* 0x00000014080872a4 */ /* 0x000fe2000f8e02ff */
[----:B------:R-:W-:-:S03]  /*0cd0*/  IMAD.WIDE.U32 R6, R11, UR10, RZ ;  /* 0x0000000a0b067c25 */ /* 0x000fc6000f8e00ff */
[----:B------:R-:W-:Y:S01]  /*0ce0*/  UIMAD UR8, UR9, UR50, UR8 ;  /* 0x00000032090872a4 */ /* 0x000fe2000f8e0208 */
[----:B------:R-:W-:-:S03]  /*0cf0*/  MOV R16, R6 ;  /* 0x0000000600107202 */ /* 0x000fc60000000f00 */
[----:B------:R-:W-:-:S06]  /*0d00*/  UIADD3 UR8, UPT, UPT, UR11, UR8, URZ ;  /* 0x000000080b087290 */ /* 0x000fcc000fffe0ff */
[----:B------:R-:W-:-:S04]  /*0d10*/  IMAD R17, R11, UR8, RZ ;  /* 0x000000080b117c24 */ /* 0x000fc8000f8e02ff */
[----:B------:R-:W-:-:S05]  /*0d20*/  IMAD R17, R2, UR10, R17 ;  /* 0x0000000a02117c24 */ /* 0x000fca000f8e0211 */
[----:B------:R-:W-:Y:S01]  /*0d30*/  IADD3 R17, PT, PT, R7, R17, RZ ;  /* 0x0000001107117210 */ /* 0x000fe20007ffe0ff */
[----:B------:R-:W-:Y:S06]  /*0d40*/  BRA `(.L_x_14) ;  /* 0x0000000000107947 */ /* 0x000fec0003800000 */
.L_x_13:
[----:B------:R-:W-:Y:S02]  /*0d50*/  IMAD R17, R25, UR19, RZ ;  /* 0x0000001319117c24 */ /* 0x000fe4000f8e02ff */
[----:B------:R-:W-:-:S05]  /*0d60*/  IMAD.WIDE.U32 R2, R24, UR19, RZ ;  /* 0x0000001318027c25 */ /* 0x000fca000f8e00ff */
[----:B------:R-:W-:Y:S02]  /*0d70*/  IADD3 R17, PT, PT, R3, R17, RZ ;  /* 0x0000001103117210 */ /* 0x000fe40007ffe0ff */
[----:B------:R-:W-:-:S07]  /*0d80*/  MOV R16, R2 ;  /* 0x0000000200107202 */ /* 0x000fce0000000f00 */
.L_x_14:
[----:B------:R-:W1:Y:S01]  /*0d90*/  LDCU.U8 UR8, c[0x0][0x548] ;  /* 0x0000a900ff0877ac */ /* 0x000e620008000000 */
[----:B------:R-:W-:Y:S01]  /*0da0*/  IMAD R18, R11, UR27, RZ ;  /* 0x0000001b0b127c24 */ /* 0x000fe2000f8e02ff */
[----:B------:R-:W-:Y:S01]  /*0db0*/  USHF.L.U32 UR10, UR40, 0x7, URZ ;  /* 0x00000007280a7899 */ /* 0x000fe200080006ff */
[----:B------:R-:W2:Y:S03]  /*0dc0*/  LDCU.U8 UR56, c[0x0][0x5f0] ;  /* 0x0000be00ff3877ac */ /* 0x000ea60008000000 */
[----:B------:R-:W-:-:S04]  /*0dd0*/  USEL UR9, UR10, URZ, UP5 ;  /* 0x000000ff0a097287 */ /* 0x000fc8000a800000 */
[----:B------:R-:W-:-:S04]  /*0de0*/  UIADD3 UR9, UP0, UPT, UR47, UR9, URZ ;  /* 0x000000092f097290 */ /* 0x000fc8000ff1e0ff */
[----:B------:R-:W-:Y:S02]  /*0df0*/  UIADD3.X UR11, UPT, UPT, URZ, UR17, URZ, UP0, !UPT ;  /* 0x00000011ff0b7290 */ /* 0x000fe400087fe4ff */
[----:B-1----:R-:W-:-:S04]  /*0e00*/  UISETP.NE.AND UP1, UPT, UR8, URZ, UPT ;  /* 0x000000ff0800728c */ /* 0x002fc8000bf25270 */
[----:B------:R-:W-:-:S04]  /*0e10*/  IMAD R3, R24, UR11, RZ ;  /* 0x0000000b18037c24 */ /* 0x000fc8000f8e02ff */
[----:B------:R-:W-:Y:S02]  /*0e20*/  IMAD R3, R25, UR9, R3 ;  /* 0x0000000919037c24 */ /* 0x000fe4000f8e0203 */
[----:B------:R-:W-:-:S05]  /*0e30*/  IMAD.WIDE.U32 R24, R24, UR9, RZ ;  /* 0x0000000918187c25 */ /* 0x000fca000f8e00ff */
[----:B------:R-:W-:Y:S01]  /*0e40*/  IADD3 R10, PT, PT, R25, R3, RZ ;  /* 0x00000003190a7210 */ /* 0x000fe20007ffe0ff */
[----:B--2---:R-:W-:Y:S06]  /*0e50*/  BRA.U !UP1, `(.L_x_15) ;  /* 0x00000001091c7547 */ /* 0x004fec000b800000 */
[----:B------:R-:W1:Y:S01]  /*0e60*/  LDCU UR8, c[0x0][0x434] ;  /* 0x00008680ff0877ac */ /* 0x000e620008000800 */
[----:B------:R-:W2:Y:S01]  /*0e70*/  LDCU UR53, c[0x0][0x454] ;  /* 0x00008a80ff3577ac */ /* 0x000ea20008000800 */
[----:B------:R-:W-:Y:S02]  /*0e80*/  UISETP.NE.AND UP0, UPT, UR19, -0x1, UPT ;  /* 0xffffffff1300788c */ /* 0x000fe4000bf05270 */
[----:B-1----:R-:W-:-:S04]  /*0e90*/  UIMAD UR8, UR40, UR8, URZ ;  /* 0x00000008280872a4 */ /* 0x002fc8000f8e02ff */
[----:B------:R-:W-:-:S04]  /*0ea0*/  USEL UR8, UR8, UR19, !UP0 ;  /* 0x0000001308087287 */ /* 0x000fc8000c000000 */
[----:B--2---:R-:W-:Y:S01]  /*0eb0*/  UIMAD UR53, UR27, UR53, UR8 ;  /* 0x000000351b3572a4 */ /* 0x004fe2000f8e0208 */
[----:B------:R-:W-:Y:S11]  /*0ec0*/  BRA `(.L_x_16) ;  /* 0x00000000000c7947 */ /* 0x000ff60003800000 */
.L_x_15:
[----:B------:R-:W1:Y:S01]  /*0ed0*/  LDCU UR53, c[0x0][0x434] ;  /* 0x00008680ff3577ac */ /* 0x000e620008000800 */
[----:B------:R-:W-:-:S04]  /*0ee0*/  UIMAD UR8, UR40, UR20, UR27 ;  /* 0x00000014280872a4 */ /* 0x000fc8000f8e021b */
[----:B-1----:R-:W-:-:S12]  /*0ef0*/  UIMAD UR53, UR8, UR53, URZ ;  /* 0x00000035083572a4 */ /* 0x002fd8000f8e02ff */
.L_x_16:
[----:B------:R-:W-:Y:S05]  /*0f00*/  BRA.U !UP1, `(.L_x_17) ;  /* 0x0000000109247547 */ /* 0x000fea000b800000 */
[----:B------:R-:W1:Y:S01]  /*0f10*/  LDCU UR8, c[0x0][0x444] ;  /* 0x00008880ff0877ac */ /* 0x000e620008000800 */
[----:B------:R-:W-:Y:S01]  /*0f20*/  UISETP.NE.AND UP0, UPT, UR19, -0x1, UPT ;  /* 0xffffffff1300788c */ /* 0x000fe2000bf05270 */
[----:B------:R-:W2:Y:S10]  /*0f30*/  LDCU UR9, c[0x0][0x430] ;  /* 0x00008600ff0977ac */ /* 0x000eb40008000800 */
[----:B-1----:R-:W-:Y:S01]  /*0f40*/  @!UP0 UIMAD UR19, UR40, UR8, URZ ;  /* 0x00000008281382a4 */ /* 0x002fe2000f8e02ff */
[----:B------:R-:W2:Y:S03]  /*0f50*/  LDCU UR8, c[0x0][0x454] ;  /* 0x00008a80ff0877ac */ /* 0x000ea60008000800 */
[----:B------:R-:W-:-:S02]  /*0f60*/  UIADD3 UR10, UPT, UPT, UR10, UR19, URZ ;  /* 0x000000130a0a7290 */ /* 0x000fc4000fffe0ff */
[----:B--2---:R-:W-:-:S04]  /*0f70*/  ULEA UR8, UR9, UR8, 0x7 ;  /* 0x0000000809087291 */ /* 0x004fc8000f8e38ff */
[----:B------:R-:W-:Y:S01]  /*0f80*/  UIMAD UR51, UR8, UR27, UR10 ;  /* 0x0000001b083372a4 */ /* 0x000fe2000f8e020a */
[----:B------:R-:W-:Y:S11]  /*0f90*/  BRA `(.L_x_18) ;  /* 0x00000000000c7947 */ /* 0x000ff60003800000 */
.L_x_17:
[----:B------:R-:W1:Y:S01]  /*0fa0*/  LDCU UR51, c[0x0][0x444] ;  /* 0x00008880ff3377ac */ /* 0x000e620008000800 */
[----:B------:R-:W-:-:S04]  /*0fb0*/  UIMAD UR8, UR40, UR20, UR27 ;  /* 0x00000014280872a4 */ /* 0x000fc8000f8e021b */
[----:B-1----:R-:W-:-:S12]  /*0fc0*/  UIMAD UR51, UR8, UR51, URZ ;  /* 0x00000033083372a4 */ /* 0x002fd8000f8e02ff */
.L_x_18:
[----:B------:R-:W1:Y:S01]  /*0fd0*/  LDCU UR9, c[0x0][0x508] ;  /* 0x0000a100ff0977ac */ /* 0x000e620008000800 */
[----:B------:R-:W2:Y:S01]  /*0fe0*/  S2R R225, SR_TID.X ;  /* 0x0000000000e17919 */ /* 0x000ea20000002100 */
[----:B------:R-:W3:Y:S01]  /*0ff0*/  LDC.64 R2, c[0x0][0x3b0] ;  /* 0x0000ec00ff027b82 */ /* 0x000ee20000000a00 */
[----:B------:R-:W-:Y:S01]  /*1000*/  IMAD R11, R11, UR20, RZ ;  /* 0x000000140b0b7c24 */ /* 0x000fe2000f8e02ff */
[----:B------:R-:W-:Y:S01]  /*1010*/  UIADD3 UR50, UPT, UPT, UR33, UR46, URZ ;  /* 0x0000002e21327290 */ /* 0x000fe2000fffe0ff */
[----:B------:R-:W-:Y:S01]  /*1020*/  ISETP.NE.AND P3, PT, RZ, UR56, PT ;  /* 0x00000038ff007c0c */ /* 0x000fe2000bf65270 */
[----:B------:R-:W4:Y:S01]  /*1030*/  LDCU.64 UR56, c[0x0][0x5e8] ;  /* 0x0000bd00ff3877ac */ /* 0x000f220008000a00 */
[----:B------:R-:W-:Y:S03]  /*1040*/  BSSY.RECONVERGENT B1, `(.L_x_8) ;  /* 0x00005ba000017945 */ /* 0x000fe60003800200 */
[----:B------:R-:W5:Y:S01]  /*1050*/  LDC.64 R8, c[0x0][0x5f8] ;  /* 0x00017e00ff087b82 */ /* 0x000f620000000a00 */
[----:B------:R-:W-:-:S02]  /*1060*/  UIADD3 UR51, UPT, UPT, UR47, UR51, URZ ;  /* 0x000000332f337290 */ /* 0x000fc4000fffe0ff */
[----:B------:R-:W-:Y:S02]  /*1070*/  UIADD3 UR53, UPT, UPT, UR47, UR53, URZ ;  /* 0x000000352f357290 */ /* 0x000fe4000fffe0ff */
[----:B-1----:R-:W-:-:S04]  /*1080*/  UIADD3 UR9, UPT, UPT, UR50, -UR9, -UR41 ;  /* 0x8000000932097290 */ /* 0x002fc8000fffe829 */
[----:B------:R-:W-:Y:S02]  /*1090*/  USHF.R.S32.HI UR8, URZ, 0x1f, UR9 ;  /* 0x0000001fff087899 */ /* 0x000fe40008011409 */
[----:B----4-:R-:W-:Y:S02]  /*10a0*/  UIMAD.WIDE UR56, UR51, 0x4, UR56 ;  /* 0x00000004333878a5 */ /* 0x010fe4000f8e0238 */
[----:B------:R-:W-:-:S04]  /*10b0*/  ULEA.HI UR8, UR8, UR9, URZ, 0x6 ;  /* 0x0000000908087291 */ /* 0x000fc8000f8f30ff */
[----:B------:R-:W-:Y:S01]  /*10c0*/  USHF.R.S32.HI UR49, URZ, 0x6, UR8 ;  /* 0x00000006ff317899 */ /* 0x000fe20008011408 */
[----:B--2---:R-:W-:Y:S01]  /*10d0*/  IMAD.SHL.U32 R6, R225, 0x8, RZ ;  /* 0x00000008e1067824 */ /* 0x004fe200078e00ff */
[----:B------:R-:W-:Y:S02]  /*10e0*/  SHF.R.U32.HI R15, RZ, 0x5, R225 ;  /* 0x00000005ff0f7819 */ /* 0x000fe400000116e1 */
[----:B------:R-:W-:-:S03]  /*10f0*/  UISETP.LT.AND UP0, UPT, URZ, UR49, UPT ;  /* 0x00000031ff00728c */ /* 0x000fc6000bf01270 */
[----:B------:R-:W1:Y:S01]  /*1100*/  LDCU.128 UR8, c[0x0][0x590] ;  /* 0x0000b200ff0877ac */ /* 0x000e620008000c00 */
[----:B------:R-:W-:Y:S01]  /*1110*/  LOP3.LUT R14, R6, 0x38, RZ, 0xc0, !PT ;  /* 0x00000038060e7812 */ /* 0x000fe200078ec0ff */
[----:B------:R-:W-:-:S03]  /*1120*/  USEL UR49, URZ, UR49, !UP0 ;  /* 0x00000031ff317287 */ /* 0x000fc6000c000000 */
[----:B------:R-:W-:Y:S01]  /*1130*/  IADD3 R22, P0, PT, R14, UR54, RZ ;  /* 0x000000360e167c10 */ /* 0x000fe2000ff1e0ff */
[----:B------:R-:W2:Y:S04]  /*1140*/  LDCU.64 UR54, c[0x0][0x420] ;  /* 0x00008400ff3677ac */ /* 0x000ea80008000a00 */
[----:B------:R-:W-:Y:S01]  /*1150*/  IMAD.X R23, RZ, RZ, UR21, P0 ;  /* 0x00000015ff177e24 */ /* 0x000fe200080e06ff */
[--C-:B------:R-:W-:Y:S01]  /*1160*/  IADD3 R7, P1, P0, R24, R16, R18.reuse ;  /* 0x0000001018077210 */ /* 0x100fe2000783e012 */
[----:B------:R-:W4:Y:S01]  /*1170*/  LDCU.64 UR20, c[0x0][0x3c8] ;  /* 0x00007900ff1477ac */ /* 0x000f220008000a00 */
[----:B------:R-:W-:Y:S02]  /*1180*/  LOP3.LUT R16, R225, 0x1f, RZ, 0xc0, !PT ;  /* 0x0000001fe1107812 */ /* 0x000fe400078ec0ff */
[----:B------:R-:W-:Y:S01]  /*1190*/  SHF.R.S32.HI R18, RZ, 0x1f, R18 ;  /* 0x0000001fff127819 */ /* 0x000fe20000011412 */
[----:B------:R-:W-:-:S02]  /*11a0*/  UISETP.GT.AND UP0, UPT, UR45, UR49, UPT ;  /* 0x000000312d00728c */ /* 0x000fc4000bf04270 */
[----:B-1----:R-:W-:Y:S01]  /*11b0*/  UIMAD UR19, UR17, UR8, URZ ;  /* 0x00000008111372a4 */ /* 0x002fe2000f8e02ff */
[----:B------:R-:W-:Y:S01]  /*11c0*/  IMAD.U32 R20, RZ, RZ, UR8 ;  /* 0x00000008ff147e24 */ /* 0x000fe2000f8e00ff */
[----:B------:R-:W-:Y:S01]  /*11d0*/  IADD3.X R10, PT, PT, R10, R17, R18, P1, P0 ;  /* 0x000000110a0a7210 */ /* 0x000fe20000fe0412 */
[----:B------:R-:W-:Y:S01]  /*11e0*/  IMAD R16, R11, R15, R16 ;  /* 0x0000000f0b107224 */ /* 0x000fe200078e0210 */
[----:B------:R-:W-:Y:S01]  /*11f0*/  UIMAD UR19, UR47, UR9, UR19 ;  /* 0x000000092f1372a4 */ /* 0x000fe2000f8e0213 */
[----:B------:R-:W-:Y:S01]  /*1200*/  IMAD.WIDE.U32 R20, R20, UR47, R22 ;  /* 0x0000002f14147c25 */ /* 0x000fe2000f8e0016 */
[----:B--2---:R-:W-:-:S03]  /*1210*/  UIMAD.WIDE UR54, UR53, 0x4, UR54 ;  /* 0x00000004353678a5 */ /* 0x004fc6000f8e0236 */
[----:B------:R-:W-:Y:S02]  /*1220*/  IMAD.MOV.U32 R15, RZ, RZ, RZ ;  /* 0x000000ffff0f7224 */ /* 0x000fe400078e00ff */
[----:B------:R-:W-:Y:S02]  /*1230*/  VIADD R21, R21, UR19 ;  /* 0x0000001315157c36 */ /* 0x000fe40008000000 */
[----:B------:R-:W-:Y:S02]  /*1240*/  IMAD.U32 R13, RZ, RZ, UR10 ;  /* 0x0000000aff0d7e24 */ /* 0x000fe4000f8e00ff */
[C---:B---3--:R-:W-:Y:S02]  /*1250*/  IMAD R18, R2.reuse, UR17, RZ ;  /* 0x0000001102127c24 */ /* 0x048fe4000f8e02ff */
[----:B------:R-:W-:-:S04]  /*1260*/  IMAD.WIDE.U32 R22, R2, UR47, R14 ;  /* 0x0000002f02167c25 */ /* 0x000fc8000f8e000e */
[----:B------:R-:W-:Y:S01]  /*1270*/  IMAD.WIDE.U32 R24, R13, UR27, R20 ;  /* 0x0000001b0d187c25 */ /* 0x000fe2000f8e0014 */
[----:B------:R-:W-:Y:S01]  /*1280*/  IADD3 R22, P0, PT, R22, UR16, RZ ;  /* 0x0000001016167c10 */ /* 0x000fe2000ff1e0ff */
[----:B------:R-:W1:Y:S02]  /*1290*/  LDCU.64 UR16, c[0x0][0x550] ;  /* 0x0000aa00ff1077ac */ /* 0x000e640008000a00 */
[----:B-----5:R-:W-:-:S04]  /*12a0*/  IMAD.WIDE.U32 R20, R8, UR25, RZ ;  /* 0x0000001908147c25 */ /* 0x020fc8000f8e00ff */
[----:B------:R-:W-:Y:S02]  /*12b0*/  IMAD R8, R3, UR47, R18 ;  /* 0x0000002f03087c24 */ /* 0x000fe4000f8e0212 */
[----:B------:R-:W-:Y:S01]  /*12c0*/  IMAD.U32 R19, RZ, RZ, UR11 ;  /* 0x0000000bff137e24 */ /* 0x000fe2000f8e00ff */
[----:B------:R-:W2:Y:S01]  /*12d0*/  LDCU.64 UR10, c[0x0][0x570] ;  /* 0x0000ae00ff0a77ac */ /* 0x000ea20008000a00 */
[----:B------:R-:W-:Y:S01]  /*12e0*/  IMAD.MOV.U32 R18, RZ, RZ, R24 ;  /* 0x000000ffff127224 */ /* 0x000fe200078e0018 */
[----:B------:R-:W-:Y:S01]  /*12f0*/  IADD3.X R23, PT, PT, R23, UR18, R8, P0, !PT ;  /* 0x0000001217177c10 */ /* 0x000fe200087fe408 */
[----:B------:R-:W-:Y:S01]  /*1300*/  IMAD R19, R19, UR27, R25 ;  /* 0x0000001b13137c24 */ /* 0x000fe2000f8e0219 */
[----:B------:R-:W-:Y:S01]  /*1310*/  SEL R8, R20, RZ, P3 ;  /* 0x000000ff14087207 */ /* 0x000fe20001800000 */
[----:B------:R-:W3:Y:S01]  /*1320*/  LDCU.64 UR18, c[0x0][0x380] ;  /* 0x00007000ff1277ac */ /* 0x000ee20008000a00 */
[----:B----4-:R-:W-:Y:S02]  /*1330*/  IMAD.U32 R20, RZ, RZ, UR20 ;  /* 0x00000014ff147e24 */ /* 0x010fe4000f8e00ff */
[----:B------:R-:W-:Y:S01]  /*1340*/  IADD3 R8, P1, P0, R16, R7, R8 ;  /* 0x0000000710087210 */ /* 0x000fe2000783e008 */
[----:B------:R-:W-:Y:S01]  /*1350*/  IMAD R13, R9, UR25, R21 ;  /* 0x00000019090d7c24 */ /* 0x000fe2000f8e0215 */
[----:B------:R-:W-:Y:S01]  /*1360*/  SHF.R.U32.HI R7, RZ, 0x3, R225 ;  /* 0x00000003ff077819 */ /* 0x000fe200000116e1 */
[----:B------:R-:W-:Y:S01]  /*1370*/  IMAD.WIDE.U32 R20, R20, UR27, R22 ;  /* 0x0000001b14147c25 */ /* 0x000fe2000f8e0016 */
[----:B------:R-:W-:Y:S01]  /*1380*/  SHF.R.S32.HI R16, RZ, 0x1f, R16 ;  /* 0x0000001fff107819 */ /* 0x000fe20000011410 */
[----:B------:R-:W-:Y:S01]  /*1390*/  USHF.L.U64.HI UR20, UR8, 0x5, UR9 ;  /* 0x0000000508147899 */ /* 0x000fe20008010209 */
[----:B------:R-:W-:Y:S01]  /*13a0*/  SEL R13, R13, RZ, P3 ;  /* 0x000000ff0d0d7207 */ /* 0x000fe20001800000 */
[----:B------:R-:W-:-:S02]  /*13b0*/  IMAD.U32 R9, RZ, RZ, UR21 ;  /* 0x00000015ff097e24 */ /* 0x000fc4000f8e00ff */
[----:B------:R-:W-:Y:S01]  /*13c0*/  IMAD.WIDE.U32 R18, R7, UR8, R18 ;  /* 0x0000000807127c25 */ /* 0x000fe2000f8e0012 */
[----:B------:R-:W-:-:S03]  /*13d0*/  IADD3.X R10, PT, PT, R16, R10, R13, P1, P0 ;  /* 0x0000000a100a7210 */ /* 0x000fc60000fe040d */
[----:B------:R-:W-:Y:S01]  /*13e0*/  IMAD.SHL.U32 R11, R11, 0x40, RZ ;  /* 0x000000400b0b7824 */ /* 0x000fe200078e00ff */
[----:B-1----:R-:W-:Y:S01]  /*13f0*/  LEA R236, P2, R18, UR16, 0x1 ;  /* 0x0000001012ec7c11 */ /* 0x002fe2000f8408ff */
[----:B------:R-:W-:Y:S01]  /*1400*/  IMAD R21, R9, UR27, R21 ;  /* 0x0000001b09157c24 */ /* 0x000fe2000f8e0215 */
[----:B------:R-:W-:Y:S01]  /*1410*/  USHF.L.U32 UR16, UR8, 0x5, URZ ;  /* 0x0000000508107899 */ /* 0x000fe200080006ff */
[----:B------:R-:W-:Y:S01]  /*1420*/  IMAD R9, R7, UR9, R19 ;  /* 0x0000000907097c24 */ /* 0x000fe2000f8e0213 */
[----:B------:R-:W-:Y:S01]  /*1430*/  IADD3 R8, P0, PT, R11, R8, RZ ;  /* 0x000000080b087210 */ /* 0x000fe20007f1e0ff */
[----:B------:R-:W-:-:S03]  /*1440*/  IMAD.WIDE.U32 R20, R7, R2, R20 ;  /* 0x0000000207147225 */ /* 0x000fc600078e0014 */
[----:B------:R-:W-:Y:S01]  /*1450*/  LEA.HI.X R237, R18, UR17, R9, 0x1, P2 ;  /* 0x0000001112ed7c11 */ /* 0x000fe200090f0c09 */
[----:B------:R-:W-:Y:S01]  /*1460*/  IMAD R9, R7, R3, R21 ;  /* 0x0000000307097224 */ /* 0x000fe200078e0215 */
[----:B------:R-:W-:Y:S01]  /*1470*/  LEA.HI.X.SX32 R11, R11, R10, 0x1, P0 ;  /* 0x0000000a0b0b7211 */ /* 0x000fe200000f0eff */
[----:B------:R-:W-:Y:S01]  /*1480*/  UMOV UR17, UR57 ;  /* 0x0000003900117c82 */ /* 0x000fe20008000000 */
[----:B---3--:R-:W-:Y:S01]  /*1490*/  LEA R240, P1, R20, UR18, 0x1 ;  /* 0x0000001214f07c11 */ /* 0x008fe2000f8208ff */
[----:B------:R-:W-:Y:S01]  /*14a0*/  UMOV UR18, UR56 ;  /* 0x0000003800127c82 */ /* 0x000fe20008000000 */
[----:B--2---:R-:W-:Y:S02]  /*14b0*/  LEA R234, P0, R8, UR10, 0x2 ;  /* 0x0000000a08ea7c11 */ /* 0x004fe4000f8010ff */
[----:B------:R-:W-:Y:S01]  /*14c0*/  LEA.HI.X R241, R20, UR19, R9, 0x1, P1 ;  /* 0x0000001314f17c11 */ /* 0x000fe200088f0c09 */
[----:B------:R-:W-:Y:S01]  /*14d0*/  IMAD.SHL.U32 R9, R2, 0x20, RZ ;  /* 0x0000002002097824 */ /* 0x000fe200078e00ff */
[----:B------:R-:W-:-:S02]  /*14e0*/  LEA.HI.X R235, R8, UR11, R11, 0x2, P0 ;  /* 0x0000000b08eb7c11 */ /* 0x000fc400080f140b */
[----:B------:R-:W-:Y:S02]  /*14f0*/  SHF.L.U64.HI R3, R2, 0x5, R3 ;  /* 0x0000000502037819 */ /* 0x000fe40000010203 */
[C---:B------:R-:W-:Y:S02]  /*1500*/  LOP3.LUT R10, R14.reuse, 0x80, RZ, 0xfc, !PT ;  /* 0x000000800e0a7812 */ /* 0x040fe400078efcff */
[C---:B------:R-:W-:Y:S02]  /*1510*/  LOP3.LUT R8, R14.reuse, 0xc0, RZ, 0xfc, !PT ;  /* 0x000000c00e087812 */ /* 0x040fe400078efcff */
[----:B------:R-:W-:Y:S01]  /*1520*/  LOP3.LUT R2, R14, 0x40, RZ, 0xfc, !PT ;  /* 0x000000400e027812 */ /* 0x000fe200078efcff */
[----:B------:R-:W-:Y:S06]  /*1530*/  BRA.U UP0, `(.L_x_19) ;  /* 0x0000000500607547 */ /* 0x000fec000b800000 */
        /* <DEDUP_REMOVED lines=13> */
.L_x_20:
[----:B------:R-:W1:Y:S01]  /*1610*/  LDCU.64 UR14, c[0x0][0x5c0] ;  /* 0x0000b800ff0e77ac */ /* 0x000e620008000a00 */
[----:B------:R-:W-:-:S04]  /*1620*/  UIADD3 UR8, UPT, UPT, UR42, UR43, URZ ;  /* 0x0000002b2a087290 */ /* 0x000fc8000fffe0ff */
[----:B-1----:R-:W-:Y:S02]  /*1630*/  UIMAD.WIDE.U32 UR18, UR8, UR14, URZ ;  /* 0x0000000e081272a5 */ /* 0x002fe4000f8e00ff */
[----:B------:R-:W-:-:S04]  /*1640*/  UIMAD UR8, UR8, UR15, URZ ;  /* 0x0000000f080872a4 */ /* 0x000fc8000f8e02ff */
[----:B------:R-:W-:-:S06]  /*1650*/  UIADD3 UR8, UPT, UPT, UR19, UR8, URZ ;  /* 0x0000000813087290 */ /* 0x000fcc000fffe0ff */
[----:B------:R-:W-:Y:S02]  /*1660*/  MOV R0, UR8 ;  /* 0x0000000800007c02 */ /* 0x000fe40008000f00 */
.L_x_21:
        /* <DEDUP_REMOVED lines=13> */
.L_x_22:
[----:B------:R-:W1:Y:S01]  /*1740*/  LDCU.64 UR12, c[0x0][0x5c8] ;  /* 0x0000b900ff0c77ac */ /* 0x000e620008000a00 */
[----:B------:R-:W-:-:S04]  /*1750*/  UIADD3 UR42, UPT, UPT, UR42, UR43, URZ ;  /* 0x0000002b2a2a7290 */ /* 0x000fc8000fffe0ff */
[----:B-1----:R-:W-:Y:S02]  /*1760*/  UIMAD.WIDE.U32 UR20, UR42, UR12, URZ ;  /* 0x0000000c2a1472a5 */ /* 0x002fe4000f8e00ff */
[----:B------:R-:W-:-:S04]  /*1770*/  UIMAD UR42, UR42, UR13, URZ ;  /* 0x0000000d2a2a72a4 */ /* 0x000fc8000f8e02ff */
[----:B------:R-:W-:-:S06]  /*1780*/  UIADD3 UR42, UPT, UPT, UR21, UR42, URZ ;  /* 0x0000002a152a7290 */ /* 0x000fcc000fffe0ff */
[----:B------:R-:W-:Y:S02]  /*1790*/  MOV R4, UR42 ;  /* 0x0000002a00047c02 */ /* 0x000fe40008000f00 */
.L_x_23:
[----:B------:R-:W-:-:S06]  /*17a0*/  UIADD3 UR41, UPT, UPT, -UR33, UR41, URZ ;  /* 0x0000002921297290 */ /* 0x000fcc000fffe1ff */
[----:B------:R-:W-:-:S13]  /*17b0*/  ISETP.GE.AND P0, PT, R7, UR41, PT ;  /* 0x0000002907007c0c */ /* 0x000fda000bf06270 */
[----:B------:R-:W-:Y:S05]  /*17c0*/  @P0 BRA `(.L_x_24) ;  /* 0x0000005400040947 */ /* 0x000fea0003800000 */
[----:B------:R-:W1:Y:S01]  /*17d0*/  LDCU.64 UR16, c[0x0][0x5d8] ;  /* 0x0000bb00ff1077ac */ /* 0x000e620008000a00 */
[----:B------:R-:W-:Y:S02]  /*17e0*/  IMAD.U32 R5, RZ, RZ, UR14 ;  /* 0x0000000eff057e24 */ /* 0x000fe4000f8e00ff */
[----:B------:R-:W-:Y:S01]  /*17f0*/  IMAD.U32 R3, RZ, RZ, UR12 ;  /* 0x0000000cff037e24 */ /* 0x000fe2000f8e00ff */
[----:B------:R-:W2:Y:S01]  /*1800*/  LDCU.64 UR8, c[0x0][0x5e0] ;  /* 0x0000bc00ff0877ac */ /* 0x000ea20008000a00 */
[----:B------:R-:W-:Y:S01]  /*1810*/  IMAD.WIDE.U32 R16, R5, UR33, R14 ;  /* 0x0000002105107c25 */ /* 0x000fe2000f8e000e */
[----:B------:R-:W-:-:S03]  /*1820*/  UIMAD UR11, UR32, UR14, URZ ;  /* 0x0000000e200b72a4 */ /* 0x000fc6000f8e02ff */
[----:B------:R-:W-:Y:S01]  /*1830*/  IMAD.WIDE.U32 R12, R3, UR33, R14 ;  /* 0x00000021030c7c25 */ /* 0x000fe2000f8e000e */
[----:B------:R-:W-:Y:S01]  /*1840*/  UIMAD UR10, UR32, UR12, URZ ;  /* 0x0000000c200a72a4 */ /* 0x000fe2000f8e02ff */
[----:B------:R-:W-:Y:S01]  /*1850*/  IADD3 R16, P1, PT, R16, UR18, RZ ;  /* 0x0000001210107c10 */ /* 0x000fe2000ff3e0ff */
[----:B------:R-:W-:Y:S02]  /*1860*/  UIMAD UR11, UR33, UR15, UR11 ;  /* 0x0000000f210b72a4 */ /* 0x000fe4000f8e020b */
[----:B------:R-:W-:Y:S01]  /*1870*/  UIMAD UR10, UR33, UR13, UR10 ;  /* 0x0000000d210a72a4 */ /* 0x000fe2000f8e020a */
[----:B------:R-:W-:Y:S01]  /*1880*/  IADD3 R12, P0, PT, R12, UR20, RZ ;  /* 0x000000140c0c7c10 */ /* 0x000fe2000ff1e0ff */
[----:B------:R-:W3:Y:S02]  /*1890*/  LDCU UR19, c[0x0][0x440] ;  /* 0x00008800ff1377ac */ /* 0x000ee40008000800 */
[----:B------:R-:W-:Y:S02]  /*18a0*/  IADD3.X R17, PT, PT, R0, UR11, R17, P1, !PT ;  /* 0x0000000b00117c10 */ /* 0x000fe40008ffe411 */
[----:B-1----:R-:W-:-:S02]  /*18b0*/  MOV R0, UR16 ;  /* 0x0000001000007c02 */ /* 0x002fc40008000f00 */
[----:B------:R-:W-:Y:S01]  /*18c0*/  IADD3.X R13, PT, PT, R4, UR10, R13, P0, !PT ;  /* 0x0000000a040d7c10 */ /* 0x000fe200087fe40d */
[----:B--2---:R-:W-:Y:S02]  /*18d0*/  IMAD.U32 R3, RZ, RZ, UR8 ;  /* 0x00000008ff037e24 */ /* 0x004fe4000f8e00ff */
[----:B------:R-:W1:Y:S01]  /*18e0*/  LDCU.64 UR10, c[0x0][0x560] ;  /* 0x0000ac00ff0a77ac */ /* 0x000e620008000a00 */
[----:B------:R-:W-:Y:S01]  /*18f0*/  IMAD.WIDE.U32 R16, R0, UR27, R16 ;  /* 0x0000001b00107c25 */ /* 0x000fe2000f8e0010 */
[----:B------:R-:W-:-:S03]  /*1900*/  MOV R0, UR17 ;  /* 0x0000001100007c02 */ /* 0x000fc60008000f00 */
[----:B------:R-:W-:-:S04]  /*1910*/  IMAD.WIDE.U32 R12, R3, UR27, R12 ;  /* 0x0000001b030c7c25 */ /* 0x000fc8000f8e000c */
[----:B------:R-:W-:Y:S01]  /*1920*/  IMAD.U32 R3, RZ, RZ, UR9 ;  /* 0x00000009ff037e24 */ /* 0x000fe2000f8e00ff */
[----:B------:R-:W2:Y:S01]  /*1930*/  LDCU.64 UR8, c[0x0][0x568] ;  /* 0x0000ad00ff0877ac */ /* 0x000ea20008000a00 */
[----:B------:R-:W-:Y:S01]  /*1940*/  IMAD R17, R0, UR27, R17 ;  /* 0x0000001b00117c24 */ /* 0x000fe2000f8e0211 */
[----:B---3--:R-:W-:Y:S01]  /*1950*/  ISETP.GE.AND P3, PT, R2, UR19, PT ;  /* 0x0000001302007c0c */ /* 0x008fe2000bf66270 */
[----:B------:R-:W-:Y:S01]  /*1960*/  IMAD R13, R3, UR27, R13 ;  /* 0x0000001b030d7c24 */ /* 0x000fe2000f8e020d */
[----:B------:R-:W-:Y:S01]  /*1970*/  ISETP.GE.AND P4, PT, R14, UR19, PT ;  /* 0x000000130e007c0c */ /* 0x000fe2000bf86270 */
[C---:B------:R-:W-:Y:S01]  /*1980*/  IMAD.WIDE.U32 R16, R7.reuse, UR14, R16 ;  /* 0x0000000e07107c25 */ /* 0x040fe2000f8e0010 */
[----:B------:R-:W-:Y:S02]  /*1990*/  ISETP.GE.AND P2, PT, R10, UR19, PT ;  /* 0x000000130a007c0c */ /* 0x000fe4000bf46270 */
[----:B------:R-:W-:Y:S01]  /*19a0*/  ISETP.GE.AND P1, PT, R8, UR19, PT ;  /* 0x0000001308007c0c */ /* 0x000fe2000bf26270 */
[C---:B------:R-:W-:Y:S01]  /*19b0*/  IMAD R3, R7.reuse, UR15, R17 ;  /* 0x0000000f07037c24 */ /* 0x040fe2000f8e0211 */
[----:B-1----:R-:W-:Y:S01]  /*19c0*/  LEA R2, P0, R16, UR10, 0x1 ;  /* 0x0000000a10027c11 */ /* 0x002fe2000f8008ff */
[----:B------:R-:W-:-:S03]  /*19d0*/  IMAD.WIDE.U32 R12, R7, UR12, R12 ;  /* 0x0000000c070c7c25 */ /* 0x000fc6000f8e000c */
[----:B------:R-:W-:Y:S01]  /*19e0*/  LEA.HI.X R3, R16, UR11, R3, 0x1, P0 ;  /* 0x0000000b10037c11 */ /* 0x000fe200080f0c03 */
[----:B------:R-:W-:Y:S01]  /*19f0*/  IMAD R7, R7, UR13, R13 ;  /* 0x0000000d07077c24 */ /* 0x000fe2000f8e020d */
[----:B--2---:R-:W-:-:S03]  /*1a00*/  LEA R4, P0, R12, UR8, 0x1 ;  /* 0x000000080c047c11 */ /* 0x004fc6000f8008ff */
[----:B------:R4:W-:Y:S01]  /*1a10*/  @!P4 STG.E.128 desc[UR36][R2.64], RZ ;  /* 0x000000ff0200c986 */ /* 0x0009e2000c101d24 */
[----:B------:R-:W-:-:S03]  /*1a20*/  LEA.HI.X R5, R12, UR9, R7, 0x1, P0 ;  /* 0x000000090c057c11 */ /* 0x000fc600080f0c07 */
[----:B------:R4:W-:Y:S04]  /*1a30*/  @!P3 STG.E.128 desc[UR36][R2.64+0x80], RZ ;  /* 0x000080ff0200b986 */ /* 0x0009e8000c101d24 */
[----:B------:R4:W-:Y:S04]  /*1a40*/  @!P2 STG.E.128 desc[UR36][R2.64+0x100], RZ ;  /* 0x000100ff0200a986 */ /* 0x0009e8000c101d24 */
[----:B------:R4:W-:Y:S04]  /*1a50*/  @!P1 STG.E.128 desc[UR36][R2.64+0x180], RZ ;  /* 0x000180ff02009986 */ /* 0x0009e8000c101d24 */
[----:B------:R4:W-:Y:S04]  /*1a60*/  @!P4 STG.E.128 desc[UR36][R4.64], RZ ;  /* 0x000000ff0400c986 */ /* 0x0009e8000c101d24 */
[----:B------:R4:W-:Y:S04]  /*1a70*/  @!P3 STG.E.128 desc[UR36][R4.64+0x80], RZ ;  /* 0x000080ff0400b986 */ /* 0x0009e8000c101d24 */
[----:B------:R4:W-:Y:S01]  /*1a80*/  @!P2 STG.E.128 desc[UR36][R4.64+0x100], RZ ;  /* 0x000100ff0400a986 */ /* 0x0009e2000c101d24 */
[----:B------:R-:W-:Y:S05]  /*1a90*/  @P1 BRA `(.L_x_24) ;  /* 0x0000005000501947 */ /* 0x000fea0003800000 */
[----:B------:R1:W-:Y:S01]  /*1aa0*/  STG.E.128 desc[UR36][R4.64+0x180], RZ ;  /* 0x000180ff04007986 */ /* 0x0003e2000c101d24 */
[----:B------:R-:W-:Y:S05]  /*1ab0*/  BRA `(.L_x_24) ;  /* 0x0000005000487947 */ /* 0x000fea0003800000 */
.L_x_19:
[----:B------:R-:W-:Y:S01]  /*1ac0*/  UIADD3 UR8, UPT, UPT, -UR33, UR41, URZ ;  /* 0x0000002921087290 */ /* 0x000fe2000fffe1ff */
[----:B------:R-:W-:Y:S01]  /*1ad0*/  LOP3.LUT R16, R6, 0x1f8, RZ, 0xc0, !PT ;  /* 0x000001f806107812 */ /* 0x000fe200078ec0ff */
[----:B------:R-:W-:Y:S03]  /*1ae0*/  @P3 BAR.SYNC.DEFER_BLOCKING 0x0 ;  /* 0x0000000000003b1d */ /* 0x000fe60000010000 */
[----:B------:R-:W-:Y:S02]  /*1af0*/  LOP3.LUT R11, R16, 0x38, R225, 0x78, !PT ;  /* 0x00000038100b7812 */ /* 0x000fe400078e78e1 */
[----:B------:R-:W-:Y:S01]  /*1b00*/  ISETP.GE.AND P6, PT, R7, UR8, PT ;  /* 0x0000000807007c0c */ /* 0x000fe2000bfc6270 */
[----:B------:R-:W-:Y:S01]  /*1b10*/  BSSY.RECONVERGENT B0, `(.L_x_25) ;  /* 0x0000032000007945 */ /* 0x000fe20003800200 */
[----:B------:R-:W-:-:S04]  /*1b20*/  LOP3.LUT R11, R11, 0x1e00, R6, 0xf8, !PT ;  /* 0x00001e000b0b7812 */ /* 0x000fc800078ef806 */
[----:B------:R-:W-:-:S07]  /*1b30*/  LEA R11, R11, UR5, 0x1 ;  /* 0x000000050b0b7c11 */ /* 0x000fce000f8e08ff */
[----:B------:R-:W-:Y:S05]  /*1b40*/  @P6 BRA `(.L_x_26) ;  /* 0x0000000000a86947 */ /* 0x000fea0003800000 */
[----:B------:R-:W1:Y:S01]  /*1b50*/  LDCU.64 UR10, c[0x0][0x3d8] ;  /* 0x00007b00ff0a77ac */ /* 0x000e620008000a00 */
[----:B------:R-:W-:Y:S01]  /*1b60*/  IMAD.U32 R13, RZ, RZ, UR12 ;  /* 0x0000000cff0d7e24 */ /* 0x000fe2000f8e00ff */
[----:B------:R-:W-:-:S03]  /*1b70*/  UIMAD UR8, UR32, UR12, URZ ;  /* 0x0000000c200872a4 */ /* 0x000fc6000f8e02ff */
[----:B------:R-:W-:Y:S01]  /*1b80*/  IMAD.WIDE.U32 R16, R13, UR33, R14 ;  /* 0x000000210d107c25 */ /* 0x000fe2000f8e000e */
[----:B------:R-:W2:Y:S01]  /*1b90*/  LDCU UR19, c[0x0][0x440] ;  /* 0x00008800ff1377ac */ /* 0x000ea20008000800 */
[----:B------:R-:W-:Y:S01]  /*1ba0*/  UIMAD UR8, UR33, UR13, UR8 ;  /* 0x0000000d210872a4 */ /* 0x000fe2000f8e0208 */
[----:B------:R-:W-:-:S05]  /*1bb0*/  IADD3 R16, P0, PT, R16, UR52, RZ ;  /* 0x0000003410107c10 */ /* 0x000fca000ff1e0ff */
[----:B------:R-:W-:Y:S01]  /*1bc0*/  IADD3.X R17, PT, PT, R12, UR8, R17, P0, !PT ;  /* 0x000000080c117c10 */ /* 0x000fe200087fe411 */
[----:B-1----:R-:W-:-:S04]  /*1bd0*/  IMAD R13, R0, UR10, RZ ;  /* 0x0000000a000d7c24 */ /* 0x002fc8000f8e02ff */
[----:B------:R-:W1:Y:S01]  /*1be0*/  LDCU.64 UR8, c[0x0][0x390] ;  /* 0x00007200ff0877ac */ /* 0x000e620008000a00 */
[C---:B------:R-:W-:Y:S02]  /*1bf0*/  IMAD R13, R4.reuse, UR11, R13 ;  /* 0x0000000b040d7c24 */ /* 0x040fe4000f8e020d */
[----:B------:R-:W-:Y:S01]  /*1c00*/  IMAD.WIDE.U32 R16, R4, UR10, R16 ;  /* 0x0000000a04107c25 */ /* 0x000fe2000f8e0010 */
[----:B--2---:R-:W-:Y:S02]  /*1c10*/  ISETP.GE.AND P3, PT, R14, UR19, PT ;  /* 0x000000130e007c0c */ /* 0x004fe4000bf66270 */
[----:B------:R-:W-:Y:S01]  /*1c20*/  ISETP.GE.AND P2, PT, R2, UR19, PT ;  /* 0x0000001302007c0c */ /* 0x000fe2000bf46270 */
[----:B------:R-:W-:Y:S01]  /*1c30*/  IMAD.IADD R17, R17, 0x1, R13 ;  /* 0x0000000111117824 */ /* 0x000fe200078e020d */
[----:B------:R-:W-:Y:S02]  /*1c40*/  ISETP.GE.AND P1, PT, R10, UR19, PT ;  /* 0x000000130a007c0c */ /* 0x000fe4000bf26270 */
[----:B------:R-:W-:Y:S01]  /*1c50*/  ISETP.GE.AND P0, PT, R8, UR19, PT ;  /* 0x0000001308007c0c */ /* 0x000fe2000bf06270 */
[----:B------:R-:W-:-:S04]  /*1c60*/  IMAD.WIDE.U32 R18, R7, UR12, R16 ;  /* 0x0000000c07127c25 */ /* 0x000fc8000f8e0010 */
[----:B------:R-:W-:Y:S01]  /*1c70*/  IMAD R12, R7, UR13, R19 ;  /* 0x0000000d070c7c24 */ /* 0x000fe2000f8e0213 */
[----:B-1----:R-:W-:-:S04]  /*1c80*/  LEA R16, P4, R18, UR8, 0x1 ;  /* 0x0000000812107c11 */ /* 0x002fc8000f8808ff */
[----:B------:R-:W-:-:S05]  /*1c90*/  LEA.HI.X R17, R18, UR9, R12, 0x1, P4 ;  /* 0x0000000912117c11 */ /* 0x000fca000a0f0c0c */
[----:B------:R-:W-:Y:S01]  /*1ca0*/  @!PT LDS RZ, [RZ] ;  /* 0x00000000fffff984 */ /* 0x000fe20000000800 */
[----:B------:R-:W-:Y:S01]  /*1cb0*/  @!PT LDS RZ, [RZ] ;  /* 0x00000000fffff984 */ /* 0x000fe20000000800 */
[----:B------:R-:W-:Y:S01]  /*1cc0*/  @!PT LDS RZ, [RZ] ;  /* 0x00000000fffff984 */ /* 0x000fe20000000800 */
[----:B------:R2:W-:Y:S04]  /*1cd0*/  @!P3 LDGSTS.E.BYPASS.LTC128B.128 [R11+0x14000], desc[UR36][R16.64] ;  /* 0x14000000100bbfae */ /* 0x0005e8000b981a24 */
[----:B------:R2:W-:Y:S04]  /*1ce0*/  @P3 STS.128 [R11+0x14000], RZ ;  /* 0x014000ff0b003388 */ /* 0x0005e80000000c00 */
        /* <DEDUP_REMOVED lines=14> */
[----:B------:R2:W-:Y:S01]  /*1dd0*/  @P0 STS.128 [R11+0x17000], RZ ;  /* 0x017000ff0b000388 */ /* 0x0005e20000000c00 */
[----:B------:R-:W-:Y:S05]  /*1de0*/  BRA `(.L_x_27) ;  /* 0x0000000000107947 */ /* 0x000fea0003800000 */
.L_x_26:
[----:B------:R1:W-:Y:S04]  /*1df0*/  STS.128 [R11+0x14000], RZ ;  /* 0x014000ff0b007388 */ /* 0x0003e80000000c00 */
[----:B------:R1:W-:Y:S04]  /*1e00*/  STS.128 [R11+0x15000], RZ ;  /* 0x015000ff0b007388 */ /* 0x0003e80000000c00 */
[----:B------:R1:W-:Y:S04]  /*1e10*/  STS.128 [R11+0x16000], RZ ;  /* 0x016000ff0b007388 */ /* 0x0003e80000000c00 */
[----:B------:R1:W-:Y:S02]  /*1e20*/  STS.128 [R11+0x17000], RZ ;  /* 0x017000ff0b007388 */ /* 0x0003e40000000c00 */
.L_x_27:
[----:B------:R-:W-:Y:S05]  /*1e30*/  BSYNC.RECONVERGENT B0 ;  /* 0x0000000000007941 */ /* 0x000fea0003800200 */
.L_x_25:
[----:B------:R-:W-:Y:S01]  /*1e40*/  UIADD3 UR47, UPT, UPT, -UR47, UR46, URZ ;  /* 0x0000002e2f2f7290 */ /* 0x000fe2000fffe1ff */
[----:B------:R-:W0:Y:S01]  /*1e50*/  LDGDEPBAR ;  /* 0x00000000000079af */ /* 0x000e220000000000 */
[----:B------:R-:W-:Y:S04]  /*1e60*/  BSSY.RECONVERGENT B0, `(.L_x_28) ;  /* 0x0000021000007945 */ /* 0x000fe80003800200 */
[----:B------:R-:W-:-:S13]  /*1e70*/  ISETP.GE.AND P5, PT, R7, UR47, PT ;  /* 0x0000002f07007c0c */ /* 0x000fda000bfa6270 */
[----:B------:R-:W-:Y:S05]  /*1e80*/  @P5 BRA `(.L_x_29) ;  /* 0x0000000000685947 */ /* 0x000fea0003800000 */
[----:B------:R-:W3:Y:S02]  /*1e90*/  LDCU UR8, c[0x0][0x440] ;  /* 0x00008800ff0877ac */ /* 0x000ee40008000800 */
[----:B---3--:R-:W-:Y:S02]  /*1ea0*/  ISETP.GE.AND P3, PT, R14, UR8, PT ;  /* 0x000000080e007c0c */ /* 0x008fe4000bf66270 */
[----:B------:R-:W-:Y:S02]  /*1eb0*/  ISETP.GE.AND P2, PT, R2, UR8, PT ;  /* 0x0000000802007c0c */ /* 0x000fe4000bf46270 */
[----:B------:R-:W-:Y:S02]  /*1ec0*/  ISETP.GE.AND P1, PT, R10, UR8, PT ;  /* 0x000000080a007c0c */ /* 0x000fe4000bf26270 */
[----:B------:R-:W-:-:S07]  /*1ed0*/  ISETP.GE.AND P0, PT, R8, UR8, PT ;  /* 0x0000000808007c0c */ /* 0x000fce000bf06270 */
        /* <DEDUP_REMOVED lines=21> */
.L_x_29:
[----:B------:R4:W-:Y:S04]  /*2030*/  STS.128 [R11+0x8000], RZ ;  /* 0x008000ff0b007388 */ /* 0x0009e80000000c00 */
[----:B------:R4:W-:Y:S04]  /*2040*/  STS.128 [R11+0xa000], RZ ;  /* 0x00a000ff0b007388 */ /* 0x0009e80000000c00 */
[----:B------:R4:W-:Y:S04]  /*2050*/  STS.128 [R11+0xc000], RZ ;  /* 0x00c000ff0b007388 */ /* 0x0009e80000000c00 */
[----:B------:R4:W-:Y:S02]  /*2060*/  STS.128 [R11+0xe000], RZ ;  /* 0x00e000ff0b007388 */ /* 0x0009e40000000c00 */
.L_x_30:
[----:B------:R-:W-:Y:S05]  /*2070*/  BSYNC.RECONVERGENT B0 ;  /* 0x0000000000007941 */ /* 0x000fea0003800200 */
.L_x_28:
[----:B------:R-:W-:Y:S01]  /*2080*/  IADD3 R12, PT, PT, R7, 0x20, RZ ;  /* 0x00000020070c7810 */ /* 0x000fe20007ffe0ff */
[----:B------:R-:W-:Y:S03]  /*2090*/  BSSY.RECONVERGENT B0, `(.L_x_31) ;  /* 0x0000025000007945 */ /* 0x000fe60003800200 */
[----:B------:R-:W-:-:S13]  /*20a0*/  ISETP.GE.AND P4, PT, R12, UR47, PT ;  /* 0x0000002f0c007c0c */ /* 0x000fda000bf86270 */
[----:B------:R1:W-:Y:S04]  /*20b0*/  @P4 STS.128 [R11+0x9000], RZ ;  /* 0x009000ff0b004388 */ /* 0x0003e80000000c00 */
[----:B------:R1:W-:Y:S04]  /*20c0*/  @P4 STS.128 [R11+0xb000], RZ ;  /* 0x00b000ff0b004388 */ /* 0x0003e80000000c00 */
[----:B------:R1:W-:Y:S04]  /*20d0*/  @P4 STS.128 [R11+0xd000], RZ ;  /* 0x00d000ff0b004388 */ /* 0x0003e80000000c00 */
[----:B------:R1:W-:Y:S01]  /*20e0*/  @P4 STS.128 [R11+0xf000], RZ ;  /* 0x00f000ff0b004388 */ /* 0x0003e20000000c00 */
[----:B------:R-:W-:Y:S05]  /*20f0*/  @P4 BRA `(.L_x_32) ;  /* 0x0000000000784947 */ /* 0x000fea0003800000 */
[----:B------:R-:W5:Y:S01]  /*2100*/  LDCU UR8, c[0x0][0x440] ;  /* 0x00008800ff0877ac */ /* 0x000f620008000800 */
[----:B--2---:R-:W-:Y:S02]  /*2110*/  IMAD.U32 R17, RZ, RZ, UR16 ;  /* 0x00000010ff117e24 */ /* 0x004fe4000f8e00ff */
[----:B------:R-:W-:Y:S02]  /*2120*/  IMAD.U32 R12, RZ, RZ, UR16 ;  /* 0x00000010ff0c7e24 */ /* 0x000fe4000f8e00ff */
[----:B------:R-:W-:Y:S01]  /*2130*/  IMAD.U32 R13, RZ, RZ, UR20 ;  /* 0x00000014ff0d7e24 */ /* 0x000fe2000f8e00ff */
[----:B------:R-:W-:-:S04]  /*2140*/  LEA R16, P0, R17, R236, 0x1 ;  /* 0x000000ec11107211 */ /* 0x000fc800078008ff */
[----:B------:R-:W-:Y:S02]  /*2150*/  LEA.HI.X R17, R12, R237, R13, 0x1, P0 ;  /* 0x000000ed0c117211 */ /* 0x000fe400000f0c0d */
[----:B-----5:R-:W-:Y:S02]  /*2160*/  ISETP.GE.AND P3, PT, R14, UR8, PT ;  /* 0x000000080e007c0c */ /* 0x020fe4000bf66270 */
        /* <DEDUP_REMOVED lines=22> */
[----:B------:R2:W-:Y:S02]  /*22d0*/  @P0 STS.128 [R11+0xf000], RZ ;  /* 0x00f000ff0b000388 */ /* 0x0005e40000000c00 */
.L_x_32:
[----:B------:R-:W-:Y:S05]  /*22e0*/  BSYNC.RECONVERGENT B0 ;  /* 0x0000000000007941 */ /* 0x000fea0003800200 */
.L_x_31:
[----:B------:R-:W-:Y:S04]  /*22f0*/  BSSY.RECONVERGENT B0, `(.L_x_33) ;  /* 0x0000020000007945 */ /* 0x000fe80003800200 */
[----:B------:R-:W-:Y:S05]  /*2300*/  @P5 BRA `(.L_x_34) ;  /* 0x0000000000685947 */ /* 0x000fea0003800000 */
[----:B------:R-:W5:Y:S02]  /*2310*/  LDCU UR8, c[0x0][0x440] ;  /* 0x00008800ff0877ac */ /* 0x000f640008000800 */
[----:B-----5:R-:W-:Y:S02]  /*2320*/  ISETP.GE.AND P3, PT, R14, UR8, PT ;  /* 0x000000080e007c0c */ /* 0x020fe4000bf66270 */
[----:B------:R-:W-:Y:S02]  /*2330*/  ISETP.GE.AND P2, PT, R2, UR8, PT ;  /* 0x0000000802007c0c */ /* 0x000fe4000bf46270 */
[----:B------:R-:W-:Y:S02]  /*2340*/  ISETP.GE.AND P1, PT, R10, UR8, PT ;  /* 0x000000080a007c0c */ /* 0x000fe4000bf26270 */
[----:B------:R-:W-:-:S07]  /*2350*/  ISETP.GE.AND P0, PT, R8, UR8, PT ;  /* 0x0000000808007c0c */ /* 0x000fce000bf06270 */
[----:B------:R-:W-:Y:S01]  /*2360*/  @!PT LDS RZ, [RZ] ;  /* 0x00000000fffff984 */ /* 0x000fe20000000800 */
[----:B------:R-:W-:Y:S01]  /*2370*/  @!PT LDS RZ, [RZ] ;  /* 0x00000000fffff984 */ /* 0x000fe20000000800 */
[----:B------:R-:W-:Y:S01]  /*2380*/  @!PT LDS RZ, [RZ] ;  /* 0x00000000fffff984 */ /* 0x000fe20000000800 */
[----:B------:R1:W-:Y:S04]  /*2390*/  @!P3 LDGSTS.E.BYPASS.LTC128B.128 [R11], desc[UR36][R240.64] ;  /* 0x00000000f00bbfae */ /* 0x0003e8000b981a24 */
[----:B------:R1:W-:Y:S04]  /*23a0*/  @P3 STS.128 [R11], RZ ;  /* 0x000000ff0b003388 */ /* 0x0003e80000000c00 */
        /* <DEDUP_REMOVED lines=16> */
.L_x_34:
[----:B------:R1:W-:Y:S04]  /*24b0*/  STS.128 [R11], RZ ;  /* 0x000000ff0b007388 */ /* 0x0003e80000000c00 */
[----:B------:R1:W-:Y:S04]  /*24c0*/  STS.128 [R11+0x2000], RZ ;  /* 0x002000ff0b007388 */ /* 0x0003e80000000c00 */
[----:B------:R1:W-:Y:S04]  /*24d0*/  STS.128 [R11+0x4000], RZ ;  /* 0x004000ff0b007388 */ /* 0x0003e80000000c00 */
[----:B------:R1:W-:Y:S02]  /*24e0*/  STS.128 [R11+0x6000], RZ ;  /* 0x006000ff0b007388 */ /* 0x0003e40000000c00 */
.L_x_35:
[----:B------:R-:W-:Y:S05]  /*24f0*/  BSYNC.RECONVERGENT B0 ;  /* 0x0000000000007941 */ /* 0x000fea0003800200 */
.L_x_33:
[--C-:B------:R-:W-:Y:S01]  /*2500*/  SHF.R.U32.HI R224, RZ, 0x1, R225.reuse ;  /* 0x00000001ffe07819 */ /* 0x100fe200000116e1 */
[----:B------:R-:W-:Y:S01]  /*2510*/  IMAD.MOV.U32 R232, RZ, RZ, 0x7f800000 ;  /* 0x7f800000ffe87424 */ /* 0x000fe200078e00ff */
[----:B------:R-:W-:Y:S01]  /*2520*/  SHF.R.U32.HI R233, RZ, 0x2, R225 ;  /* 0x00000002ffe97819 */ /* 0x000fe200000116e1 */
[----:B------:R-:W-:Y:S01]  /*2530*/  IMAD.MOV.U32 R231, RZ, RZ, 0x7f800000 ;  /* 0x7f800000ffe77424 */ /* 0x000fe200078e00ff */
[----:B------:R-:W-:-:S04]  /*2540*/  LOP3.LUT R12, R224, 0x30, RZ, 0xc0, !PT ;  /* 0x00000030e00c7812 */ /* 0x000fc800078ec0ff */
[----:B------:R-:W-:-:S04]  /*2550*/  LOP3.LUT R233, R12, 0x7, R233, 0xf8, !PT ;  /* 0x000000070ce97812 */ /* 0x000fc800078ef8e9 */
[C---:B------:R-:W-:Y:S01]  /*2560*/  ISETP.GE.AND P1, PT, R233.reuse, UR47, PT ;  /* 0x0000002fe9007c0c */ /* 0x040fe2000bf26270 */
[----:B------:R-:W-:-:S05]  /*2570*/  VIADD R12, R233, 0x8 ;  /* 0x00000008e90c7836 */ /* 0x000fca0000000000 */
[----:B------:R-:W-:Y:S01]  /*2580*/  ISETP.GE.AND P0, PT, R12, UR47, PT ;  /* 0x0000002f0c007c0c */ /* 0x000fe2000bf06270 */
[----:B------:R-:W-:-:S04]  /*2590*/  IMAD.MOV.U32 R12, RZ, RZ, 0x4 ;  /* 0x00000004ff0c7424 */ /* 0x000fc800078e00ff */
[----:B------:R-:W-:-:S05]  /*25a0*/  IMAD.WIDE.U32 R12, R233, R12, UR54 ;  /* 0x00000036e90c7e25 */ /* 0x000fca000f8e000c */
[----:B------:R1:W5:Y:S04]  /*25b0*/  @!P1 LDG.E R232, desc[UR36][R12.64] ;  /* 0x000000240ce89981 */ /* 0x000368000c1e1900 */
[----:B------:R1:W5:Y:S01]  /*25c0*/  @!P0 LDG.E R231, desc[UR36][R12.64+0x20] ;  /* 0x000020240ce78981 */ /* 0x000362000c1e1900 */
[----:B------:R-:W-:Y:S03]  /*25d0*/  BSSY.RECONVERGENT B0, `(.L_x_36) ;  /* 0x0000021000007945 */ /* 0x000fe60003800200 */
[----:B------:R1:W-:Y:S04]  /*25e0*/  @P4 STS.128 [R11+0x1000], RZ ;  /* 0x001000ff0b004388 */ /* 0x0003e80000000c00 */
[----:B------:R1:W-:Y:S04]  /*25f0*/  @P4 STS.128 [R11+0x3000], RZ ;  /* 0x003000ff0b004388 */ /* 0x0003e80000000c00 */
[----:B------:R1:W-:Y:S04]  /*2600*/  @P4 STS.128 [R11+0x5000], RZ ;  /* 0x005000ff0b004388 */ /* 0x0003e80000000c00 */
[----:B------:R1:W-:Y:S01]  /*2610*/  @P4 STS.128 [R11+0x7000], RZ ;  /* 0x007000ff0b004388 */ /* 0x0003e20000000c00 */
[----:B------:R-:W-:Y:S05]  /*2620*/  @P4 BRA `(.L_x_37) ;  /* 0x00000000006c4947 */ /* 0x000fea0003800000 */
[----:B------:R-:W2:Y:S01]  /*2630*/  LDCU UR8, c[0x0][0x440] ;  /* 0x00008800ff0877ac */ /* 0x000ea20008000800 */
[----:B-1----:R-:W-:-:S04]  /*2640*/  LEA R12, P4, R9, R240, 0x1 ;  /* 0x000000f0090c7211 */ /* 0x002fc800078808ff */
[----:B------:R-:W-:Y:S02]  /*2650*/  LEA.HI.X R13, R9, R241, R3, 0x1, P4 ;  /* 0x000000f1090d7211 */ /* 0x000fe400020f0c03 */
[----:B--2---:R-:W-:Y:S02]  /*2660*/  ISETP.GE.AND P3, PT, R14, UR8, PT ;  /* 0x000000080e007c0c */ /* 0x004fe4000bf66270 */
        /* <DEDUP_REMOVED lines=23> */
.L_x_37:
[----:B------:R-:W-:Y:S05]  /*27e0*/  BSYNC.RECONVERGENT B0 ;  /* 0x0000000000007941 */ /* 0x000fea0003800200 */
.L_x_36:
[----:B------:R-:W-:Y:S04]  /*27f0*/  BSSY.RECONVERGENT B0, `(.L_x_38) ;  /* 0x0000030000007945 */ /* 0x000fe80003800200 */
[----:B------:R-:W-:Y:S05]  /*2800*/  @P6 BRA `(.L_x_39) ;  /* 0x0000000000a86947 */ /* 0x000fea0003800000 */
[----:B------:R-:W2:Y:S01]  /*2810*/  LDCU.64 UR10, c[0x0][0x3d0] ;  /* 0x00007a00ff0a77ac */ /* 0x000ea20008000a00 */
[----:B------:R-:W-:Y:S01]  /*2820*/  IMAD.U32 R3, RZ, RZ, UR14 ;  /* 0x0000000eff037e24 */ /* 0x000fe2000f8e00ff */
[----:B------:R-:W-:-:S03]  /*2830*/  UIMAD UR8, UR32, UR14, URZ ;  /* 0x0000000e200872a4 */ /* 0x000fc6000f8e02ff */
[----:B-1----:R-:W-:Y:S01]  /*2840*/  IMAD.WIDE.U32 R12, R3, UR33, R14 ;  /* 0x00000021030c7c25 */ /* 0x002fe2000f8e000e */
[----:B------:R-:W1:Y:S01]  /*2850*/  LDCU UR12, c[0x0][0x440] ;  /* 0x00008800ff0c77ac */ /* 0x000e620008000800 */
[----:B------:R-:W-:Y:S01]  /*2860*/  UIMAD UR8, UR33, UR15, UR8 ;  /* 0x0000000f210872a4 */ /* 0x000fe2000f8e0208 */
[----:B------:R-:W-:-:S05]  /*2870*/  IADD3 R12, P0, PT, R12, UR48, RZ ;  /* 0x000000300c0c7c10 */ /* 0x000fca000ff1e0ff */
[----:B------:R-:W-:Y:S01]  /*2880*/  IADD3.X R13, PT, PT, R5, UR8, R13, P0, !PT ;  /* 0x00000008050d7c10 */ /* 0x000fe200087fe40d */
[----:B--2---:R-:W-:-:S04]  /*2890*/  IMAD R3, R0, UR10, RZ ;  /* 0x0000000a00037c24 */ /* 0x004fc8000f8e02ff */
[----:B------:R-:W2:Y:S01]  /*28a0*/  LDCU.64 UR8, c[0x0][0x388] ;  /* 0x00007100ff0877ac */ /* 0x000ea20008000a00 */
[C---:B------:R-:W-:Y:S02]  /*28b0*/  IMAD R3, R4.reuse, UR11, R3 ;  /* 0x0000000b04037c24 */ /* 0x040fe4000f8e0203 */
[----:B------:R-:W-:Y:S01]  /*28c0*/  IMAD.WIDE.U32 R12, R4, UR10, R12 ;  /* 0x0000000a040c7c25 */ /* 0x000fe2000f8e000c */
[----:B-1----:R-:W-:Y:S02]  /*28d0*/  ISETP.GE.AND P3, PT, R14, UR12, PT ;  /* 0x0000000c0e007c0c */ /* 0x002fe4000bf66270 */
[----:B------:R-:W-:Y:S01]  /*28e0*/  ISETP.GE.AND P2, PT, R2, UR12, PT ;  /* 0x0000000c02007c0c */ /* 0x000fe2000bf46270 */
[----:B------:R-:W-:Y:S01]  /*28f0*/  IMAD.IADD R13, R13, 0x1, R3 ;  /* 0x000000010d0d7824 */ /* 0x000fe200078e0203 */
[----:B------:R-:W-:Y:S02]  /*2900*/  ISETP.GE.AND P1, PT, R10, UR12, PT ;  /* 0x0000000c0a007c0c */ /* 0x000fe4000bf26270 */
[----:B------:R-:W-:Y:S01]  /*2910*/  ISETP.GE.AND P0, PT, R8, UR12, PT ;  /* 0x0000000c08007c0c */ /* 0x000fe2000bf06270 */
[----:B------:R-:W-:-:S04]  /*2920*/  IMAD.WIDE.U32 R4, R7, UR14, R12 ;  /* 0x0000000e07047c25 */ /* 0x000fc8000f8e000c */
[----:B------:R-:W-:Y:S01]  /*2930*/  IMAD R7, R7, UR15, R5 ;  /* 0x0000000f07077c24 */ /* 0x000fe2000f8e0205 */
[----:B--2---:R-:W-:-:S04]  /*2940*/  LEA R2, P4, R4, UR8, 0x1 ;  /* 0x0000000804027c11 */ /* 0x004fc8000f8808ff */
        /* <DEDUP_REMOVED lines=22> */
.L_x_39:
[----:B------:R1:W-:Y:S04]  /*2ab0*/  STS.128 [R11+0x10000], RZ ;  /* 0x010000ff0b007388 */ /* 0x0003e80000000c00 */
[----:B------:R1:W-:Y:S04]  /*2ac0*/  STS.128 [R11+0x11000], RZ ;  /* 0x011000ff0b007388 */ /* 0x0003e80000000c00 */
[----:B------:R1:W-:Y:S04]  /*2ad0*/  STS.128 [R11+0x12000], RZ ;  /* 0x012000ff0b007388 */ /* 0x0003e80000000c00 */
[----:B------:R1:W-:Y:S02]  /*2ae0*/  STS.128 [R11+0x13000], RZ ;  /* 0x013000ff0b007388 */ /* 0x0003e40000000c00 */
.L_x_40:
[----:B------:R-:W-:Y:S05]  /*2af0*/  BSYNC.RECONVERGENT B0 ;  /* 0x0000000000007941 */ /* 0x000fea0003800200 */
.L_x_38:
[----:B------:R-:W1:Y:S02]  /*2b00*/  S2R R213, SR_TID.X ;  /* 0x0000000000d57919 */ /* 0x000e640000002100 */
[C---:B-1234-:R-:W-:Y:S01]  /*2b10*/  IMAD.SHL.U32 R11, R225.reuse, 0x40, RZ ;  /* 0x00000040e10b7824 */ /* 0x05efe200078e00ff */
[C---:B------:R-:W-:Y:S01]  /*2b20*/  R2P PR, R225.reuse, 0x6 ;  /* 0x00000006e1007804 */ /* 0x040fe20000000000 */
[----:B------:R-:W-:Y:S01]  /*2b30*/  IMAD.SHL.U32 R2, R225, 0x20, RZ ;  /* 0x00000020e1027824 */ /* 0x000fe200078e00ff */
[----:B------:R-:W0:Y:S01]  /*2b40*/  LDGDEPBAR ;  /* 0x00000000000079af */ /* 0x000e220000000000 */
[----:B------:R-:W-:Y:S01]  /*2b50*/  IMAD.MOV.U32 R222, RZ, RZ, 0x20 ;  /* 0x00000020ffde7424 */ /* 0x000fe200078e00ff */
[----:B------:R-:W-:Y:S01]  /*2b60*/  LOP3.LUT R5, R11, 0x1c0, RZ, 0xc0, !PT ;  /* 0x000001c00b057812 */ /* 0x000fe200078ec0ff */
[----:B------:R-:W1:Y:S01]  /*2b70*/  LDC R245, c[0x0][0x44c] ;  /* 0x00011300fff57b82 */ /* 0x000e620000000800 */
[----:B------:R-:W-:Y:S01]  /*2b80*/  LOP3.LUT R3, R2, 0x200, RZ, 0xc0, !PT ;  /* 0x0000020002037812 */ /* 0x000fe200078ec0ff */
[----:B------:R-:W2:Y:S01]  /*2b90*/  LDCU UR11, c[0x0][0x590] ;  /* 0x0000b200ff0b77ac */ /* 0x000ea20008000800 */
[--C-:B------:R-:W-:Y:S01]  /*2ba0*/  LOP3.LUT R0, R5, 0x38, R6.reuse, 0xf8, !PT ;  /* 0x0000003805007812 */ /* 0x100fe200078ef806 */
[----:B------:R-:W-:Y:S01]  /*2bb0*/  IMAD.MOV.U32 R223, RZ, RZ, 0x40 ;  /* 0x00000040ffdf7424 */ /* 0x000fe200078e00ff */
[----:B------:R-:W-:Y:S01]  /*2bc0*/  LOP3.LUT R6, R3, 0x1c00, R6, 0xf8, !PT ;  /* 0x00001c0003067812 */ /* 0x000fe200078ef806 */
[----:B------:R-:W-:Y:S01]  /*2bd0*/  IMAD.MOV.U32 R246, RZ, RZ, 0x240 ;  /* 0x00000240fff67424 */ /* 0x000fe200078e00ff */
[C---:B------:R-:W-:Y:S01]  /*2be0*/  LOP3.LUT R225, R0.reuse, 0x8, R225, 0x78, !PT ;  /* 0x0000000800e17812 */ /* 0x040fe200078e78e1 */
[----:B------:R-:W-:Y:S01]  /*2bf0*/  IMAD.MOV.U32 R244, RZ, RZ, 0x3f ;  /* 0x0000003ffff47424 */ /* 0x000fe200078e00ff */
[----:B------:R-:W-:Y:S01]  /*2c00*/  LOP3.LUT R224, R0, 0x8, R224, 0x78, !PT ;  /* 0x0000000800e07812 */ /* 0x000fe200078e78e0 */
[----:B------:R-:W-:Y:S01]  /*2c10*/  IMAD.MOV.U32 R239, RZ, RZ, 0x37 ;  /* 0x00000037ffef7424 */ /* 0x000fe200078e00ff */
[----:B------:R-:W-:-:S02]  /*2c20*/  LOP3.LUT R11, R11, 0x200, RZ, 0xc0, !PT ;  /* 0x000002000b0b7812 */ /* 0x000fc400078ec0ff */
[----:B------:R-:W-:Y:S02]  /*2c30*/  CS2R R126, SRZ ;  /* 0x00000000007e7805 */ /* 0x000fe4000001ff00 */
[----:B------:R-:W-:Y:S01]  /*2c40*/  LOP3.LUT R225, R6, R225, RZ, 0xfc, !PT ;  /* 0x000000e106e17212 */ /* 0x000fe200078efcff */
[----:B------:R-:W-:Y:S01]  /*2c50*/  IMAD.U32 R6, RZ, RZ, UR44 ;  /* 0x0000002cff067e24 */ /* 0x000fe2000f8e00ff */
[----:B------:R-:W-:Y:S02]  /*2c60*/  LOP3.LUT R11, R11, 0xc00, R2, 0xf8, !PT ;  /* 0x00000c000b0b7812 */ /* 0x000fe400078ef802 */
[----:B------:R-:W-:Y:S02]  /*2c70*/  CS2R R124, SRZ ;  /* 0x00000000007c7805 */ /* 0x000fe4000001ff00 */
[----:B------:R-:W-:Y:S02]  /*2c80*/  LEA R225, R225, UR5, 0x1 ;  /* 0x00000005e1e17c11 */ /* 0x000fe4000f8e08ff */
[----:B------:R-:W-:-:S02]  /*2c90*/  CS2R R130, SRZ ;  /* 0x0000000000827805 */ /* 0x000fc4000001ff00 */
[----:B------:R-:W-:Y:S02]  /*2ca0*/  SEL R222, R222, 0xffffffe0, !P1 ;  /* 0xffffffe0dede7807 */ /* 0x000fe40004800000 */
[----:B------:R-:W-:Y:S01]  /*2cb0*/  CS2R R128, SRZ ;  /* 0x0000000000807805 */ /* 0x000fe2000001ff00 */
[----:B------:R-:W-:-:S04]  /*2cc0*/  DEPBAR.LE SB0, 0x1 ;  /* 0x000080400000791a */ /* 0x000fc80000000000 */
[C---:B------:R-:W-:Y:S01]  /*2cd0*/  IMAD.SHL.U32 R3, R213.reuse, 0x40, RZ ;  /* 0x00000040d5037824 */ /* 0x040fe200078e00ff */
[----:B------:R-:W-:Y:S01]  /*2ce0*/  SHF.R.U32.HI R230, RZ, 0x2, R213 ;  /* 0x00000002ffe67819 */ /* 0x000fe200000116d5 */
[C---:B------:R-:W-:Y:S01]  /*2cf0*/  IMAD.SHL.U32 R0, R213.reuse, 0x20, RZ ;  /* 0x00000020d5007824 */ /* 0x040fe200078e00ff */
[----:B------:R-:W-:Y:S01]  /*2d00*/  BAR.SYNC.DEFER_BLOCKING 0x0 ;  /* 0x0000000000007b1d */ /* 0x000fe20000010000 */
[----:B------:R-:W-:Y:S01]  /*2d10*/  IMAD.SHL.U32 R5, R213, 0x10, RZ ;  /* 0x00000010d5057824 */ /* 0x000fe200078e00ff */
[----:B------:R-:W-:Y:S01]  /*2d20*/  LOP3.LUT R219, R3, 0x1c0, RZ, 0xc0, !PT ;  /* 0x000001c003db7812 */ /* 0x000fe200078ec0ff */
[C---:B------:R-:W-:Y:S01]  /*2d30*/  IMAD.SHL.U32 R9, R213.reuse, 0x100, RZ ;  /* 0x00000100d5097824 */ /* 0x040fe200078e00ff */
[----:B------:R-:W-:Y:S01]  /*2d40*/  LOP3.LUT R8, R0, 0xe0, RZ, 0xc0, !PT ;  /* 0x000000e000087812 */ /* 0x000fe200078ec0ff */
[----:B------:R-:W-:Y:S01]  /*2d50*/  IMAD.SHL.U32 R2, R213, 0x8, RZ ;  /* 0x00000008d5027824 */ /* 0x000fe200078e00ff */
[----:B------:R-:W-:Y:S01]  /*2d60*/  LOP3.LUT R4, R3, 0x200, RZ, 0xc0, !PT ;  /* 0x0000020003047812 */ /* 0x000fe200078ec0ff */
[----:B------:R-:W-:Y:S01]  /*2d70*/  IMAD.IADD R216, R225, 0x1, R222 ;  /* 0x00000001e1d87824 */ /* 0x000fe200078e02de */
[----:B------:R-:W-:Y:S01]  /*2d80*/  LOP3.LUT R219, R219, 0x38, R230, 0xf8, !PT ;  /* 0x00000038dbdb7812 */ /* 0x000fe200078ef8e6 */
[C---:B------:R-:W-:Y:S01]  /*2d90*/  IMAD.SHL.U32 R220, R213.reuse, 0x2, RZ ;  /* 0x00000002d5dc7824 */ /* 0x040fe200078e00ff */
[----:B------:R-:W-:Y:S01]  /*2da0*/  LOP3.LUT R7, R8, 0x100, R5, 0xf8, !PT ;  /* 0x0000010008077812 */ /* 0x000fe200078ef805 */
[----:B------:R-:W-:Y:S01]  /*2db0*/  IMAD.SHL.U32 R217, R213, 0x4, RZ ;  /* 0x00000004d5d97824 */ /* 0x000fe200078e00ff */
[----:B------:R-:W-:-:S02]  /*2dc0*/  LOP3.LUT R4, R4, 0x1000, R9, 0xf8, !PT ;  /* 0x0000100004047812 */ /* 0x000fc400078ef809 */
[----:B------:R-:W-:Y:S02]  /*2dd0*/  CS2R R122, SRZ ;  /* 0x00000000007a7805 */ /* 0x000fe4000001ff00 */
[----:B------:R-:W-:Y:S02]  /*2de0*/  LOP3.LUT R219, R219, 0x38, R2, 0x78, !PT ;  /* 0x00000038dbdb7812 */ /* 0x000fe400078e7802 */
[----:B------:R-:W-:Y:S02]  /*2df0*/  CS2R R120, SRZ ;  /* 0x0000000000787805 */ /* 0x000fe4000001ff00 */
[----:B------:R-:W-:Y:S02]  /*2e00*/  LOP3.LUT R218, R213, 0x8, RZ, 0xc0, !PT ;  /* 0x00000008d5da7812 */ /* 0x000fe400078ec0ff */
[----:B------:R-:W-:Y:S02]  /*2e10*/  CS2R R118, SRZ ;  /* 0x0000000000767805 */ /* 0x000fe4000001ff00 */
[----:B------:R-:W-:-:S02]  /*2e20*/  SHF.R.U32.HI R9, RZ, 0x3, R7 ;  /* 0x00000003ff097819 */ /* 0x000fc40000011607 */
[----:B------:R-:W-:Y:S02]  /*2e30*/  CS2R R116, SRZ ;  /* 0x0000000000747805 */ /* 0x000fe4000001ff00 */
[----:B------:R-:W-:Y:S02]  /*2e40*/  LOP3.LUT R219, R4, R219, RZ, 0xfc, !PT ;  /* 0x000000db04db7212 */ /* 0x000fe400078efcff */
[----:B------:R-:W-:Y:S02]  /*2e50*/  CS2R R110, SRZ ;  /* 0x00000000006e7805 */ /* 0x000fe4000001ff00 */
[----:B------:R-:W-:Y:S02]  /*2e60*/  LOP3.LUT R4, R2, 0xe0, RZ, 0xc0, !PT ;  /* 0x000000e002047812 */ /* 0x000fe400078ec0ff */
[----:B------:R-:W-:Y:S02]  /*2e70*/  CS2R R108, SRZ ;  /* 0x00000000006c7805 */ /* 0x000fe4000001ff00 */
[----:B------:R-:W-:Y:S01]  /*2e80*/  LOP3.LUT R218, R218, 0x38, R9, 0x78, !PT ;  /* 0x00000038dada7812 */ /* 0x000fe200078e7809 */
[----:B------:R3:W4:Y:S01]  /*2e90*/  LDSM.16.M88.4 R132, [R225+0x14000] ;  /* 0x01400000e184783b */ /* 0x0007220000000200 */
[----:B------:R-:W-:-:S02]  /*2ea0*/  LOP3.LUT R9, R5, 0x600, RZ, 0xc0, !PT ;  /* 0x0000060005097812 */ /* 0x000fc400078ec0ff */
[----:B------:R-:W-:Y:S02]  /*2eb0*/  CS2R R114, SRZ ;  /* 0x0000000000727805 */ /* 0x000fe4000001ff00 */
[--C-:B------:R-:W-:Y:S01]  /*2ec0*/  SHF.R.U32.HI R212, RZ, 0x3, R213.reuse ;  /* 0x00000003ffd47819 */ /* 0x100fe200000116d5 */
[----:B------:R3:W1:Y:S01]  /*2ed0*/  LDSM.16.M88.4 R148, [R225+0x15000] ;  /* 0x01500000e194783b */ /* 0x0006620000000200 */
[----:B------:R-:W-:Y:S01]  /*2ee0*/  LOP3.LUT R5, R4, 0x18, R213, 0xf8, !PT ;  /* 0x0000001804057812 */ /* 0x000fe200078ef8d5 */
[----:B------:R-:W-:Y:S01]  /*2ef0*/  VIADD R4, R225, 0x14000 ;  /* 0x00014000e1047836 */ /* 0x000fe20000000000 */
[----:B------:R-:W-:Y:S01]  /*2f00*/  LOP3.LUT R224, R11, R224, RZ, 0xfc, !PT ;  /* 0x000000e00be07212 */ /* 0x000fe200078efcff */
[----:B------:R3:W1:Y:S01]  /*2f10*/  LDSM.16.M88.4 R164, [R225+0x16000] ;  /* 0x01600000e1a4783b */ /* 0x0006620000000200 */
[----:B------:R-:W-:Y:S01]  /*2f20*/  LOP3.LUT R238, R5, 0x10, R212, 0x78, !PT ;  /* 0x0000001005ee7812 */ /* 0x000fe200078e78d4 */
[----:B------:R-:W-:Y:S01]  /*2f30*/  VIADD R5, R225, 0x14040 ;  /* 0x00014040e1057836 */ /* 0x000fe20000000000 */
[----:B------:R-:W-:Y:S01]  /*2f40*/  SEL R223, R223, 0xffffffc0, !P2 ;  /* 0xffffffc0dfdf7807 */ /* 0x000fe20005000000 */
[----:B------:R-:W-:Y:S01]  /*2f50*/  @P2 VIADD R5, R4, 0xffffffc0 ;  /* 0xffffffc004052836 */ /* 0x000fe20000000000 */
[----:B------:R3:W1:Y:S01]  /*2f60*/  LDSM.16.M88.4 R180, [R225+0x17000] ;  /* 0x01700000e1b4783b */ /* 0x0006620000000200 */
[----:B------:R-:W-:-:S02]  /*2f70*/  LEA R224, R224, UR5, 0x1 ;  /* 0x00000005e0e07c11 */ /* 0x000fc4000f8e08ff */
[----:B------:R-:W-:Y:S01]  /*2f80*/  CS2R R112, SRZ ;  /* 0x0000000000707805 */ /* 0x000fe2000001ff00 */
[----:B------:R-:W-:Y:S01]  /*2f90*/  IMAD.IADD R4, R222, 0x1, R5 ;  /* 0x00000001de047824 */ /* 0x000fe200078e0205 */
[----:B------:R3:W1:Y:S01]  /*2fa0*/  LDSM.16.M88.4 R136, [R216+0x14000] ;  /* 0x01400000d888783b */ /* 0x0006620000000200 */
[----:B------:R-:W-:Y:S01]  /*2fb0*/  IADD3 R6, PT, PT, R6, UR41, R233 ;  /* 0x0000002906067c10 */ /* 0x000fe2000fffe0e9 */
[----:B------:R-:W-:Y:S01]  /*2fc0*/  IMAD.IADD R215, R225, 0x1, R223 ;  /* 0x00000001e1d77824 */ /* 0x000fe200078e02df */
[----:B------:R-:W-:Y:S01]  /*2fd0*/  LOP3.LUT R9, R9, 0x6, R220, 0xf8, !PT ;  /* 0x0000000609097812 */ /* 0x000fe200078ef8dc */
[----:B------:R3:W1:Y:S01]  /*2fe0*/  LDSM.16.M88.4 R152, [R216+0x15000] ;  /* 0x01500000d898783b */ /* 0x0006620000000200 */
[----:B------:R-:W-:Y:S01]  /*2ff0*/  LOP3.LUT P6, RZ, R213, 0x4, RZ, 0xc0, !PT ;  /* 0x00000004d5ff7812 */ /* 0x000fe200078cc0ff */
[--C-:B------:R-:W-:Y:S01]  /*3000*/  IMAD.IADD R223, R223, 0x1, R224.reuse ;  /* 0x00000001dfdf7824 */ /* 0x100fe200078e02e0 */
[----:B------:R-:W-:Y:S01]  /*3010*/  LOP3.LUT R238, R9, R238, RZ, 0xfc, !PT ;  /* 0x000000ee09ee7212 */ /* 0x000fe200078efcff */
[----:B------:R3:W1:Y:S01]  /*3020*/  LDSM.16.M88.4 R168, [R216+0x16000] ;  /* 0x01600000d8a8783b */ /* 0x0006620000000200 */
[----:B------:R-:W-:Y:S01]  /*3030*/  IMAD.IADD R221, R222, 0x1, R224 ;  /* 0x00000001dedd7824 */ /* 0x000fe200078e02e0 */
[----:B------:R-:W-:Y:S01]  /*3040*/  LOP3.LUT R218, R218, R7, RZ, 0x3c, !PT ;  /* 0x00000007dada7212 */ /* 0x000fe200078e3cff */
[----:B------:R-:W-:Y:S01]  /*3050*/  IMAD.IADD R214, R222, 0x1, R215 ;  /* 0x00000001ded67824 */ /* 0x000fe200078e02d7 */
[----:B------:R3:W1:Y:S01]  /*3060*/  LDSM.16.M88.4 R184, [R216+0x17000] ;  /* 0x01700000d8b8783b */ /* 0x0006620000000200 */
[----:B------:R-:W-:-:S02]  /*3070*/  CS2R R106, SRZ ;  /* 0x00000000006a7805 */ /* 0x000fc4000001ff00 */
[----:B------:R-:W-:Y:S02]  /*3080*/  CS2R R104, SRZ ;  /* 0x0000000000687805 */ /* 0x000fe4000001ff00 */
[----:B------:R-:W-:Y:S01]  /*3090*/  CS2R R102, SRZ ;  /* 0x0000000000667805 */ /* 0x000fe2000001ff00 */
[----:B------:R3:W1:Y:S01]  /*30a0*/  LDSM.16.M88.4 R140, [R5] ;  /* 0x00000000058c783b */ /* 0x0006620000000200 */
[----:B------:R-:W-:Y:S02]  /*30b0*/  CS2R R100, SRZ ;  /* 0x0000000000647805 */ /* 0x000fe4000001ff00 */
[----:B------:R-:W-:Y:S02]  /*30c0*/  CS2R R38, SRZ ;  /* 0x0000000000267805 */ /* 0x000fe4000001ff00 */
[----:B------:R-:W-:Y:S01]  /*30d0*/  CS2R R36, SRZ ;  /* 0x0000000000247805 */ /* 0x000fe2000001ff00 */
[----:B------:R3:W1:Y:S01]  /*30e0*/  LDSM.16.M88.4 R156, [R5+0x1000] ;  /* 0x00100000059c783b */ /* 0x0006620000000200 */
[----:B------:R-:W-:-:S02]  /*30f0*/  CS2R R42, SRZ ;  /* 0x00000000002a7805 */ /* 0x000fc4000001ff00 */
[----:B------:R-:W-:Y:S02]  /*3100*/  CS2R R40, SRZ ;  /* 0x0000000000287805 */ /* 0x000fe4000001ff00 */
[----:B------:R-:W-:Y:S01]  /*3110*/  CS2R R34, SRZ ;  /* 0x0000000000227805 */ /* 0x000fe2000001ff00 */
[----:B------:R3:W1:Y:S01]  /*3120*/  LDSM.16.M88.4 R172, [R5+0x2000] ;  /* 0x0020000005ac783b */ /* 0x0006620000000200 */
[----:B------:R-:W-:Y:S02]  /*3130*/  CS2R R32, SRZ ;  /* 0x0000000000207805 */ /* 0x000fe4000001ff00 */
[----:B------:R-:W-:Y:S02]  /*3140*/  CS2R R30, SRZ ;  /* 0x00000000001e7805 */ /* 0x000fe4000001ff00 */
[----:B------:R-:W-:Y:S01]  /*3150*/  CS2R R28, SRZ ;  /* 0x00000000001c7805 */ /* 0x000fe2000001ff00 */
        /* <DEDUP_REMOVED lines=11> */
[----:B------:R-:W-:Y:S01]  /*3210*/  LOP3.LUT P5, RZ, R213, 0x2, RZ, 0xc0, !PT ;  /* 0x00000002d5ff7812 */ /* 0x000fe200078ac0ff */
[----:B------:R3:W1:Y:S01]  /*3220*/  LDSM.16.M88.4 R176, [R4+0x2000] ;  /* 0x0020000004b0783b */ /* 0x0006620000000200 */
[----:B------:R-:W-:Y:S01]  /*3230*/  VIADD R247, R6, -UR46 ;  /* 0x8000002e06f77c36 */ /* 0x000fe20008000000 */
[----:B------:R-:W-:Y:S01]  /*3240*/  SEL R246, R246, 0x1c0, !P6 ;  /* 0x000001c0f6f67807 */ /* 0x000fe20007000000 */
[----:B------:R-:W-:Y:S01]  /*3250*/  IMAD.IADD R222, R222, 0x1, R223 ;  /* 0x00000001dede7824 */ /* 0x000fe200078e02df */
[----:B------:R3:W1:Y:S01]  /*3260*/  LDSM.16.M88.4 R192, [R4+0x3000] ;  /* 0x0030000004c0783b */ /* 0x0006620000000200 */
[----:B------:R-:W-:Y:S01]  /*3270*/  LOP3.LUT R248, R2, 0x38, RZ, 0xc0, !PT ;  /* 0x0000003802f87812 */ /* 0x000fe200078ec0ff */
[----:B------:R-:W-:Y:S01]  /*3280*/  UIADD3 UR50, UPT, UPT, UR50, 0x20, -UR41 ;  /* 0x0000002032327890 */ /* 0x000fe2000fffe829 */
[----:B------:R-:W-:Y:S01]  /*3290*/  LOP3.LUT R249, R217, 0x20, RZ, 0xc0, !PT ;  /* 0x00000020d9f97812 */ /* 0x000fe200078ec0ff */
[----:B------:R-:W1:Y:S01]  /*32a0*/  LDCU UR8, c[0x0][0x440] ;  /* 0x00008800ff0877ac */ /* 0x000e620008000800 */
[----:B------:R-:W1:Y:S01]  /*32b0*/  LDCU UR9, c[0x0][0x3e0] ;  /* 0x00007c00ff0977ac */ /* 0x000e620008000800 */
[----:B------:R-:W1:Y:S01]  /*32c0*/  LDCU UR10, c[0x0][0x45c] ;  /* 0x00008b80ff0a77ac */ /* 0x000e620008000800 */
[----:B--2-4-:R-:W-:-:S12]  /*32d0*/  USHF.L.U32 UR11, UR11, 0x6, URZ ;  /* 0x000000060b0b7899 */ /* 0x014fd800080006ff */
.L_x_43:
[----:B------:R-:W0:Y:S01]  /*32e0*/  LDGDEPBAR ;  /* 0x00000000000079af */ /* 0x000e220000000000 */
[----:B------:R-:W-:Y:S01]  /*32f0*/  UIADD3 UR44, UPT, UPT, UR44, -0x40, URZ ;  /* 0xffffffc02c2c7890 */ /* 0x000fe2000fffe0ff */
[----:B------:R-:W-:Y:S01]  /*3300*/  IMAD.U32 R70, RZ, RZ, UR39 ;  /* 0x00000027ff467e24 */ /* 0x000fe2000f8e00ff */
[----:B------:R-:W-:Y:S01]  /*3310*/  USHF.L.U32 UR12, UR39, 0x5, URZ ;  /* 0x00000005270c7899 */ /* 0x000fe200080006ff */
[C---:B-----5:R-:W-:Y:S01]  /*3320*/  FMUL.FTZ R74, R232.reuse, 1.4426950216293334961 ;  /* 0x3fb8aa3be84a7820 */ /* 0x060fe20000410000 */
[----:B------:R-:W-:Y:S01]  /*3330*/  UISETP.GE.AND UP0, UPT, UR44, UR50, UPT ;  /* 0x000000322c00728c */ /* 0x000fe2000bf06270 */
[----:B------:R-:W-:Y:S01]  /*3340*/  FSETP.NEU.FTZ.AND P2, PT, R232, -INF , PT ;  /* 0xff800000e800780b */ /* 0x000fe20003f5d000 */
[----:B------:R-:W-:Y:S01]  /*3350*/  UIADD3 UR12, UPT, UPT, UR12, 0x20, URZ ;  /* 0x000000200c0c7890 */ /* 0x000fe2000fffe0ff */
[C---:B------:R-:W-:Y:S01]  /*3360*/  FMUL.FTZ R75, R231.reuse, 1.4426950216293334961 ;  /* 0x3fb8aa3be74b7820 */ /* 0x040fe20000410000 */
[----:B------:R-:W-:Y:S01]  /*3370*/  FSETP.NEU.FTZ.AND P1, PT, R231, -INF , PT ;  /* 0xff800000e700780b */ /* 0x000fe20003f3d000 */
[----:B------:R-:W-:Y:S01]  /*3380*/  IMAD.U32 R68, RZ, RZ, UR18 ;  /* 0x00000012ff447e24 */ /* 0x000fe2000f8e00ff */
[----:B------:R-:W-:Y:S01]  /*3390*/  UISETP.LT.AND UP0, UPT, UR12, UR41, UP0 ;  /* 0x000000290c00728c */ /* 0x000fe20008701270 */
[----:B------:R-:W-:Y:S01]  /*33a0*/  FSEL R74, R74, RZ, P2 ;  /* 0x000000ff4a4a7208 */ /* 0x000fe20001000000 */
[----:B------:R-:W-:Y:S01]  /*33b0*/  IMAD.U32 R69, RZ, RZ, UR17 ;  /* 0x00000011ff457e24 */ /* 0x000fe2000f8e00ff */
[----:B------:R-:W-:Y:S01]  /*33c0*/  FSEL R75, R75, RZ, P1 ;  /* 0x000000ff4b4b7208 */ /* 0x000fe20000800000 */
[----:B------:R-:W-:Y:S01]  /*33d0*/  UIADD3 UR45, UPT, UPT, UR45, -0x1, URZ ;  /* 0xffffffff2d2d7890 */ /* 0x000fe2000fffe0ff */
[----:B------:R-:W-:Y:S02]  /*33e0*/  LEA R227, R218, UR4, 0x1 ;  /* 0x00000004dae37c11 */ /* 0x000fe4000f8e08ff */
[----:B------:R-:W-:Y:S01]  /*33f0*/  PLOP3.LUT P0, PT, PT, PT, UP0, 0x80, 0x8 ;  /* 0x000000000008781c */ /* 0x000fe20003f0f008 */
[----:B------:R-:W-:Y:S01]  /*3400*/  UISETP.GT.AND UP0, UPT, UR45, UR49, UPT ;  /* 0x000000312d00728c */ /* 0x000fe2000bf04270 */
[----:B------:R-:W-:Y:S02]  /*3410*/  LEA R226, R219, UR4, 0x1 ;  /* 0x00000004dbe27c11 */ /* 0x000fe4000f8e08ff */
[----:B------:R-:W-:Y:S01]  /*3420*/  LOP3.LUT R200, R0, 0x400, RZ, 0xc0, !PT ;  /* 0x0000040000c87812 */ /* 0x000fe200078ec0ff */
[----:B------:R-:W-:Y:S04]  /*3430*/  DEPBAR.LE SB0, 0x0 ;  /* 0x000080000000791a */ /* 0x000fe80000000000 */
[----:B------:R-:W-:Y:S03]  /*3440*/  BAR.SYNC.DEFER_BLOCKING 0x0 ;  /* 0x0000000000007b1d */ /* 0x000fe60000010000 */
[----:B------:R-:W-:Y:S01]  /*3450*/  @UP0 UIADD3 UR13, UP1, UPT, UR54, -0x100, URZ ;  /* 0xffffff00360d0890 */ /* 0x000fe2000ff3e0ff */
[----:B------:R-:W-:Y:S02]  /*3460*/  @!P0 LOP3.LUT R71, R220, 0x6, RZ, 0xc0, !PT ;  /* 0x00000006dc478812 */ /* 0x000fe400078ec0ff */
[----:B------:R-:W-:Y:S01]  /*3470*/  @!P0 VIADDMNMX R73, R247, -R239, UR41, PT ;  /* 0x00000029f7498e46 */ /* 0x000fe2000b8009ef */
[----:B------:R-:W-:Y:S01]  /*3480*/  @UP0 UIADD3.X UR12, UPT, UPT, UR55, -0x1, URZ, UP1, !UPT ;  /* 0xffffffff370c0890 */ /* 0x000fe20008ffe4ff */
[----:B------:R-:W-:Y:S01]  /*3490*/  @!P0 LOP3.LUT R71, R71, 0x70, R212, 0xf8, !PT ;  /* 0x0000007047478812 */ /* 0x000fe200078ef8d4 */
[----:B------:R-:W-:Y:S04]  /*34a0*/  @UP0 UIADD3 UR18, UP1, UPT, UR18, -0x100, URZ ;  /* 0xffffff0012120890 */ /* 0x000fe8000ff3e0ff */
[----:B------:R-:W-:Y:S01]  /*34b0*/  @!P0 IMAD R70, R70, 0x20, R71 ;  /* 0x0000002046468824 */ /* 0x000fe200078e0247 */
[----:B------:R-:W-:Y:S01]  /*34c0*/  @!P0 VIADDMNMX R71, R247, -R244, UR41, PT ;  /* 0x00000029f7478e46 */ /* 0x000fe2000b8009f4 */
[----:B------:R-:W-:Y:S02]  /*34d0*/  @UP0 UIADD3.X UR17, UPT, UPT, UR17, -0x1, URZ, UP1, !UPT ;  /* 0xffffffff11110890 */ /* 0x000fe40008ffe4ff */
[C---:B------:R-:W-:Y:S01]  /*34e0*/  @!P0 VIADD R72, R70.reuse, 0x1 ;  /* 0x0000000146488836 */ /* 0x040fe20000000000 */
[C---:B------:R-:W-:Y:S01]  /*34f0*/  @!P0 ISETP.GE.AND P1, PT, R70.reuse, R73, PT ;  /* 0x000000494600820c */ /* 0x040fe20003f26270 */
[C---:B------:R-:W-:Y:S01]  /*3500*/  @!P0 VIADD R76, R70.reuse, 0x9 ;  /* 0x00000009464c8836 */ /* 0x040fe20000000000 */
[----:B------:R-:W-:Y:S02]  /*3510*/  @!P0 ISETP.GE.AND P4, PT, R70, R71, PT ;  /* 0x000000474600820c */ /* 0x000fe40003f86270 */
[C---:B------:R-:W-:Y:S02]  /*3520*/  @!P0 ISETP.GE.AND P2, PT, R72.reuse, R73, PT ;  /* 0x000000494800820c */ /* 0x040fe40003f46270 */
[-C--:B------:R-:W-:Y:S01]  /*3530*/  @!P0 ISETP.GE.AND P3, PT, R72, R71.reuse, PT ;  /* 0x000000474800820c */ /* 0x080fe20003f66270 */
[----:B------:R-:W-:Y:S01]  /*3540*/  LDSM.16.M88.4 R44, [R224] ;  /* 0x00000000e02c783b */ /* 0x000fe20000000200 */
[----:B------:R-:W-:Y:S04]  /*3550*/  @!P0 VIADD R72, R70, 0x8 ;  /* 0x0000000846488836 */ /* 0x000fe80000000000 */
[----:B------:R-:W3:Y:S05]  /*3560*/  LDSM.16.M88.4 R48, [R225+0x10000] ;  /* 0x01000000e130783b */ /* 0x000eea0000000200 */
[----:B------:R-:W-:Y:S05]  /*3570*/  LDSM.16.M88.4 R52, [R221] ;  /* 0x00000000dd34783b */ /* 0x000fea0000000200 */
[----:B------:R-:W2:Y:S05]  /*3580*/  LDSM.16.M88.4 R56, [R216+0x10000] ;  /* 0x01000000d838783b */ /* 0x000eaa0000000200 */
[----:B------:R-:W-:Y:S05]  /*3590*/  LDSM.16.M88.4 R60, [R223] ;  /* 0x00000000df3c783b */ /* 0x000fea0000000200 */
[----:B------:R-:W4:Y:S01]  /*35a0*/  LDSM.16.M88.4 R64, [R215+0x10000] ;  /* 0x01000000d740783b */ /* 0x000f220000000200 */
[C---:B---3--:R-:W-:Y:S08]  /*35b0*/  HMMA.16816.F32 R4, R44.reuse, R48, RZ ;  /* 0x000000302c04723c */ /* 0x048ff000000018ff */
[----:B-1----:R-:W-:Y:S01]  /*35c0*/  HMMA.16816.F32 R8, R44, R50, RZ ;  /* 0x000000322c08723c */ /* 0x002fe200000018ff */
[----:B------:R-:W-:Y:S05]  /*35d0*/  LDSM.16.M88.4 R44, [R222] ;  /* 0x00000000de2c783b */ /* 0x000fea0000000200 */
[----:B------:R-:W3:Y:S06]  /*35e0*/  LDSM.16.M88.4 R48, [R214+0x10000] ;  /* 0x01000000d630783b */ /* 0x000eec0000000200 */
[C---:B--2---:R-:W-:Y:S08]  /*35f0*/  HMMA.16816.F32 R4, R52.reuse, R56, R4 ;  /* 0x000000383404723c */ /* 0x044ff00000001804 */
[----:B------:R-:W-:Y:S01]  /*3600*/  HMMA.16816.F32 R8, R52, R58, R8 ;  /* 0x0000003a3408723c */ /* 0x000fe20000001808 */
[----:B------:R-:W-:Y:S05]  /*3610*/  LDSM.16.M88.4 R52, [R224+0x2000] ;  /* 0x00200000e034783b */ /* 0x000fea0000000200 */
[----:B------:R-:W2:Y:S06]  /*3620*/  LDSM.16.M88.4 R56, [R225+0x11000] ;  /* 0x01100000e138783b */ /* 0x000eac0000000200 */
[C---:B----4-:R-:W-:Y:S08]  /*3630*/  HMMA.16816.F32 R4, R60.reuse, R64, R4 ;  /* 0x000000403c04723c */ /* 0x050ff00000001804 */
[----:B------:R-:W-:Y:S01]  /*3640*/  HMMA.16816.F32 R8, R60, R66, R8 ;  /* 0x000000423c08723c */ /* 0x000fe20000001808 */
[----:B------:R-:W-:Y:S05]  /*3650*/  LDSM.16.M88.4 R60, [R221+0x2000] ;  /* 0x00200000dd3c783b */ /* 0x000fea0000000200 */
[----:B------:R-:W4:Y:S06]  /*3660*/  LDSM.16.M88.4 R64, [R216+0x11000] ;  /* 0x01100000d840783b */ /* 0x000f2c0000000200 */
[C---:B---3--:R-:W-:Y:S08]  /*3670*/  HMMA.16816.F32 R4, R44.reuse, R48, R4 ;  /* 0x000000302c04723c */ /* 0x048ff00000001804 */
[----:B------:R-:W-:Y:S01]  /*3680*/  HMMA.16816.F32 R8, R44, R50, R8 ;  /* 0x000000322c08723c */ /* 0x000fe20000001808 */
[----:B------:R-:W-:Y:S05]  /*3690*/  LDSM.16.M88.4 R44, [R223+0x2000] ;  /* 0x00200000df2c783b */ /* 0x000fea0000000200 */
        /* <DEDUP_REMOVED lines=37> */
[C---:B--2---:R-:W-:Y:S05]  /*38f0*/  HMMA.16816.F32 R4, R52.reuse, R56, R4 ;  /* 0x000000383404723c */ /* 0x044fea0000001804 */
[C---:B------:R-:W-:Y:S02]  /*3900*/  VIADD R57, R224.reuse, 0x20 ;  /* 0x00000020e0397836 */ /* 0x040fe40000000000 */
[C---:B------:R-:W-:Y:S01]  /*3910*/  @P5 VIADD R57, R224.reuse, 0xffffffe0 ;  /* 0xffffffe0e0395836 */ /* 0x040fe20000000000 */
[----:B------:R-:W-:Y:S03]  /*3920*/  HMMA.16816.F32 R8, R52, R58, R8 ;  /* 0x0000003a3408723c */ /* 0x000fe60000001808 */
[C---:B------:R-:W-:Y:S02]  /*3930*/  VIADD R56, R224.reuse, 0x40 ;  /* 0x00000040e0387836 */ /* 0x040fe40000000000 */
[----:B------:R-:W-:Y:S07]  /*3940*/  @P6 VIADD R56, R224, 0xffffffc0 ;  /* 0xffffffc0e0386836 */ /* 0x000fee0000000000 */
[C---:B----4-:R-:W-:Y:S08]  /*3950*/  HMMA.16816.F32 R4, R60.reuse, R64, R4 ;  /* 0x000000403c04723c */ /* 0x050ff00000001804 */
[----:B------:R-:W-:Y:S11]  /*3960*/  HMMA.16816.F32 R8, R60, R66, R8 ;  /* 0x000000423c08723c */ /* 0x000ff60000001808 */
[----:B------:R-:W-:Y:S01]  /*3970*/  @!UPT UIADD3 URZ, UPT, UPT, URZ, URZ, URZ ;  /* 0x000000fffffff290 */ /* 0x000fe2000fffe0ff */
[C---:B---3--:R-:W-:Y:S08]  /*3980*/  HMMA.16816.F32 R4, R44.reuse, R48, R4 ;  /* 0x000000302c04723c */ /* 0x048ff00000001804 */
[----:B------:R-:W-:Y:S11]  /*3990*/  HMMA.16816.F32 R8, R44, R50, R8 ;  /* 0x000000322c08723c */ /* 0x000ff60000001808 */
[----:B------:R-:W-:Y:S02]  /*39a0*/  @!P0 FSEL R7, R7, -INF , !P2 ;  /* 0xff80000007078808 */ /* 0x000fe40005000000 */
[----:B------:R-:W-:Y:S02]  /*39b0*/  @!P0 ISETP.GE.AND P2, PT, R76, R71, PT ;  /* 0x000000474c00820c */ /* 0x000fe40003f46270 */
[----:B------:R-:W-:Y:S01]  /*39c0*/  @!P0 FSEL R6, R6, -INF , !P1 ;  /* 0xff80000006068808 */ /* 0x000fe20004800000 */
[--C-:B-1----:R-:W-:Y:S01]  /*39d0*/  FFMA.FTZ R78, R7, UR10, -R75.reuse ;  /* 0x0000000a074e7c23 */ /* 0x102fe2000801084b */
[----:B------:R-:W-:Y:S02]  /*39e0*/  @!P0 FSEL R5, R5, -INF , !P3 ;  /* 0xff80000005058808 */ /* 0x000fe40005800000 */
[C---:B------:R-:W-:Y:S02]  /*39f0*/  @!P0 ISETP.GE.AND P1, PT, R72.reuse, R73, PT ;  /* 0x000000494800820c */ /* 0x040fe40003f26270 */
[----:B------:R-:W-:Y:S01]  /*3a00*/  @!P0 FSEL R9, R9, -INF , !P2 ;  /* 0xff80000009098808 */ /* 0x000fe20005000000 */
[--C-:B------:R-:W-:Y:S01]  /*3a10*/  FFMA.FTZ R77, R5, UR10, -R74.reuse ;  /* 0x0000000a054d7c23 */ /* 0x100fe2000801084a */
[----:B------:R-:W-:Y:S01]  /*3a20*/  @!P0 ISETP.GE.AND P3, PT, R72, R71, PT ;  /* 0x000000474800820c */ /* 0x000fe20003f66270 */
[--C-:B------:R-:W-:Y:S01]  /*3a30*/  FFMA.FTZ R72, R6, UR10, -R75.reuse ;  /* 0x0000000a06487c23 */ /* 0x100fe2000801084b */
[----:B------:R-:W-:Y:S01]  /*3a40*/  @!P0 ISETP.GE.AND P2, PT, R76, R73, PT ;  /* 0x000000494c00820c */ /* 0x000fe20003f46270 */
[--C-:B------:R-:W-:Y:S01]  /*3a50*/  FFMA.FTZ R81, R9, UR10, -R74.reuse ;  /* 0x0000000a09517c23 */ /* 0x100fe2000801084a */
[----:B------:R-:W-:Y:S01]  /*3a60*/  @!P0 FSEL R4, R4, -INF , !P4 ;  /* 0xff80000004048808 */ /* 0x000fe20006000000 */
[----:B------:R1:W-:Y:S01]  /*3a70*/  MUFU.EX2 R71, R77 ;  /* 0x0000004d00477308 */ /* 0x0003e20000000800 */
[----:B------:R-:W-:Y:S02]  /*3a80*/  @!P0 FSEL R10, R10, -INF , !P1 ;  /* 0xff8000000a0a8808 */ /* 0x000fe40004800000 */
[----:B------:R-:W-:Y:S01]  /*3a90*/  @!P0 FSEL R8, R8, -INF , !P3 ;  /* 0xff80000008088808 */ /* 0x000fe20005800000 */
[--C-:B------:R-:W-:Y:S01]  /*3aa0*/  FFMA.FTZ R70, R4, UR10, -R74.reuse ;  /* 0x0000000a04467c23 */ /* 0x100fe2000801084a */
[----:B------:R-:W-:Y:S01]  /*3ab0*/  @!P0 FSEL R11, R11, -INF , !P2 ;  /* 0xff8000000b0b8808 */ /* 0x000fe20005000000 */
[--C-:B------:R-:W-:Y:S04]  /*3ac0*/  FFMA.FTZ R80, R10, UR10, -R75.reuse ;  /* 0x0000000a0a507c23 */ /* 0x100fe8000801084b */
[----:B------:R-:W-:Y:S01]  /*3ad0*/  MUFU.EX2 R72, R72 ;  /* 0x0000004800487308 */ /* 0x000fe20000000800 */
[----:B------:R-:W-:Y:S01]  /*3ae0*/  FFMA.FTZ R82, R8, UR10, -R74 ;  /* 0x0000000a08527c23 */ /* 0x000fe2000801084a */
[----:B------:R-:W-:Y:S01]  /*3af0*/  LEA R76, R238, UR38, 0x1 ;  /* 0x00000026ee4c7c11 */ /* 0x000fe2000f8e08ff */
[----:B------:R-:W-:Y:S07]  /*3b00*/  FFMA.FTZ R75, R11, UR10, -R75 ;  /* 0x0000000a0b4b7c23 */ /* 0x000fee000801084b */
[----:B------:R-:W2:Y:S01]  /*3b10*/  MUFU.EX2 R70, R70 ;  /* 0x0000004600467308 */ /* 0x000ea20000000800 */
[----:B-1----:R-:W-:Y:S09]  /*3b20*/  IMAD.IADD R77, R76, 0x1, -R249 ;  /* 0x000000014c4d7824 */ /* 0x002ff200078e0af9 */
[----:B------:R1:W-:Y:S10]  /*3b30*/  MUFU.EX2 R79, R75 ;  /* 0x0000004b004f7308 */ /* 0x0003f40000000800 */
[----:B------:R2:W-:Y:S10]  /*3b40*/  MUFU.EX2 R74, R82 ;  /* 0x00000052004a7308 */ /* 0x0005f40000000800 */
[----:B------:R-:W3:Y:S10]  /*3b50*/  MUFU.EX2 R73, R78 ;  /* 0x0000004e00497308 */ /* 0x000ef40000000800 */
[----:B------:R-:W4:Y:S01]  /*3b60*/  MUFU.EX2 R81, R81 ;  /* 0x0000005100517308 */ /* 0x000f220000000800 */
[----:B-1----:R-:W-:Y:S09]  /*3b70*/  LEA R75, R238, UR4, 0x1 ;  /* 0x00000004ee4b7c11 */ /* 0x002ff2000f8e08ff */
[----:B------:R-:W1:Y:S01]  /*3b80*/  MUFU.EX2 R80, R80 ;  /* 0x0000005000507308 */ /* 0x000e620000000800 */
[----:B--2---:R-:W-:Y:S02]  /*3b90*/  F2FP.F16.F32.PACK_AB R82, R71, R70 ;  /* 0x000000464752723e */ /* 0x004fe400000000ff */
[----:B---3--:R-:W-:Y:S01]  /*3ba0*/  F2FP.F16.F32.PACK_AB R83, R73, R72 ;  /* 0x000000484953723e */ /* 0x008fe200000000ff */
[----:B------:R-:W-:Y:S02]  /*3bb0*/  IMAD.IADD R78, R76, 0x1, R246 ;  /* 0x000000014c4e7824 */ /* 0x000fe400078e02f6 */
[----:B------:R2:W-:Y:S01]  /*3bc0*/  STS [R75+0x15000], R82 ;  /* 0x015000524b007388 */ /* 0x0005e20000000800 */
[----:B------:R-:W-:Y:S01]  /*3bd0*/  IMAD.IADD R76, R246, 0x1, R77 ;  /* 0x00000001f64c7824 */ /* 0x000fe200078e024d */
[----:B----4-:R-:W-:Y:S03]  /*3be0*/  F2FP.F16.F32.PACK_AB R84, R81, R74 ;  /* 0x0000004a5154723e */ /* 0x010fe600000000ff */
[----:B------:R3:W-:Y:S01]  /*3bf0*/  STS [R78], R83 ;  /* 0x000000534e007388 */ /* 0x0007e20000000800 */
[----:B-1----:R-:W-:Y:S04]  /*3c00*/  F2FP.F16.F32.PACK_AB R85, R79, R80 ;  /* 0x000000504f55723e */ /* 0x002fe800000000ff */
[----:B------:R-:W-:Y:S05]  /*3c10*/  STS [R77+0x10], R84 ;  /* 0x000010544d007388 */ /* 0x000fea0000000800 */
[----:B------:R-:W-:Y:S05]  /*3c20*/  STS [R76+0x10], R85 ;  /* 0x000010554c007388 */ /* 0x000fea0000000800 */
[----:B------:R-:W1:Y:S05]  /*3c30*/  LDSM.16.M88.4 R44, [R224+0x8000] ;  /* 0x00800000e02c783b */ /* 0x000e6a0000000200 */
[----:B------:R-:W4:Y:S01]  /*3c40*/  LDSM.16.M88.4 R48, [R57+0x8000] ;  /* 0x008000003930783b */ /* 0x000f220000000200 */
[C---:B--2---:R-:W-:Y:S04]  /*3c50*/  LEA R82, P0, R233.reuse, R68, 0x2 ;  /* 0x00000044e9527211 */ /* 0x044fe800078010ff */
[----:B------:R-:W2:Y:S01]  /*3c60*/  LDSM.16.M88.4 R52, [R56+0x8000] ;  /* 0x008000003834783b */ /* 0x000ea20000000200 */
[----:B---3--:R-:W-:Y:S05]  /*3c70*/  LEA.HI.X R83, R233, R69, RZ, 0x2, P0 ;  /* 0x00000045e9537211 */ /* 0x008fea00000f14ff */
[----:B------:R-:W3:Y:S05]  /*3c80*/  LDG.E R68, desc[UR36][R82.64] ;  /* 0x0000002452447981 */ /* 0x000eea000c1e1900 */
[----:B------:R3:W3:Y:S01]  /*3c90*/  LDG.E R69, desc[UR36][R82.64+0x20] ;  /* 0x0000202452457981 */ /* 0x0006e2000c1e1900 */
[C---:B-1----:R-:W-:Y:S08]  /*3ca0*/  HMMA.16816.F32 R4, R44.reuse, R132, RZ ;  /* 0x000000842c04723c */ /* 0x042ff000000018ff */
[----:B------:R-:W-:Y:S01]  /*3cb0*/  HMMA.16816.F32 R8, R44, R134, RZ ;  /* 0x000000862c08723c */ /* 0x000fe200000018ff */
[----:B------:R-:W1:Y:S11]  /*3cc0*/  LDSM.16.M88.4 R44, [R222+0x8000] ;  /* 0x00800000de2c783b */ /* 0x000e760000000200 */
[C---:B----4-:R-:W-:Y:S08]  /*3cd0*/  HMMA.16816.F32 R4, R48.reuse, R136, R4 ;  /* 0x000000883004723c */ /* 0x050ff00000001804 */
[----:B------:R-:W-:Y:S01]  /*3ce0*/  HMMA.16816.F32 R8, R48, R138, R8 ;  /* 0x0000008a3008723c */ /* 0x000fe20000001808 */
[----:B------:R-:W4:Y:S11]  /*3cf0*/  LDSM.16.M88.4 R48, [R224+0xa000] ;  /* 0x00a00000e030783b */ /* 0x000f360000000200 */
[C---:B--2---:R-:W-:Y:S08]  /*3d00*/  HMMA.16816.F32 R4, R52.reuse, R140, R4 ;  /* 0x0000008c3404723c */ /* 0x044ff00000001804 */
[----:B------:R-:W-:Y:S01]  /*3d10*/  HMMA.16816.F32 R8, R52, R142, R8 ;  /* 0x0000008e3408723c */ /* 0x000fe20000001808 */
[----:B------:R-:W2:Y:S11]  /*3d20*/  LDSM.16.M88.4 R52, [R57+0xa000] ;  /* 0x00a000003934783b */ /* 0x000eb60000000200 */
[C---:B-1----:R-:W-:Y:S08]  /*3d30*/  HMMA.16816.F32 R4, R44.reuse, R144, R4 ;  /* 0x000000902c04723c */ /* 0x042ff00000001804 */
[----:B------:R-:W-:Y:S01]  /*3d40*/  HMMA.16816.F32 R8, R44, R146, R8 ;  /* 0x000000922c08723c */ /* 0x000fe20000001808 */
        /* <DEDUP_REMOVED lines=29> */
[----:B------:R-:W-:Y:S11]  /*3f20*/  HMMA.16816.F32 R8, R48, R186, R8 ;  /* 0x000000ba3008723c */ /* 0x000ff60000001808 */
[----:B------:R-:W-:Y:S01]  /*3f30*/  @!UPT UIADD3 URZ, UPT, UPT, URZ, URZ, URZ ;  /* 0x000000fffffff290 */ /* 0x000fe2000fffe0ff */
[C---:B--2---:R-:W-:Y:S08]  /*3f40*/  HMMA.16816.F32 R4, R52.reuse, R188, R4 ;  /* 0x000000bc3404723c */ /* 0x044ff00000001804 */
[----:B------:R-:W-:Y:S11]  /*3f50*/  HMMA.16816.F32 R8, R52, R190, R8 ;  /* 0x000000be3408723c */ /* 0x000ff60000001808 */
[----:B------:R-:W-:Y:S01]  /*3f60*/  @!UPT UIADD3 URZ, UPT, UPT, URZ, URZ, URZ ;  /* 0x000000fffffff290 */ /* 0x000fe2000fffe0ff */
[C---:B-1----:R-:W-:Y:S08]  /*3f70*/  HMMA.16816.F32 R4, R44.reuse, R192, R4 ;  /* 0x000000c02c04723c */ /* 0x042ff00000001804 */
[----:B------:R-:W-:Y:S11]  /*3f80*/  HMMA.16816.F32 R8, R44, R194, R8 ;  /* 0x000000c22c08723c */ /* 0x000ff60000001808 */
[C---:B---3--:R-:W-:Y:S01]  /*3f90*/  FADD.FTZ R83, -R68.reuse, R4 ;  /* 0x0000000444537221 */ /* 0x048fe20000010100 */
[----:B------:R-:W-:Y:S03]  /*3fa0*/  FADD.FTZ R82, -R68, R5 ;  /* 0x0000000544527221 */ /* 0x000fe60000010100 */
[----:B------:R-:W-:Y:S01]  /*3fb0*/  FMUL.FTZ R83, R70, R83 ;  /* 0x0000005346537220 */ /* 0x000fe20000410000 */
[----:B------:R-:W-:Y:S01]  /*3fc0*/  FMUL.FTZ R82, R71, R82 ;  /* 0x0000005247527220 */ /* 0x000fe20000410000 */
[C---:B------:R-:W-:Y:S02]  /*3fd0*/  FADD.FTZ R70, -R69.reuse, R7 ;  /* 0x0000000745467221 */ /* 0x040fe40000010100 */
[C---:B------:R-:W-:Y:S01]  /*3fe0*/  FADD.FTZ R71, -R68.reuse, R8 ;  /* 0x0000000844477221 */ /* 0x040fe20000010100 */
[----:B------:R-:W-:Y:S01]  /*3ff0*/  FADD.FTZ R68, -R68, R9 ;  /* 0x0000000944447221 */ /* 0x000fe20000010100 */
[----:B------:R-:W-:Y:S01]  /*4000*/  F2FP.F16.F32.PACK_AB R82, R82, R83 ;  /* 0x000000535252723e */ /* 0x000fe200000000ff */
[----:B------:R-:W-:Y:S01]  /*4010*/  FADD.FTZ R83, -R69, R6 ;  /* 0x0000000645537221 */ /* 0x000fe20000010100 */
[----:B------:R-:W-:Y:S01]  /*4020*/  FMUL.FTZ R70, R73, R70 ;  /* 0x0000004649467220 */ /* 0x000fe20000410000 */
[----:B------:R-:W-:Y:S01]  /*4030*/  FMUL.FTZ R71, R74, R71 ;  /* 0x000000474a477220 */ /* 0x000fe20000410000 */
[----:B------:R-:W-:Y:S01]  /*4040*/  FMUL.FTZ R68, R81, R68 ;  /* 0x0000004451447220 */ /* 0x000fe20000410000 */
[----:B------:R-:W-:Y:S01]  /*4050*/  FMUL.FTZ R83, R72, R83 ;  /* 0x0000005348537220 */ /* 0x000fe20000410000 */
[C---:B------:R-:W-:Y:S01]  /*4060*/  FADD.FTZ R85, -R69.reuse, R10 ;  /* 0x0000000a45557221 */ /* 0x040fe20000010100 */
[----:B------:R-:W-:Y:S01]  /*4070*/  FADD.FTZ R74, -R69, R11 ;  /* 0x0000000b454a7221 */ /* 0x000fe20000010100 */
[----:B------:R-:W-:Y:S01]  /*4080*/  STS [R75+0x14000], R82 ;  /* 0x014000524b007388 */ /* 0x000fe20000000800 */
[----:B------:R-:W-:Y:S01]  /*4090*/  LEA R69, R218, UR38, 0x1 ;  /* 0x00000026da457c11 */ /* 0x000fe2000f8e08ff */
[----:B------:R-:W-:Y:S01]  /*40a0*/  FMUL.FTZ R85, R80, R85 ;  /* 0x0000005550557220 */ /* 0x000fe20000410000 */
[----:B------:R-:W-:Y:S01]  /*40b0*/  F2FP.F16.F32.PACK_AB R83, R70, R83 ;  /* 0x000000534653723e */ /* 0x000fe200000000ff */
[----:B------:R-:W-:Y:S01]  /*40c0*/  FMUL.FTZ R74, R79, R74 ;  /* 0x0000004a4f4a7220 */ /* 0x000fe20000410000 */
[----:B------:R-:W-:Y:S01]  /*40d0*/  F2FP.F16.F32.PACK_AB R80, R68, R71 ;  /* 0x000000474450723e */ /* 0x000fe200000000ff */
[C---:B------:R-:W-:Y:S02]  /*40e0*/  VIADD R88, R69.reuse, 0x20 ;  /* 0x0000002045587836 */ /* 0x040fe40000000000 */
[----:B------:R-:W-:Y:S01]  /*40f0*/  STS [R78+-0x1000], R83 ;  /* 0xfff000534e007388 */ /* 0x000fe20000000800 */
[----:B------:R-:W-:Y:S01]  /*4100*/  F2FP.F16.F32.PACK_AB R85, R74, R85 ;  /* 0x000000554a55723e */ /* 0x000fe200000000ff */
[----:B------:R-:W-:Y:S03]  /*4110*/  @P6 VIADD R88, R69, 0xffffffe0 ;  /* 0xffffffe045586836 */ /* 0x000fe60000000000 */
[----:B------:R-:W-:Y:S05]  /*4120*/  STS [R77+-0xff0], R80 ;  /* 0xfff010504d007388 */ /* 0x000fea0000000800 */
[----:B------:R-:W-:Y:S01]  /*4130*/  STS [R76+-0xff0], R85 ;  /* 0xfff010554c007388 */ /* 0x000fe20000000800 */
[----:B------:R-:W-:Y:S06]  /*4140*/  BAR.SYNC.DEFER_BLOCKING 0x0 ;  /* 0x0000000000007b1d */ /* 0x000fec0000010000 */
[----:B------:R-:W-:Y:S05]  /*4150*/  LDSM.16.MT88.4 R44, [R227+0x15000] ;  /* 0x01500000e32c783b */ /* 0x000fea0000004200 */
[----:B------:R-:W1:Y:S05]  /*4160*/  LDSM.16.MT88.4 R48, [R226+0x8000] ;  /* 0x00800000e230783b */ /* 0x000e6a0000004200 */
[----:B------:R-:W2:Y:S05]  /*4170*/  LDSM.16.MT88.4 R52, [R88] ;  /* 0x000000005834783b */ /* 0x000eaa0000004200 */
[----:B------:R-:W3:Y:S05]  /*4180*/  LDSM.16.MT88.4 R56, [R226+0xc000] ;  /* 0x00c00000e238783b */ /* 0x000eea0000004200 */
[----:B------:R-:W-:Y:S05]  /*4190*/  LDSM.16.MT88.4 R60, [R227+0x15400] ;  /* 0x01540000e33c783b */ /* 0x000fea0000004200 */
[----:B------:R-:W4:Y:S05]  /*41a0*/  LDSM.16.MT88.4 R64, [R226+0x8800] ;  /* 0x00880000e240783b */ /* 0x000f2a0000004200 */
[----:B------:R-:W4:Y:S05]  /*41b0*/  LDSM.16.MT88.4 R68, [R88+0x400] ;  /* 0x000400005844783b */ /* 0x000f2a0000004200 */
[----:B------:R-:W4:Y:S05]  /*41c0*/  LDSM.16.MT88.4 R72, [R226+0xc800] ;  /* 0x00c80000e248783b */ /* 0x000f2a0000004200 */
[----:B------:R-:W-:Y:S01]  /*41d0*/  LDSM.16.MT88.4 R76, [R226+0x9000] ;  /* 0x00900000e24c783b */ /* 0x000fe20000004200 */
[-C--:B-1----:R-:W-:Y:S04]  /*41e0*/  HMMA.16816.F32 R12, R44, R48.reuse, R12 ;  /* 0x000000302c0c723c */ /* 0x082fe8000000180c */
[----:B------:R-:W-:Y:S05]  /*41f0*/  LDSM.16.MT88.4 R80, [R88+0x800] ;  /* 0x000800005850783b */ /* 0x000fea0000004200 */
[----:B------:R-:W-:Y:S01]  /*4200*/  LDSM.16.MT88.4 R84, [R226+0xd000] ;  /* 0x00d00000e254783b */ /* 0x000fe20000004200 */
[C---:B--2---:R-:W-:Y:S08]  /*4210*/  HMMA.16816.F32 R16, R52.reuse, R48, R16 ;  /* 0x000000303410723c */ /* 0x044ff00000001810 */
[-C--:B------:R-:W-:Y:S08]  /*4220*/  HMMA.16816.F32 R20, R52, R50.reuse, R20 ;  /* 0x000000323414723c */ /* 0x080ff00000001814 */
[C---:B------:R-:W-:Y:S01]  /*4230*/  HMMA.16816.F32 R24, R44.reuse, R50, R24 ;  /* 0x000000322c18723c */ /* 0x040fe20000001818 */
[----:B------:R-:W1:Y:S07]  /*4240*/  LDSM.16.MT88.4 R48, [R227+0x15800] ;  /* 0x01580000e330783b */ /* 0x000e6e0000004200 */
[-C--:B---3--:R-:W-:Y:S08]  /*4250*/  HMMA.16816.F32 R28, R44, R56.reuse, R28 ;  /* 0x000000382c1c723c */ /* 0x088ff0000000181c */
[C---:B------:R-:W-:Y:S08]  /*4260*/  HMMA.16816.F32 R32, R52.reuse, R56, R32 ;  /* 0x000000383420723c */ /* 0x040ff00000001820 */
[-C--:B------:R-:W-:Y:S01]  /*4270*/  HMMA.16816.F32 R36, R52, R58.reuse, R36 ;  /* 0x0000003a3424723c */ /* 0x080fe20000001824 */
[----:B------:R-:W-:Y:S07]  /*4280*/  LDSM.16.MT88.4 R52, [R226+0x9800] ;  /* 0x00980000e234783b */ /* 0x000fee0000004200 */
[----:B------:R-:W-:Y:S01]  /*4290*/  HMMA.16816.F32 R40, R44, R58, R40 ;  /* 0x0000003a2c28723c */ /* 0x000fe20000001828 */
[----:B------:R-:W2:Y:S05]  /*42a0*/  LDSM.16.MT88.4 R44, [R227+0x15c00] ;  /* 0x015c0000e32c783b */ /* 0x000eaa0000004200 */
[----:B------:R-:W3:Y:S02]  /*42b0*/  LDSM.16.MT88.4 R56, [R88+0xc00] ;  /* 0x000c00005838783b */ /* 0x000ee40000004200 */
[-C--:B----4-:R-:W-:Y:S08]  /*42c0*/  HMMA.16816.F32 R12, R60, R64.reuse, R12 ;  /* 0x000000403c0c723c */ /* 0x090ff0000000180c */
[C---:B------:R-:W-:Y:S08]  /*42d0*/  HMMA.16816.F32 R16, R68.reuse, R64, R16 ;  /* 0x000000404410723c */ /* 0x040ff00000001810 */
[-C--:B------:R-:W-:Y:S08]  /*42e0*/  HMMA.16816.F32 R20, R68, R66.reuse, R20 ;  /* 0x000000424414723c */ /* 0x080ff00000001814 */
[C---:B------:R-:W-:Y:S01]  /*42f0*/  HMMA.16816.F32 R24, R60.reuse, R66, R24 ;  /* 0x000000423c18723c */ /* 0x040fe20000001818 */
[----:B------:R-:W4:Y:S01]  /*4300*/  LDSM.16.MT88.4 R64, [R226+0xd800] ;  /* 0x00d80000e240783b */ /* 0x000f220000004200 */
[----:B------:R-:W-:Y:S06]  /*4310*/  BAR.SYNC.DEFER_BLOCKING 0x0 ;  /* 0x0000000000007b1d */ /* 0x000fec0000010000 */
[-C--:B------:R-:W-:Y:S08]  /*4320*/  HMMA.16816.F32 R28, R60, R72.reuse, R28 ;  /* 0x000000483c1c723c */ /* 0x080ff0000000181c */
[C---:B------:R-:W-:Y:S08]  /*4330*/  HMMA.16816.F32 R32, R68.reuse, R72, R32 ;  /* 0x000000484420723c */ /* 0x040ff00000001820 */
[-C--:B------:R-:W-:Y:S08]  /*4340*/  HMMA.16816.F32 R36, R68, R74.reuse, R36 ;  /* 0x0000004a4424723c */ /* 0x080ff00000001824 */
[----:B------:R-:W-:Y:S08]  /*4350*/  HMMA.16816.F32 R40, R60, R74, R40 ;  /* 0x0000004a3c28723c */ /* 0x000ff00000001828 */
[-C--:B-1----:R-:W-:Y:S08]  /*4360*/  HMMA.16816.F32 R12, R48, R76.reuse, R12 ;  /* 0x0000004c300c723c */ /* 0x082ff0000000180c */
[C---:B------:R-:W-:Y:S08]  /*4370*/  HMMA.16816.F32 R16, R80.reuse, R76, R16 ;  /* 0x0000004c5010723c */ /* 0x040ff00000001810 */
[-C--:B------:R-:W-:Y:S08]  /*4380*/  HMMA.16816.F32 R20, R80, R78.reuse, R20 ;  /* 0x0000004e5014723c */ /* 0x080ff00000001814 */
[C---:B------:R-:W-:Y:S08]  /*4390*/  HMMA.16816.F32 R24, R48.reuse, R78, R24 ;  /* 0x0000004e3018723c */ /* 0x040ff00000001818 */
[-C--:B------:R-:W-:Y:S08]  /*43a0*/  HMMA.16816.F32 R28, R48, R84.reuse, R28 ;  /* 0x00000054301c723c */ /* 0x080ff0000000181c */
[C---:B------:R-:W-:Y:S08]  /*43b0*/  HMMA.16816.F32 R32, R80.reuse, R84, R32 ;  /* 0x000000545020723c */ /* 0x040ff00000001820 */
[-C--:B------:R-:W-:Y:S08]  /*43c0*/  HMMA.16816.F32 R36, R80, R86.reuse, R36 ;  /* 0x000000565024723c */ /* 0x080ff00000001824 */
[----:B------:R-:W-:Y:S04]  /*43d0*/  HMMA.16816.F32 R40, R48, R86, R40 ;  /* 0x000000563028723c */ /* 0x000fe80000001828 */
[----:B------:R-:W-:Y:S02]  /*43e0*/  LOP3.LUT R49, R220, 0x20, RZ, 0xc0, !PT ;  /* 0x00000020dc317812 */ /* 0x000fe400078ec0ff */
[----:B------:R-:W-:Y:S02]  /*43f0*/  LOP3.LUT R50, R0, 0x1e0, RZ, 0xc0, !PT ;  /* 0x000001e000327812 */ /* 0x000fe400078ec0ff */
[-C--:B--2---:R-:W-:Y:S05]  /*4400*/  HMMA.16816.F32 R12, R44, R52.reuse, R12 ;  /* 0x000000342c0c723c */ /* 0x084fea000000180c */
[----:B------:R-:W-:Y:S03]  /*4410*/  SHF.R.U32.HI R48, RZ, 0x1, R213 ;  /* 0x00000001ff307819 */ /* 0x000fe600000116d5 */
[C---:B---3--:R-:W-:Y:S04]  /*4420*/  HMMA.16816.F32 R16, R56.reuse, R52, R16 ;  /* 0x000000343810723c */ /* 0x048fe80000001810 */
[----:B------:R-:W-:Y:S02]  /*4430*/  LOP3.LUT R52, R49, 0x18, R212, 0xf8, !PT ;  /* 0x0000001831347812 */ /* 0x000fe400078ef8d4 */
[----:B------:R-:W-:Y:S02]  /*4440*/  LOP3.LUT R49, R50, 0x38, R217, 0x78, !PT ;  /* 0x0000003832317812 */ /* 0x000fe400078e78d9 */
[-C--:B------:R-:W-:Y:S03]  /*4450*/  HMMA.16816.F32 R20, R56, R54.reuse, R20 ;  /* 0x000000363814723c */ /* 0x080fe60000001814 */
[--C-:B------:R-:W-:Y:S02]  /*4460*/  LOP3.LUT R51, R52, 0x1c0, R3.reuse, 0xf8, !PT ;  /* 0x000001c034337812 */ /* 0x100fe400078ef803 */
[----:B------:R-:W-:Y:S02]  /*4470*/  LOP3.LUT R49, R49, 0x8, R48, 0x78, !PT ;  /* 0x0000000831317812 */ /* 0x000fe400078e7830 */
[----:B------:R-:W-:Y:S01]  /*4480*/  LOP3.LUT R228, R51, 0x38, R2, 0x78, !PT ;  /* 0x0000003833e47812 */ /* 0x000fe200078e7802 */
[C---:B------:R-:W-:Y:S04]  /*4490*/  HMMA.16816.F32 R24, R44.reuse, R54, R24 ;  /* 0x000000362c18723c */ /* 0x040fe80000001818 */
[----:B------:R-:W-:Y:S01]  /*44a0*/  IMAD R200, R49, 0x2, R200 ;  /* 0x0000000231c87824 */ /* 0x000fe200078e02c8 */
[----:B------:R-:W-:Y:S03]  /*44b0*/  LOP3.LUT R228, R228, 0x200, R3, 0xf8, !PT ;  /* 0x00000200e4e47812 */ /* 0x000fe600078ef803 */
[-C--:B----4-:R-:W-:Y:S03]  /*44c0*/  HMMA.16816.F32 R28, R44, R64.reuse, R28 ;  /* 0x000000402c1c723c */ /* 0x090fe6000000181c */
[----:B------:R-:W-:Y:S05]  /*44d0*/  LEA R228, R228, UR4, 0x1 ;  /* 0x00000004e4e47c11 */ /* 0x000fea000f8e08ff */
[C---:B------:R-:W-:Y:S08]  /*44e0*/  HMMA.16816.F32 R32, R56.reuse, R64, R32 ;  /* 0x000000403820723c */ /* 0x040ff00000001820 */
[-C--:B------:R-:W-:Y:S08]  /*44f0*/  HMMA.16816.F32 R36, R56, R66.reuse, R36 ;  /* 0x000000423824723c */ /* 0x080ff00000001824 */
[----:B------:R-:W-:Y:S01]  /*4500*/  HMMA.16816.F32 R40, R44, R66, R40 ;  /* 0x000000422c28723c */ /* 0x000fe20000001828 */
[----:B------:R-:W-:Y:S08]  /*4510*/  @!UPT UIADD3 URZ, UPT, UPT, URZ, URZ, URZ ;  /* 0x000000fffffff290 */ /* 0x000ff0000fffe0ff */
[----:B------:R-:W-:Y:S11]  /*4520*/  BRA.U !UP0, `(.L_x_41) ;  /* 0x0000000108f87547 */ /* 0x000ff6000b800000 */
[----:B------:R-:W-:Y:S02]  /*4530*/  IADD3 R4, P0, PT, RZ, -UR34, RZ ;  /* 0x80000022ff047c10 */ /* 0x000fe4000ff1e0ff */
[C---:B------:R-:W-:Y:S02]  /*4540*/  ISETP.GE.AND P4, PT, R248.reuse, UR8, PT ;  /* 0x00000008f8007c0c */ /* 0x040fe4000bf86270 */
[----:B------:R-:W-:Y:S01]  /*4550*/  LOP3.LUT R6, R248, 0x40, RZ, 0xfc, !PT ;  /* 0x00000040f8067812 */ /* 0x000fe200078efcff */
[----:B------:R-:W-:Y:S03]  /*4560*/  IMAD.X R5, RZ, RZ, ~UR11, P0 ;  /* 0x8000000bff057e24 */ /* 0x000fe600080e06ff */
[----:B------:R-:W-:Y:S02]  /*4570*/  ISETP.GE.AND P3, PT, R6, UR8, PT ;  /* 0x0000000806007c0c */ /* 0x000fe4000bf66270 */
[----:B------:R-:W-:Y:S02]  /*4580*/  SHF.R.S64 R7, R4, 0x1f, R5 ;  /* 0x0000001f04077819 */ /* 0x000fe40000001005 */
[----:B------:R-:W-:Y:S02]  /*4590*/  LOP3.LUT R4, R248, 0x80, RZ, 0xfc, !PT ;  /* 0x00000080f8047812 */ /* 0x000fe400078efcff */
[----:B------:R-:W-:Y:S01]  /*45a0*/  IADD3 R236, P0, PT, R236, R7, RZ ;  /* 0x00000007ecec7210 */ /* 0x000fe20007f1e0ff */
[----:B------:R-:W-:Y:S01]  /*45b0*/  IMAD.U32 R7, RZ, RZ, UR16 ;  /* 0x00000010ff077e24 */ /* 0x000fe2000f8e00ff */
[----:B------:R-:W-:Y:S02]  /*45c0*/  ISETP.GE.AND P2, PT, R4, UR8, PT ;  /* 0x0000000804007c0c */ /* 0x000fe4000bf46270 */
[----:B------:R-:W-:Y:S02]  /*45d0*/  LOP3.LUT R4, R2, 0x1f8, RZ, 0xc0, !PT ;  /* 0x000001f802047812 */ /* 0x000fe400078ec0ff */
[----:B------:R-:W-:Y:S01]  /*45e0*/  LEA.HI.X.SX32 R237, R5, R237, 0x1, P0 ;  /* 0x000000ed05ed7211 */ /* 0x000fe200000f0eff */
[----:B------:R-:W-:Y:S01]  /*45f0*/  IMAD.U32 R5, RZ, RZ, UR20 ;  /* 0x00000014ff057e24 */ /* 0x000fe2000f8e00ff */
[----:B------:R-:W-:Y:S01]  /*4600*/  LOP3.LUT R9, R4, 0x38, R213, 0x78, !PT ;  /* 0x0000003804097812 */ /* 0x000fe200078e78d5 */
[----:B------:R-:W-:Y:S01]  /*4610*/  IMAD.U32 R4, RZ, RZ, UR16 ;  /* 0x00000010ff047e24 */ /* 0x000fe2000f8e00ff */
[----:B------:R-:W-:Y:S02]  /*4620*/  LEA R10, P0, R7, R236, 0x1 ;  /* 0x000000ec070a7211 */ /* 0x000fe400078008ff */
[----:B------:R-:W-:Y:S02]  /*4630*/  LOP3.LUT R8, R9, 0x1e00, R2, 0xf8, !PT ;  /* 0x00001e0009087812 */ /* 0x000fe400078ef802 */
[----:B------:R-:W-:Y:S02]  /*4640*/  LOP3.LUT R6, R248, 0xc0, RZ, 0xfc, !PT ;  /* 0x000000c0f8067812 */ /* 0x000fe400078efcff */
[----:B------:R-:W-:Y:S02]  /*4650*/  LEA R7, R8, UR4, 0x1 ;  /* 0x0000000408077c11 */ /* 0x000fe4000f8e08ff */
[----:B------:R-:W-:Y:S02]  /*4660*/  ISETP.GE.AND P1, PT, R6, UR8, PT ;  /* 0x0000000806007c0c */ /* 0x000fe4000bf26270 */
[----:B------:R-:W-:Y:S01]  /*4670*/  LEA.HI.X R11, R4, R237, R5, 0x1, P0 ;  /* 0x000000ed040b7211 */ /* 0x000fe200000f0c05 */
        /* <DEDUP_REMOVED lines=40> */
[----:B------:R-:W0:Y:S02]  /*4900*/  LDGDEPBAR ;  /* 0x00000000000079af */ /* 0x000e240000000000 */
.L_x_41:
[----:B------:R-:W-:Y:S01]  /*4910*/  LDSM.16.M88.4 R196, [R200+UR4+0x14000] ;  /* 0x01400004c8c4783b */ /* 0x000fe20008000200 */
[----:B------:R-:W-:Y:S01]  /*4920*/  PLOP3.LUT P1, PT, PT, PT, UP0, 0x80, 0x8 ;  /* 0x000000000008781c */ /* 0x000fe20003f2f008 */
[----:B------:R-:W-:Y:S01]  /*4930*/  UISETP.GT.AND UP1, UPT, UR45, UR49, UPT ;  /* 0x000000312d00728c */ /* 0x000fe2000bf24270 */
[----:B------:R-:W-:Y:S01]  /*4940*/  PLOP3.LUT P3, PT, PT, PT, UP0, 0x80, 0x8 ;  /* 0x000000000008781c */ /* 0x000fe20003f6f008 */
[----:B------:R-:W1:Y:S01]  /*4950*/  LDSM.16.MT88.4 R48, [R228+0x10000] ;  /* 0x01000000e430783b */ /* 0x000e620000004200 */
[----:B------:R-:W-:Y:S03]  /*4960*/  PLOP3.LUT P2, PT, PT, PT, UP0, 0x80, 0x8 ;  /* 0x000000000008781c */ /* 0x000fe60003f4f008 */
[----:B------:R-:W2:Y:S04]  /*4970*/  LDSM.16.M88.4 R92, [R200+UR4+0x14800] ;  /* 0x01480004c85c783b */ /* 0x000ea80008000200 */
[----:B------:R-:W3:Y:S04]  /*4980*/  LDSM.16.MT88.4 R64, [R228+0x11000] ;  /* 0x01100000e440783b */ /* 0x000ee80000004200 */
[----:B------:R-:W4:Y:S04]  /*4990*/  LDSM.16.MT88.4 R80, [R228+0x12000] ;  /* 0x01200000e450783b */ /* 0x000f280000004200 */
[----:B------:R-:W4:Y:S04]  /*49a0*/  LDSM.16.MT88.4 R96, [R228+0x13000] ;  /* 0x01300000e460783b */ /* 0x000f280000004200 */
[----:B------:R-:W-:Y:S01]  /*49b0*/  LDSM.16.MT88.4 R204, [R228+0x10800] ;  /* 0x01080000e4cc783b */ /* 0x000fe20000004200 */
[-C--:B-1----:R-:W-:Y:S08]  /*49c0*/  HMMA.16816.F32 R4, R196, R48.reuse, RZ ;  /* 0x00000030c404723c */ /* 0x082ff000000018ff */
[C---:B--2---:R-:W-:Y:S08]  /*49d0*/  HMMA.16816.F32 R8, R92.reuse, R48, RZ ;  /* 0x000000305c08723c */ /* 0x044ff000000018ff */
[-C--:B------:R-:W-:Y:S08]  /*49e0*/  HMMA.16816.F32 R44, R92, R50.reuse, RZ ;  /* 0x000000325c2c723c */ /* 0x080ff000000018ff */
[C---:B------:R-:W-:Y:S08]  /*49f0*/  HMMA.16816.F32 R48, R196.reuse, R50, RZ ;  /* 0x00000032c430723c */ /* 0x040ff000000018ff */
[-C--:B---3--:R-:W-:Y:S08]  /*4a00*/  HMMA.16816.F32 R52, R196, R64.reuse, RZ ;  /* 0x00000040c434723c */ /* 0x088ff000000018ff */
[C---:B------:R-:W-:Y:S08]  /*4a10*/  HMMA.16816.F32 R56, R92.reuse, R64, RZ ;  /* 0x000000405c38723c */ /* 0x040ff000000018ff */
[-C--:B------:R-:W-:Y:S08]  /*4a20*/  HMMA.16816.F32 R60, R92, R66.reuse, RZ ;  /* 0x000000425c3c723c */ /* 0x080ff000000018ff */
[C---:B------:R-:W-:Y:S08]  /*4a30*/  HMMA.16816.F32 R64, R196.reuse, R66, RZ ;  /* 0x00000042c440723c */ /* 0x040ff000000018ff */
[-C--:B----4-:R-:W-:Y:S08]  /*4a40*/  HMMA.16816.F32 R68, R196, R80.reuse, RZ ;  /* 0x00000050c444723c */ /* 0x090ff000000018ff */
[C---:B------:R-:W-:Y:S02]  /*4a50*/  HMMA.16816.F32 R72, R92.reuse, R80, RZ ;  /* 0x000000505c48723c */ /* 0x040fe400000018ff */
[----:B------:R-:W-:Y:S04]  /*4a60*/  VIADD R80, R200, UR4 ;  /* 0x00000004c8507c36 */ /* 0x000fe80008000000 */
[C---:B------:R-:W-:Y:S02]  /*4a70*/  VIADD R84, R80.reuse, 0x14000 ;  /* 0x0001400050547836 */ /* 0x040fe40000000000 */
[-C--:B------:R-:W-:Y:S01]  /*4a80*/  HMMA.16816.F32 R76, R92, R82.reuse, RZ ;  /* 0x000000525c4c723c */ /* 0x080fe200000018ff */
[----:B------:R-:W-:Y:S02]  /*4a90*/  VIADD R229, R80, 0x14020 ;  /* 0x0001402050e57836 */ /* 0x000fe40000000000 */
[----:B------:R-:W-:Y:S05]  /*4aa0*/  @P6 VIADD R229, R84, 0xffffffe0 ;  /* 0xffffffe054e56836 */ /* 0x000fea0000000000 */
[C---:B------:R-:W-:Y:S01]  /*4ab0*/  HMMA.16816.F32 R80, R196.reuse, R82, RZ ;  /* 0x00000052c450723c */ /* 0x040fe200000018ff */
[----:B------:R-:W1:Y:S04]  /*4ac0*/  LDSM.16.M88.4 R200, [R229] ;  /* 0x00000000e5c8783b */ /* 0x000e680000000200 */
[----:B------:R2:W3:Y:S03]  /*4ad0*/  LDSM.16.M88.4 R208, [R229+0x800] ;  /* 0x00080000e5d0783b */ /* 0x0004e60000000200 */
[-C--:B------:R-:W-:Y:S08]  /*4ae0*/  HMMA.16816.F32 R84, R196, R96.reuse, RZ ;  /* 0x00000060c454723c */ /* 0x080ff000000018ff */
[C---:B------:R-:W-:Y:S08]  /*4af0*/  HMMA.16816.F32 R88, R92.reuse, R96, RZ ;  /* 0x000000605c58723c */ /* 0x040ff000000018ff */
[-C--:B------:R-:W-:Y:S01]  /*4b00*/  HMMA.16816.F32 R92, R92, R98.reuse, RZ ;  /* 0x000000625c5c723c */ /* 0x080fe200000018ff */
[----:B--2---:R-:W-:Y:S07]  /*4b10*/  IMAD R229, R245, UR9, RZ ;  /* 0x00000009f5e57c24 */ /* 0x004fee000f8e02ff */
[----:B------:R-:W-:Y:S01]  /*4b20*/  HMMA.16816.F32 R96, R196, R98, RZ ;  /* 0x00000062c460723c */ /* 0x000fe200000018ff */
[----:B------:R-:W2:Y:S01]  /*4b30*/  LDSM.16.MT88.4 R196, [R228+0x11800] ;  /* 0x01180000e4c4783b */ /* 0x000ea20000004200 */
[----:B------:R-:W-:Y:S05]  /*4b40*/  IMAD.U32 R251, R229, -0x40, RZ ;  /* 0xffffffc0e5fb7824 */ /* 0x000fea00078e00ff */
[C---:B------:R-:W-:Y:S01]  /*4b50*/  LEA R234, P0, R251.reuse, R234, 0x2 ;  /* 0x000000eafbea7211 */ /* 0x040fe200078010ff */
[-C--:B-1----:R-:W-:Y:S05]  /*4b60*/  HMMA.16816.F32 R4, R200, R204.reuse, R4 ;  /* 0x000000ccc804723c */ /* 0x082fea0000001804 */
[----:B------:R-:W-:Y:S03]  /*4b70*/  LEA.HI.X.SX32 R235, R251, R235, 0x2, P0 ;  /* 0x000000ebfbeb7211 */ /* 0x000fe600000f16ff */
[C---:B---3--:R-:W-:Y:S08]  /*4b80*/  HMMA.16816.F32 R8, R208.reuse, R204, R8 ;  /* 0x000000ccd008723c */ /* 0x048ff00000001808 */
[-C--:B------:R-:W-:Y:S08]  /*4b90*/  HMMA.16816.F32 R44, R208, R206.reuse, R44 ;  /* 0x000000ced02c723c */ /* 0x080ff0000000182c */
[C---:B------:R-:W-:Y:S01]  /*4ba0*/  HMMA.16816.F32 R48, R200.reuse, R206, R48 ;  /* 0x000000cec830723c */ /* 0x040fe20000001830 */
[----:B------:R-:W1:Y:S07]  /*4bb0*/  LDSM.16.MT88.4 R204, [R228+0x12800] ;  /* 0x01280000e4cc783b */ /* 0x000e6e0000004200 */
[-C--:B--2---:R-:W-:Y:S08]  /*4bc0*/  HMMA.16816.F32 R52, R200, R196.reuse, R52 ;  /* 0x000000c4c834723c */ /* 0x084ff00000001834 */
[C---:B------:R-:W-:Y:S08]  /*4bd0*/  HMMA.16816.F32 R56, R208.reuse, R196, R56 ;  /* 0x000000c4d038723c */ /* 0x040ff00000001838 */
[-C--:B------:R-:W-:Y:S08]  /*4be0*/  HMMA.16816.F32 R60, R208, R198.reuse, R60 ;  /* 0x000000c6d03c723c */ /* 0x080ff0000000183c */
[C---:B------:R-:W-:Y:S01]  /*4bf0*/  HMMA.16816.F32 R64, R200.reuse, R198, R64 ;  /* 0x000000c6c840723c */ /* 0x040fe20000001840 */
[----:B------:R-:W2:Y:S07]  /*4c00*/  LDSM.16.MT88.4 R196, [R228+0x13800] ;  /* 0x01380000e4c4783b */ /* 0x000eae0000004200 */
[-C--:B-1----:R-:W-:Y:S08]  /*4c10*/  HMMA.16816.F32 R68, R200, R204.reuse, R68 ;  /* 0x000000ccc844723c */ /* 0x082ff00000001844 */
[C---:B------:R-:W-:Y:S04]  /*4c20*/  HMMA.16816.F32 R72, R208.reuse, R204, R72 ;  /* 0x000000ccd048723c */ /* 0x040fe80000001848 */
[----:B------:R-:W-:Y:S04]  /*4c30*/  IMAD.SHL.U32 R205, R229, 0x8, RZ ;  /* 0x00000008e5cd7824 */ /* 0x000fe800078e00ff */
[-C--:B------:R-:W-:Y:S03]  /*4c40*/  HMMA.16816.F32 R76, R208, R206.reuse, R76 ;  /* 0x000000ced04c723c */ /* 0x080fe6000000184c */
[C---:B------:R-:W-:Y:S04]  /*4c50*/  LEA R204, P0, R205.reuse, R234, 0x2 ;  /* 0x000000eacdcc7211 */ /* 0x040fe800078010ff */
[----:B------:R-:W-:Y:S01]  /*4c60*/  LEA.HI.X.SX32 R205, R205, R235, 0x2, P0 ;  /* 0x000000ebcdcd7211 */ /* 0x000fe200000f16ff */
[C---:B------:R-:W-:Y:S04]  /*4c70*/  HMMA.16816.F32 R80, R200.reuse, R206, R80 ;  /* 0x000000cec850723c */ /* 0x040fe80000001850 */
[C---:B------:R-:W-:Y:S04]  /*4c80*/  LEA R206, P0, R229.reuse, R204, 0x5 ;  /* 0x000000cce5ce7211 */ /* 0x040fe800078028ff */
[-C--:B--2---:R-:W-:Y:S03]  /*4c90*/  HMMA.16816.F32 R84, R200, R196.reuse, R84 ;  /* 0x000000c4c854723c */ /* 0x084fe60000001854 */
[C---:B------:R-:W-:Y:S02]  /*4ca0*/  LEA.HI.X.SX32 R207, R229.reuse, R205, 0x5, P0 ;  /* 0x000000cde5cf7211 */ /* 0x040fe400000f2eff */
[C---:B------:R-:W-:Y:S03]  /*4cb0*/  LEA R250, P0, R229.reuse, R206, 0x5 ;  /* 0x000000cee5fa7211 */ /* 0x040fe600078028ff */
[C---:B------:R-:W-:Y:S04]  /*4cc0*/  HMMA.16816.F32 R88, R208.reuse, R196, R88 ;  /* 0x000000c4d058723c */ /* 0x040fe80000001858 */
[C---:B------:R-:W-:Y:S02]  /*4cd0*/  LEA.HI.X.SX32 R251, R229.reuse, R207, 0x5, P0 ;  /* 0x000000cfe5fb7211 */ /* 0x040fe400000f2eff */
[C---:B------:R-:W-:Y:S02]  /*4ce0*/  LEA R196, P0, R229.reuse, R250, 0x5 ;  /* 0x000000fae5c47211 */ /* 0x040fe400078028ff */
[-C--:B------:R-:W-:Y:S03]  /*4cf0*/  HMMA.16816.F32 R92, R208, R198.reuse, R92 ;  /* 0x000000c6d05c723c */ /* 0x080fe6000000185c */
[C---:B------:R-:W-:Y:S02]  /*4d00*/  LEA.HI.X.SX32 R197, R229.reuse, R251, 0x5, P0 ;  /* 0x000000fbe5c57211 */ /* 0x040fe400000f2eff */
[C---:B------:R-:W-:Y:S03]  /*4d10*/  LEA R208, P0, R229.reuse, R196, 0x5 ;  /* 0x000000c4e5d07211 */ /* 0x040fe600078028ff */
[----:B------:R-:W-:Y:S01]  /*4d20*/  HMMA.16816.F32 R96, R200, R198, R96 ;  /* 0x000000c6c860723c */ /* 0x000fe20000001860 */
[----:B------:R-:W-:Y:S03]  /*4d30*/  IMAD.MOV.U32 R202, RZ, RZ, 0x4 ;  /* 0x00000004ffca7424 */ /* 0x000fe600078e00ff */
[C---:B------:R-:W-:Y:S02]  /*4d40*/  LEA.HI.X.SX32 R209, R229.reuse, R197, 0x5, P0 ;  /* 0x000000c5e5d17211 */ /* 0x040fe400000f2eff */
[C---:B------:R-:W-:Y:S02]  /*4d50*/  LEA R210, P0, R229.reuse, R208, 0x5 ;  /* 0x000000d0e5d27211 */ /* 0x040fe400078028ff */
[----:B------:R-:W-:Y:S02]  /*4d60*/  SHF.R.U32.HI R201, RZ, 0x1, R213 ;  /* 0x00000001ffc97819 */ /* 0x000fe400000116d5 */
[----:B------:R-:W-:Y:S02]  /*4d70*/  LEA.HI.X.SX32 R211, R229, R209, 0x5, P0 ;  /* 0x000000d1e5d37211 */ /* 0x000fe400000f2eff */
[----:B------:R-:W-:Y:S02]  /*4d80*/  @P1 LOP3.LUT R201, R201, 0x30, RZ, 0xc0, !PT ;  /* 0x00000030c9c91812 */ /* 0x000fe400078ec0ff */
[----:B------:R-:W-:Y:S02]  /*4d90*/  PLOP3.LUT P0, PT, PT, PT, UP0, 0x80, 0x8 ;  /* 0x000000000008781c */ /* 0x000fe40003f0f008 */
[----:B------:R-:W-:Y:S02]  /*4da0*/  PLOP3.LUT P1, PT, PT, PT, UP0, 0x80, 0x8 ;  /* 0x000000000008781c */ /* 0x000fe40003f2f008 */
[----:B------:R-:W-:Y:S02]  /*4db0*/  @P3 LOP3.LUT R233, R201, 0x7, R230, 0xf8, !PT ;  /* 0x00000007c9e93812 */ /* 0x000fe400078ef8e6 */
[----:B------:R-:W-:Y:S03]  /*4dc0*/  LEA R200, P3, R229, R210, 0x5 ;  /* 0x000000d2e5c87211 */ /* 0x000fe600078628ff */
[----:B------:R-:W-:Y:S01]  /*4dd0*/  @P2 IMAD.WIDE.U32 R198, R233, R202, UR54 ;  /* 0x00000036e9c62e25 */ /* 0x000fe2000f8e00ca */
[C---:B------:R-:W-:Y:S01]  /*4de0*/  LEA.HI.X.SX32 R201, R229.reuse, R211, 0x5, P3 ;  /* 0x000000d3e5c97211 */ /* 0x040fe200018f2eff */
[----:B------:R-:W-:Y:S01]  /*4df0*/  @UP0 UMOV UR54, UR13 ;  /* 0x0000000d00360c82 */ /* 0x000fe20008000000 */
[----:B------:R-:W-:Y:S02]  /*4e00*/  @UP0 UMOV UR55, UR12 ;  /* 0x0000000c00370c82 */ /* 0x000fe40008000000 */
[----:B------:R-:W5:Y:S04]  /*4e10*/  @P0 LDG.E R231, desc[UR36][R198.64+-0xe0] ;  /* 0xffff2024c6e70981 */ /* 0x000f68000c1e1900 */
[----:B------:R1:W5:Y:S04]  /*4e20*/  @P1 LDG.E R232, desc[UR36][R198.64+-0x100] ;  /* 0xffff0024c6e81981 */ /* 0x000368000c1e1900 */
[----:B------:R2:W-:Y:S04]  /*4e30*/  REDG.E.ADD.F32.FTZ.RN.STRONG.GPU desc[UR36][R234.64], R4 ;  /* 0x00000004ea0079a6 */ /* 0x0005e8000c12f324 */
[----:B------:R3:W-:Y:S04]  /*4e40*/  REDG.E.ADD.F32.FTZ.RN.STRONG.GPU desc[UR36][R204.64], R5 ;  /* 0x00000005cc0079a6 */ /* 0x0007e8000c12f324 */
[----:B------:R4:W-:Y:S04]  /*4e50*/  REDG.E.ADD.F32.FTZ.RN.STRONG.GPU desc[UR36][R206.64], R6 ;  /* 0x00000006ce0079a6 */ /* 0x0009e8000c12f324 */
[----:B------:R4:W-:Y:S04]  /*4e60*/  REDG.E.ADD.F32.FTZ.RN.STRONG.GPU desc[UR36][R250.64], R7 ;  /* 0x00000007fa0079a6 */ /* 0x0009e8000c12f324 */
[----:B------:R4:W-:Y:S04]  /*4e70*/  REDG.E.ADD.F32.FTZ.RN.STRONG.GPU desc[UR36][R196.64], R8 ;  /* 0x00000008c40079a6 */ /* 0x0009e8000c12f324 */
[----:B------:R4:W-:Y:S01]  /*4e80*/  REDG.E.ADD.F32.FTZ.RN.STRONG.GPU desc[UR36][R208.64], R9 ;  /* 0x00000009d00079a6 */ /* 0x0009e2000c12f324 */
[C---:B-1----:R-:W-:Y:S03]  /*4e90*/  IMAD.WIDE R198, R229.reuse, -0xc0, R200 ;  /* 0xffffff40e5c67825 */ /* 0x042fe600078e02c8 */
[----:B------:R1:W-:Y:S01]  /*4ea0*/  REDG.E.ADD.F32.FTZ.RN.STRONG.GPU desc[UR36][R210.64], R10 ;  /* 0x0000000ad20079a6 */ /* 0x0003e2000c12f324 */
[C---:B------:R-:W-:Y:S03]  /*4eb0*/  LEA R202, P0, R229.reuse, R198, 0x5 ;  /* 0x000000c6e5ca7211 */ /* 0x040fe600078028ff */
[----:B------:R1:W-:Y:S01]  /*4ec0*/  REDG.E.ADD.F32.FTZ.RN.STRONG.GPU desc[UR36][R200.64], R11 ;  /* 0x0000000bc80079a6 */ /* 0x0003e2000c12f324 */
[C---:B------:R-:W-:Y:S03]  /*4ed0*/  LEA.HI.X.SX32 R203, R229.reuse, R199, 0x5, P0 ;  /* 0x000000c7e5cb7211 */ /* 0x040fe600000f2eff */
[----:B------:R1:W-:Y:S01]  /*4ee0*/  REDG.E.ADD.F32.FTZ.RN.STRONG.GPU desc[UR36][R234.64+0x80], R48 ;  /* 0x00008030ea0079a6 */ /* 0x0003e2000c12f324 */
[C---:B--2---:R-:W-:Y:S03]  /*4ef0*/  LEA R4, P0, R229.reuse, R202, 0x5 ;  /* 0x000000cae5047211 */ /* 0x044fe600078028ff */
[----:B------:R2:W-:Y:S01]  /*4f00*/  REDG.E.ADD.F32.FTZ.RN.STRONG.GPU desc[UR36][R198.64+0x80], R49 ;  /* 0x00008031c60079a6 */ /* 0x0005e2000c12f324 */
[C---:B---3--:R-:W-:Y:S02]  /*4f10*/  LEA.HI.X.SX32 R5, R229.reuse, R203, 0x5, P0 ;  /* 0x000000cbe5057211 */ /* 0x048fe400000f2eff */
[C---:B------:R-:W-:Y:S01]  /*4f20*/  LEA R204, P0, R229.reuse, R4, 0x5 ;  /* 0x00000004e5cc7211 */ /* 0x040fe200078028ff */
[----:B------:R3:W-:Y:S03]  /*4f30*/  REDG.E.ADD.F32.FTZ.RN.STRONG.GPU desc[UR36][R202.64+0x80], R50 ;  /* 0x00008032ca0079a6 */ /* 0x0007e6000c12f324 */
[C---:B------:R-:W-:Y:S01]  /*4f40*/  LEA.HI.X.SX32 R205, R229.reuse, R5, 0x5, P0 ;  /* 0x00000005e5cd7211 */ /* 0x040fe200000f2eff */
[----:B------:R3:W-:Y:S01]  /*4f50*/  REDG.E.ADD.F32.FTZ.RN.STRONG.GPU desc[UR36][R4.64+0x80], R51 ;  /* 0x00008033040079a6 */ /* 0x0007e2000c12f324 */
[C---:B----4-:R-:W-:Y:S03]  /*4f60*/  LEA R206, P0, R229.reuse, R204, 0x5 ;  /* 0x000000cce5ce7211 */ /* 0x050fe600078028ff */
[----:B------:R4:W-:Y:S01]  /*4f70*/  REDG.E.ADD.F32.FTZ.RN.STRONG.GPU desc[UR36][R204.64+0x80], R44 ;  /* 0x0000802ccc0079a6 */ /* 0x0009e2000c12f324 */
[C---:B------:R-:W-:Y:S02]  /*4f80*/  LEA.HI.X.SX32 R207, R229.reuse, R205, 0x5, P0 ;  /* 0x000000cde5cf7211 */ /* 0x040fe400000f2eff */
[C---:B------:R-:W-:Y:S03]  /*4f90*/  LEA R6, P0, R229.reuse, R206, 0x5 ;  /* 0x000000cee5067211 */ /* 0x040fe600078028ff */
[----:B------:R4:W-:Y:S01]  /*4fa0*/  REDG.E.ADD.F32.FTZ.RN.STRONG.GPU desc[UR36][R206.64+0x80], R45 ;  /* 0x0000802dce0079a6 */ /* 0x0009e2000c12f324 */
[C---:B------:R-:W-:Y:S02]  /*4fb0*/  LEA.HI.X.SX32 R7, R229.reuse, R207, 0x5, P0 ;  /* 0x000000cfe5077211 */ /* 0x040fe400000f2eff */
[C---:B------:R-:W-:Y:S03]  /*4fc0*/  LEA R250, P0, R229.reuse, R6, 0x5 ;  /* 0x00000006e5fa7211 */ /* 0x040fe600078028ff */
[----:B------:R4:W-:Y:S01]  /*4fd0*/  REDG.E.ADD.F32.FTZ.RN.STRONG.GPU desc[UR36][R6.64+0x80], R46 ;  /* 0x0000802e060079a6 */ /* 0x0009e2000c12f324 */
[C---:B------:R-:W-:Y:S05]  /*4fe0*/  LEA.HI.X.SX32 R251, R229.reuse, R7, 0x5, P0 ;  /* 0x00000007e5fb7211 */ /* 0x040fea00000f2eff */
[----:B------:R4:W-:Y:S01]  /*4ff0*/  REDG.E.ADD.F32.FTZ.RN.STRONG.GPU desc[UR36][R250.64+0x80], R47 ;  /* 0x0000802ffa0079a6 */ /* 0x0009e2000c12f324 */
[C---:B------:R-:W-:Y:S03]  /*5000*/  IMAD.WIDE R196, R229.reuse, -0xc0, R250 ;  /* 0xffffff40e5c47825 */ /* 0x040fe600078e02fa */
[----:B------:R-:W-:Y:S01]  /*5010*/  REDG.E.ADD.F32.FTZ.RN.STRONG.GPU desc[UR36][R234.64+0x100], R52 ;  /* 0x00010034ea0079a6 */ /* 0x000fe2000c12f324 */
[C---:B------:R-:W-:Y:S03]  /*5020*/  LEA R8, P0, R229.reuse, R196, 0x5 ;  /* 0x000000c4e5087211 */ /* 0x040fe600078028ff */
[----:B------:R4:W-:Y:S01]  /*5030*/  REDG.E.ADD.F32.FTZ.RN.STRONG.GPU desc[UR36][R196.64+0x100], R53 ;  /* 0x00010035c40079a6 */ /* 0x0009e2000c12f324 */
[C---:B------:R-:W-:Y:S02]  /*5040*/  LEA.HI.X.SX32 R9, R229.reuse, R197, 0x5, P0 ;  /* 0x000000c5e5097211 */ /* 0x040fe400000f2eff */
[C---:B------:R-:W-:Y:S03]  /*5050*/  LEA R208, P0, R229.reuse, R8, 0x5 ;  /* 0x00000008e5d07211 */ /* 0x040fe600078028ff */
[----:B------:R4:W-:Y:S01]  /*5060*/  REDG.E.ADD.F32.FTZ.RN.STRONG.GPU desc[UR36][R8.64+0x100], R54 ;  /* 0x00010036080079a6 */ /* 0x0009e2000c12f324 */
[C---:B------:R-:W-:Y:S02]  /*5070*/  LEA.HI.X.SX32 R209, R229.reuse, R9, 0x5, P0 ;  /* 0x00000009e5d17211 */ /* 0x040fe400000f2eff */
[C---:B-1----:R-:W-:Y:S03]  /*5080*/  LEA R210, P0, R229.reuse, R208, 0x5 ;  /* 0x000000d0e5d27211 */ /* 0x042fe600078028ff */
[----:B------:R1:W-:Y:S01]  /*5090*/  REDG.E.ADD.F32.FTZ.RN.STRONG.GPU desc[UR36][R208.64+0x100], R55 ;  /* 0x00010037d00079a6 */ /* 0x0003e2000c12f324 */
[C---:B------:R-:W-:Y:S02]  /*50a0*/  LEA.HI.X.SX32 R211, R229.reuse, R209, 0x5, P0 ;  /* 0x000000d1e5d37211 */ /* 0x040fe400000f2eff */
[C---:B------:R-:W-:Y:S03]  /*50b0*/  LEA R10, P0, R229.reuse, R210, 0x5 ;  /* 0x000000d2e50a7211 */ /* 0x040fe600078028ff */
[----:B------:R1:W-:Y:S01]  /*50c0*/  REDG.E.ADD.F32.FTZ.RN.STRONG.GPU desc[UR36][R210.64+0x100], R56 ;  /* 0x00010038d20079a6 */ /* 0x0003e2000c12f324 */
[C---:B------:R-:W-:Y:S02]  /*50d0*/  LEA.HI.X.SX32 R11, R229.reuse, R211, 0x5, P0 ;  /* 0x000000d3e50b7211 */ /* 0x040fe400000f2eff */
[C---:B------:R-:W-:Y:S03]  /*50e0*/  LEA R200, P0, R229.reuse, R10, 0x5 ;  /* 0x0000000ae5c87211 */ /* 0x040fe600078028ff */
[----:B------:R1:W-:Y:S01]  /*50f0*/  REDG.E.ADD.F32.FTZ.RN.STRONG.GPU desc[UR36][R10.64+0x100], R57 ;  /* 0x000100390a0079a6 */ /* 0x0003e2000c12f324 */
[C---:B------:R-:W-:Y:S02]  /*5100*/  LEA.HI.X.SX32 R201, R229.reuse, R11, 0x5, P0 ;  /* 0x0000000be5c97211 */ /* 0x040fe400000f2eff */
[C---:B------:R-:W-:Y:S03]  /*5110*/  LEA R48, P0, R229.reuse, R200, 0x5 ;  /* 0x000000c8e5307211 */ /* 0x040fe600078028ff */
[----:B------:R1:W-:Y:S01]  /*5120*/  REDG.E.ADD.F32.FTZ.RN.STRONG.GPU desc[UR36][R200.64+0x100], R58 ;  /* 0x0001003ac80079a6 */ /* 0x0003e2000c12f324 */
[C---:B--2---:R-:W-:Y:S03]  /*5130*/  LEA.HI.X.SX32 R49, R229.reuse, R201, 0x5, P0 ;  /* 0x000000c9e5317211 */ /* 0x044fe600000f2eff */
[C---:B------:R-:W-:Y:S02]  /*5140*/  IMAD.WIDE R198, R229.reuse, -0xc0, R48 ;  /* 0xffffff40e5c67825 */ /* 0x040fe400078e0230 */
[----:B------:R2:W-:Y:S01]  /*5150*/  REDG.E.ADD.F32.FTZ.RN.STRONG.GPU desc[UR36][R48.64+0x100], R59 ;  /* 0x0001003b300079a6 */ /* 0x0005e2000c12f324 */
[C---:B---3--:R-:W-:Y:S03]  /*5160*/  LEA R202, P0, R229.reuse, R198, 0x5 ;  /* 0x000000c6e5ca7211 */ /* 0x048fe600078028ff */
[----:B------:R-:W-:Y:S01]  /*5170*/  REDG.E.ADD.F32.FTZ.RN.STRONG.GPU desc[UR36][R234.64+0x180], R64 ;  /* 0x00018040ea0079a6 */ /* 0x000fe2000c12f324 */
[C---:B------:R-:W-:Y:S03]  /*5180*/  LEA.HI.X.SX32 R203, R229.reuse, R199, 0x5, P0 ;  /* 0x000000c7e5cb7211 */ /* 0x040fe600000f2eff */
[----:B------:R3:W-:Y:S01]  /*5190*/  REDG.E.ADD.F32.FTZ.RN.STRONG.GPU desc[UR36][R198.64+0x180], R65 ;  /* 0x00018041c60079a6 */ /* 0x0007e2000c12f324 */
[C---:B------:R-:W-:Y:S03]  /*51a0*/  LEA R50, P0, R229.reuse, R202, 0x5 ;  /* 0x000000cae5327211 */ /* 0x040fe600078028ff */
[----:B------:R3:W-:Y:S01]  /*51b0*/  REDG.E.ADD.F32.FTZ.RN.STRONG.GPU desc[UR36][R202.64+0x180], R66 ;  /* 0x00018042ca0079a6 */ /* 0x0007e2000c12f324 */
[C---:B------:R-:W-:Y:S02]  /*51c0*/  LEA.HI.X.SX32 R51, R229.reuse, R203, 0x5, P0 ;  /* 0x000000cbe5337211 */ /* 0x040fe400000f2eff */
[C---:B------:R-:W-:Y:S03]  /*51d0*/  LEA R4, P0, R229.reuse, R50, 0x5 ;  /* 0x00000032e5047211 */ /* 0x040fe600078028ff */
[----:B------:R-:W-:Y:S01]  /*51e0*/  REDG.E.ADD.F32.FTZ.RN.STRONG.GPU desc[UR36][R50.64+0x180], R67 ;  /* 0x00018043320079a6 */ /* 0x000fe2000c12f324 */
[C---:B------:R-:W-:Y:S02]  /*51f0*/  LEA.HI.X.SX32 R5, R229.reuse, R51, 0x5, P0 ;  /* 0x00000033e5057211 */ /* 0x040fe400000f2eff */
[C---:B----4-:R-:W-:Y:S03]  /*5200*/  LEA R204, P0, R229.reuse, R4, 0x5 ;  /* 0x00000004e5cc7211 */ /* 0x050fe600078028ff */
[----:B------:R-:W-:Y:S01]  /*5210*/  REDG.E.ADD.F32.FTZ.RN.STRONG.GPU desc[UR36][R4.64+0x180], R60 ;  /* 0x0001803c040079a6 */ /* 0x000fe2000c12f324 */
[C---:B------:R-:W-:Y:S02]  /*5220*/  LEA.HI.X.SX32 R205, R229.reuse, R5, 0x5, P0 ;  /* 0x00000005e5cd7211 */ /* 0x040fe400000f2eff */
[C---:B------:R-:W-:Y:S03]  /*5230*/  LEA R44, P0, R229.reuse, R204, 0x5 ;  /* 0x000000cce52c7211 */ /* 0x040fe600078028ff */
[----:B------:R-:W-:Y:S01]  /*5240*/  REDG.E.ADD.F32.FTZ.RN.STRONG.GPU desc[UR36][R204.64+0x180], R61 ;  /* 0x0001803dcc0079a6 */ /* 0x000fe2000c12f324 */
[C---:B------:R-:W-:Y:S02]  /*5250*/  LEA.HI.X.SX32 R45, R229.reuse, R205, 0x5, P0 ;  /* 0x000000cde52d7211 */ /* 0x040fe400000f2eff */
[C---:B------:R-:W-:Y:S03]  /*5260*/  LEA R206, P0, R229.reuse, R44, 0x5 ;  /* 0x0000002ce5ce7211 */ /* 0x040fe600078028ff */
[----:B------:R-:W-:Y:S01]  /*5270*/  REDG.E.ADD.F32.FTZ.RN.STRONG.GPU desc[UR36][R44.64+0x180], R62 ;  /* 0x0001803e2c0079a6 */ /* 0x000fe2000c12f324 */
[C---:B------:R-:W-:Y:S03]  /*5280*/  LEA.HI.X.SX32 R207, R229.reuse, R45, 0x5, P0 ;  /* 0x0000002de5cf7211 */ /* 0x040fe600000f2eff */
[C---:B------:R-:W-:Y:S02]  /*5290*/  IMAD.WIDE R6, R229.reuse, -0xc0, R206 ;  /* 0xffffff40e5067825 */ /* 0x040fe400078e02ce */
[----:B------:R-:W-:Y:S01]  /*52a0*/  REDG.E.ADD.F32.FTZ.RN.STRONG.GPU desc[UR36][R206.64+0x180], R63 ;  /* 0x0001803fce0079a6 */ /* 0x000fe2000c12f324 */
[C---:B------:R-:W-:Y:S03]  /*52b0*/  LEA R46, P0, R229.reuse, R6, 0x5 ;  /* 0x00000006e52e7211 */ /* 0x040fe600078028ff */
[----:B------:R-:W-:Y:S01]  /*52c0*/  REDG.E.ADD.F32.FTZ.RN.STRONG.GPU desc[UR36][R234.64+0x200], R68 ;  /* 0x00020044ea0079a6 */ /* 0x000fe2000c12f324 */
[C---:B------:R-:W-:Y:S03]  /*52d0*/  LEA.HI.X.SX32 R47, R229.reuse, R7, 0x5, P0 ;  /* 0x00000007e52f7211 */ /* 0x040fe600000f2eff */
[----:B------:R-:W-:Y:S01]  /*52e0*/  REDG.E.ADD.F32.FTZ.RN.STRONG.GPU desc[UR36][R6.64+0x200], R69 ;  /* 0x00020045060079a6 */ /* 0x000fe2000c12f324 */
[C---:B------:R-:W-:Y:S03]  /*52f0*/  LEA R250, P0, R229.reuse, R46, 0x5 ;  /* 0x0000002ee5fa7211 */ /* 0x040fe600078028ff */
[----:B------:R-:W-:Y:S01]  /*5300*/  REDG.E.ADD.F32.FTZ.RN.STRONG.GPU desc[UR36][R46.64+0x200], R70 ;  /* 0x000200462e0079a6 */ /* 0x000fe2000c12f324 */
[C---:B------:R-:W-:Y:S02]  /*5310*/  LEA.HI.X.SX32 R251, R229.reuse, R47, 0x5, P0 ;  /* 0x0000002fe5fb7211 */ /* 0x040fe400000f2eff */
        /* <DEDUP_REMOVED lines=9> */
[C---:B-1----:R-:W-:Y:S03]  /*53b0*/  LEA R208, P0, R229.reuse, R8, 0x5 ;  /* 0x00000008e5d07211 */ /* 0x042fe600078028ff */
        /* <DEDUP_REMOVED lines=11> */
[C---:B------:R-:W-:Y:S01]  /*5470*/  LEA R10, P0, R229.reuse, R56, 0x5 ;  /* 0x00000038e50a7211 */ /* 0x040fe200078028ff */
[----:B------:R-:W-:Y:S03]  /*5480*/  LDSM.16.MT88.4 R52, [R227+0x14400] ;  /* 0x01440000e334783b */ /* 0x000fe60000004200 */
[C---:B------:R-:W-:Y:S01]  /*5490*/  LEA.HI.X.SX32 R11, R229.reuse, R57, 0x5, P0 ;  /* 0x00000039e50b7211 */ /* 0x040fe200000f2eff */
[----:B------:R-:W-:Y:S01]  /*54a0*/  REDG.E.ADD.F32.FTZ.RN.STRONG.GPU desc[UR36][R56.64+0x280], R83 ;  /* 0x00028053380079a6 */ /* 0x000fe2000c12f324 */
[C---:B------:R-:W-:Y:S03]  /*54b0*/  LEA R200, P0, R229.reuse, R10, 0x5 ;  /* 0x0000000ae5c87211 */ /* 0x040fe600078028ff */
[----:B------:R1:W-:Y:S01]  /*54c0*/  REDG.E.ADD.F32.FTZ.RN.STRONG.GPU desc[UR36][R10.64+0x280], R76 ;  /* 0x0002804c0a0079a6 */ /* 0x0003e2000c12f324 */
[C---:B------:R-:W-:Y:S02]  /*54d0*/  LEA.HI.X.SX32 R201, R229.reuse, R11, 0x5, P0 ;  /* 0x0000000be5c97211 */ /* 0x040fe400000f2eff */
[C---:B------:R-:W-:Y:S01]  /*54e0*/  LEA R58, P0, R229.reuse, R200, 0x5 ;  /* 0x000000c8e53a7211 */ /* 0x040fe200078028ff */
[----:B------:R-:W-:Y:S03]  /*54f0*/  LDSM.16.MT88.4 R8, [R226] ;  /* 0x00000000e208783b */ /* 0x000fe60000004200 */
[C---:B--2---:R-:W-:Y:S01]  /*5500*/  LEA.HI.X.SX32 R59, R229.reuse, R201, 0x5, P0 ;  /* 0x000000c9e53b7211 */ /* 0x044fe200000f2eff */
[----:B------:R-:W-:Y:S01]  /*5510*/  REDG.E.ADD.F32.FTZ.RN.STRONG.GPU desc[UR36][R200.64+0x280], R77 ;  /* 0x0002804dc80079a6 */ /* 0x000fe2000c12f324 */
[C---:B------:R-:W-:Y:S03]  /*5520*/  LEA R48, P0, R229.reuse, R58, 0x5 ;  /* 0x0000003ae5307211 */ /* 0x040fe600078028ff */
[----:B------:R-:W-:Y:S01]  /*5530*/  REDG.E.ADD.F32.FTZ.RN.STRONG.GPU desc[UR36][R58.64+0x280], R78 ;  /* 0x0002804e3a0079a6 */ /* 0x000fe2000c12f324 */
[C---:B------:R-:W-:Y:S03]  /*5540*/  LEA.HI.X.SX32 R49, R229.reuse, R59, 0x5, P0 ;  /* 0x0000003be5317211 */ /* 0x040fe600000f2eff */
[----:B------:R-:W-:Y:S01]  /*5550*/  LDSM.16.MT88.4 R56, [R226+0x800] ;  /* 0x00080000e238783b */ /* 0x000fe20000004200 */
[C---:B---3--:R-:W-:Y:S03]  /*5560*/  IMAD.WIDE R198, R229.reuse, -0xc0, R48 ;  /* 0xffffff40e5c67825 */ /* 0x048fe600078e0230 */
[----:B------:R-:W-:Y:S01]  /*5570*/  REDG.E.ADD.F32.FTZ.RN.STRONG.GPU desc[UR36][R48.64+0x280], R79 ;  /* 0x0002804f300079a6 */ /* 0x000fe2000c12f324 */
[C---:B------:R-:W-:Y:S03]  /*5580*/  LEA R64, P0, R229.reuse, R198, 0x5 ;  /* 0x000000c6e5407211 */ /* 0x040fe600078028ff */
[----:B------:R-:W-:Y:S01]  /*5590*/  REDG.E.ADD.F32.FTZ.RN.STRONG.GPU desc[UR36][R234.64+0x300], R84 ;  /* 0x00030054ea0079a6 */ /* 0x000fe2000c12f324 */
[C---:B------:R-:W-:Y:S03]  /*55a0*/  LEA.HI.X.SX32 R65, R229.reuse, R199, 0x5, P0 ;  /* 0x000000c7e5417211 */ /* 0x040fe600000f2eff */
[----:B------:R-:W-:Y:S01]  /*55b0*/  REDG.E.ADD.F32.FTZ.RN.STRONG.GPU desc[UR36][R198.64+0x300], R85 ;  /* 0x00030055c60079a6 */ /* 0x000fe2000c12f324 */
[----:B------:R-:W-:Y:S01]  /*55c0*/  LEA R202, P0, R229, R64, 0x5 ;  /* 0x00000040e5ca7211 */ /* 0x000fe200078028ff */
[----:B-1----:R-:W-:Y:S02]  /*55d0*/  VIADD R76, R227, 0x20 ;  /* 0x00000020e34c7836 */ /* 0x002fe40000000000 */
[----:B------:R-:W-:Y:S01]  /*55e0*/  REDG.E.ADD.F32.FTZ.RN.STRONG.GPU desc[UR36][R64.64+0x300], R86 ;  /* 0x00030056400079a6 */ /* 0x000fe2000c12f324 */
[----:B------:R-:W-:Y:S01]  /*55f0*/  LEA.HI.X.SX32 R203, R229, R65, 0x5, P0 ;  /* 0x00000041e5cb7211 */ /* 0x000fe200000f2eff */
[----:B------:R-:W-:Y:S01]  /*5600*/  @P6 VIADD R76, R227, 0xffffffe0 ;  /* 0xffffffe0e34c6836 */ /* 0x000fe20000000000 */
[C---:B------:R-:W-:Y:S03]  /*5610*/  LEA R66, P0, R229.reuse, R202, 0x5 ;  /* 0x000000cae5427211 */ /* 0x040fe600078028ff */
[----:B------:R-:W-:Y:S01]  /*5620*/  REDG.E.ADD.F32.FTZ.RN.STRONG.GPU desc[UR36][R202.64+0x300], R87 ;  /* 0x00030057ca0079a6 */ /* 0x000fe2000c12f324 */
[C---:B------:R-:W-:Y:S02]  /*5630*/  LEA.HI.X.SX32 R67, R229.reuse, R203, 0x5, P0 ;  /* 0x000000cbe5437211 */ /* 0x040fe400000f2eff */
        /* <DEDUP_REMOVED lines=8> */
[----:B------:R-:W-:Y:S01]  /*56c0*/  REDG.E.ADD.F32.FTZ.RN.STRONG.GPU desc[UR36][R4.64+0x300], R90 ;  /* 0x0003005a040079a6 */ /* 0x000fe2000c12f324 */
[C---:B------:R-:W-:Y:S03]  /*56d0*/  LEA.HI.X.SX32 R205, R229.reuse, R5, 0x5, P0 ;  /* 0x00000005e5cd7211 */ /* 0x040fe600000f2eff */
[----:B------:R-:W1:Y:S01]  /*56e0*/  LDSM.16.MT88.4 R4, [R227+0x14000] ;  /* 0x01400000e304783b */ /* 0x000e620000004200 */
[C---:B------:R-:W-:Y:S03]  /*56f0*/  IMAD.WIDE R60, R229.reuse, -0xc0, R204 ;  /* 0xffffff40e53c7825 */ /* 0x040fe600078e02cc */
        /* <DEDUP_REMOVED lines=9> */
[----:B------:R-:W2:Y:S03]  /*5790*/  LDSM.16.MT88.4 R44, [R76+0x14000] ;  /* 0x014000004c2c783b */ /* 0x000ea60000004200 */
[C---:B------:R-:W-:Y:S01]  /*57a0*/  LEA.HI.X.SX32 R63, R229.reuse, R207, 0x5, P0 ;  /* 0x000000cfe53f7211 */ /* 0x040fe200000f2eff */
[----:B------:R-:W-:Y:S01]  /*57b0*/  REDG.E.ADD.F32.FTZ.RN.STRONG.GPU desc[UR36][R206.64+0x380], R99 ;  /* 0x00038063ce0079a6 */ /* 0x000fe2000c12f324 */
[C---:B------:R-:W-:Y:S03]  /*57c0*/  LEA R68, P0, R229.reuse, R62, 0x5 ;  /* 0x0000003ee5447211 */ /* 0x040fe600078028ff */
[----:B------:R-:W-:Y:S01]  /*57d0*/  REDG.E.ADD.F32.FTZ.RN.STRONG.GPU desc[UR36][R62.64+0x380], R92 ;  /* 0x0003805c3e0079a6 */ /* 0x000fe2000c12f324 */
[C---:B------:R-:W-:Y:S02]  /*57e0*/  LEA.HI.X.SX32 R69, R229.reuse, R63, 0x5, P0 ;  /* 0x0000003fe5457211 */ /* 0x040fe400000f2eff */
[C---:B------:R-:W-:Y:S01]  /*57f0*/  LEA R70, P0, R229.reuse, R68, 0x5 ;  /* 0x00000044e5467211 */ /* 0x040fe200078028ff */
[----:B------:R-:W3:Y:S03]  /*5800*/  LDSM.16.MT88.4 R48, [R226+0x4000] ;  /* 0x00400000e230783b */ /* 0x000ee60000004200 */
[C---:B------:R-:W-:Y:S01]  /*5810*/  LEA.HI.X.SX32 R71, R229.reuse, R69, 0x5, P0 ;  /* 0x00000045e5477211 */ /* 0x040fe200000f2eff */
[----:B------:R-:W-:Y:S01]  /*5820*/  REDG.E.ADD.F32.FTZ.RN.STRONG.GPU desc[UR36][R68.64+0x380], R93 ;  /* 0x0003805d440079a6 */ /* 0x000fe2000c12f324 */
[C---:B------:R-:W-:Y:S01]  /*5830*/  LEA R72, P0, R229.reuse, R70, 0x5 ;  /* 0x00000046e5487211 */ /* 0x040fe200078028ff */
[-C--:B-1----:R-:W-:Y:S02]  /*5840*/  HMMA.16816.F32 R100, R4, R8.reuse, R100 ;  /* 0x000000080464723c */ /* 0x082fe40000001864 */
[----:B------:R-:W-:Y:S03]  /*5850*/  REDG.E.ADD.F32.FTZ.RN.STRONG.GPU desc[UR36][R70.64+0x380], R94 ;  /* 0x0003805e460079a6 */ /* 0x000fe6000c12f324 */
[----:B------:R-:W-:Y:S01]  /*5860*/  LEA.HI.X.SX32 R73, R229, R71, 0x5, P0 ;  /* 0x00000047e5497211 */ /* 0x000fe200000f2eff */
[----:B------:R-:W1:Y:S04]  /*5870*/  LDSM.16.MT88.4 R60, [R76+0x14400] ;  /* 0x014400004c3c783b */ /* 0x000e680000004200 */
[----:B------:R-:W-:Y:S04]  /*5880*/  REDG.E.ADD.F32.FTZ.RN.STRONG.GPU desc[UR36][R72.64+0x380], R95 ;  /* 0x0003805f480079a6 */ /* 0x000fe8000c12f324 */
[----:B------:R-:W-:Y:S04]  /*5890*/  LDSM.16.MT88.4 R68, [R226+0x1000] ;  /* 0x00100000e244783b */ /* 0x000fe80000004200 */
[----:B------:R-:W-:Y:S01]  /*58a0*/  LDSM.16.MT88.4 R72, [R76+0x14800] ;  /* 0x014800004c48783b */ /* 0x000fe20000004200 */
[C---:B--2---:R-:W-:Y:S08]  /*58b0*/  HMMA.16816.F32 R104, R44.reuse, R8, R104 ;  /* 0x000000082c68723c */ /* 0x044ff00000001868 */
[-C--:B------:R-:W-:Y:S08]  /*58c0*/  HMMA.16816.F32 R108, R44, R10.reuse, R108 ;  /* 0x0000000a2c6c723c */ /* 0x080ff0000000186c */
[C---:B------:R-:W-:Y:S01]  /*58d0*/  HMMA.16816.F32 R112, R4.reuse, R10, R112 ;  /* 0x0000000a0470723c */ /* 0x040fe20000001870 */
[----:B------:R-:W2:Y:S07]  /*58e0*/  LDSM.16.MT88.4 R8, [R227+0x14800] ;  /* 0x01480000e308783b */ /* 0x000eae0000004200 */
[-C--:B---3--:R-:W-:Y:S08]  /*58f0*/  HMMA.16816.F32 R116, R4, R48.reuse, R116 ;  /* 0x000000300474723c */ /* 0x088ff00000001874 */
[C---:B------:R-:W-:Y:S08]  /*5900*/  HMMA.16816.F32 R120, R44.reuse, R48, R120 ;  /* 0x000000302c78723c */ /* 0x040ff00000001878 */
[-C--:B------:R-:W-:Y:S01]  /*5910*/  HMMA.16816.F32 R124, R44, R50.reuse, R124 ;  /* 0x000000322c7c723c */ /* 0x080fe2000000187c */
[----:B------:R-:W3:Y:S07]  /*5920*/  LDSM.16.MT88.4 R44, [R226+0x5000] ;  /* 0x00500000e22c783b */ /* 0x000eee0000004200 */
[----:B------:R-:W-:Y:S01]  /*5930*/  HMMA.16816.F32 R128, R4, R50, R128 ;  /* 0x000000320480723c */ /* 0x000fe20000001880 */
[----:B------:R-:W-:Y:S04]  /*5940*/  LDSM.16.MT88.4 R4, [R227+0x14c00] ;  /* 0x014c0000e304783b */ /* 0x000fe80000004200 */
[----:B------:R-:W4:Y:S03]  /*5950*/  LDSM.16.MT88.4 R48, [R226+0x1800] ;  /* 0x00180000e230783b */ /* 0x000f260000004200 */
[-C--:B------:R-:W-:Y:S08]  /*5960*/  HMMA.16816.F32 R100, R52, R56.reuse, R100 ;  /* 0x000000383464723c */ /* 0x080ff00000001864 */
[C---:B-1----:R-:W-:Y:S08]  /*5970*/  HMMA.16816.F32 R104, R60.reuse, R56, R104 ;  /* 0x000000383c68723c */ /* 0x042ff00000001868 */
[-C--:B------:R-:W-:Y:S08]  /*5980*/  HMMA.16816.F32 R108, R60, R58.reuse, R108 ;  /* 0x0000003a3c6c723c */ /* 0x080ff0000000186c */
[C---:B------:R-:W-:Y:S01]  /*5990*/  HMMA.16816.F32 R112, R52.reuse, R58, R112 ;  /* 0x0000003a3470723c */ /* 0x040fe20000001870 */
[----:B------:R-:W1:Y:S07]  /*59a0*/  LDSM.16.MT88.4 R56, [R76+0x14c00] ;  /* 0x014c00004c38783b */ /* 0x000e6e0000004200 */
[-C--:B------:R-:W-:Y:S08]  /*59b0*/  HMMA.16816.F32 R116, R52, R64.reuse, R116 ;  /* 0x000000403474723c */ /* 0x080ff00000001874 */
[C---:B------:R-:W-:Y:S08]  /*59c0*/  HMMA.16816.F32 R120, R60.reuse, R64, R120 ;  /* 0x000000403c78723c */ /* 0x040ff00000001878 */
[-C--:B------:R-:W-:Y:S01]  /*59d0*/  HMMA.16816.F32 R124, R60, R66.reuse, R124 ;  /* 0x000000423c7c723c */ /* 0x080fe2000000187c */
[----:B------:R-:W1:Y:S07]  /*59e0*/  LDSM.16.MT88.4 R60, [R226+0x5800] ;  /* 0x00580000e23c783b */ /* 0x000e6e0000004200 */
[----:B------:R-:W-:Y:S08]  /*59f0*/  HMMA.16816.F32 R128, R52, R66, R128 ;  /* 0x000000423480723c */ /* 0x000ff00000001880 */
[-C--:B--2---:R-:W-:Y:S08]  /*5a00*/  HMMA.16816.F32 R100, R8, R68.reuse, R100 ;  /* 0x000000440864723c */ /* 0x084ff00000001864 */
[C---:B------:R-:W-:Y:S08]  /*5a10*/  HMMA.16816.F32 R104, R72.reuse, R68, R104 ;  /* 0x000000444868723c */ /* 0x040ff00000001868 */
[-C--:B------:R-:W-:Y:S08]  /*5a20*/  HMMA.16816.F32 R108, R72, R70.reuse, R108 ;  /* 0x00000046486c723c */ /* 0x080ff0000000186c */
[C---:B------:R-:W-:Y:S08]  /*5a30*/  HMMA.16816.F32 R112, R8.reuse, R70, R112 ;  /* 0x000000460870723c */ /* 0x040ff00000001870 */
[-C--:B---3--:R-:W-:Y:S08]  /*5a40*/  HMMA.16816.F32 R116, R8, R44.reuse, R116 ;  /* 0x0000002c0874723c */ /* 0x088ff00000001874 */
[C---:B------:R-:W-:Y:S08]  /*5a50*/  HMMA.16816.F32 R120, R72.reuse, R44, R120 ;  /* 0x0000002c4878723c */ /* 0x040ff00000001878 */
[-C--:B------:R-:W-:Y:S08]  /*5a60*/  HMMA.16816.F32 R124, R72, R46.reuse, R124 ;  /* 0x0000002e487c723c */ /* 0x080ff0000000187c */
[----:B------:R-:W-:Y:S04]  /*5a70*/  HMMA.16816.F32 R128, R8, R46, R128 ;  /* 0x0000002e0880723c */ /* 0x000fe80000001880 */
[----:B------:R-:W-:Y:S04]  /*5a80*/  LOP3.LUT R8, R2, 0x1f8, RZ, 0xc0, !PT ;  /* 0x000001f802087812 */ /* 0x000fe800078ec0ff */
[-C--:B----4-:R-:W-:Y:S05]  /*5a90*/  HMMA.16816.F32 R100, R4, R48.reuse, R100 ;  /* 0x000000300464723c */ /* 0x090fea0000001864 */
[----:B------:R-:W-:Y:S02]  /*5aa0*/  LOP3.LUT R9, R8, 0x38, R213, 0x78, !PT ;  /* 0x0000003808097812 */ /* 0x000fe400078e78d5 */
[C---:B------:R-:W-:Y:S01]  /*5ab0*/  LOP3.LUT R8, R248.reuse, 0x80, RZ, 0xfc, !PT ;  /* 0x00000080f8087812 */ /* 0x040fe200078efcff */
[C---:B-1----:R-:W-:Y:S04]  /*5ac0*/  HMMA.16816.F32 R104, R56.reuse, R48, R104 ;  /* 0x000000303868723c */ /* 0x042fe80000001868 */
[----:B------:R-:W-:Y:S04]  /*5ad0*/  LOP3.LUT R9, R9, 0x1e00, R2, 0xf8, !PT ;  /* 0x00001e0009097812 */ /* 0x000fe800078ef802 */
[-C--:B------:R-:W-:Y:S03]  /*5ae0*/  HMMA.16816.F32 R108, R56, R50.reuse, R108 ;  /* 0x00000032386c723c */ /* 0x080fe6000000186c */
[----:B------:R-:W-:Y:S05]  /*5af0*/  LEA R9, R9, UR4, 0x1 ;  /* 0x0000000409097c11 */ /* 0x000fea000f8e08ff */
[C---:B------:R-:W-:Y:S08]  /*5b00*/  HMMA.16816.F32 R112, R4.reuse, R50, R112 ;  /* 0x000000320470723c */ /* 0x040ff00000001870 */
[-C--:B------:R-:W-:Y:S08]  /*5b10*/  HMMA.16816.F32 R116, R4, R60.reuse, R116 ;  /* 0x0000003c0474723c */ /* 0x080ff00000001874 */
[C---:B------:R-:W-:Y:S08]  /*5b20*/  HMMA.16816.F32 R120, R56.reuse, R60, R120 ;  /* 0x0000003c3878723c */ /* 0x040ff00000001878 */
[-C--:B------:R-:W-:Y:S08]  /*5b30*/  HMMA.16816.F32 R124, R56, R62.reuse, R124 ;  /* 0x0000003e387c723c */ /* 0x080ff0000000187c */
[----:B------:R-:W-:Y:S04]  /*5b40*/  HMMA.16816.F32 R128, R4, R62, R128 ;  /* 0x0000003e0480723c */ /* 0x000fe80000001880 */
[C---:B------:R-:W-:Y:S02]  /*5b50*/  LOP3.LUT R6, R248.reuse, 0xc0, RZ, 0xfc, !PT ;  /* 0x000000c0f8067812 */ /* 0x040fe400078efcff */
[----:B------:R-:W-:Y:S02]  /*5b60*/  LOP3.LUT R4, R248, 0x40, RZ, 0xfc, !PT ;  /* 0x00000040f8047812 */ /* 0x000fe400078efcff */
[----:B------:R-:W-:Y:S01]  /*5b70*/  @!UPT UIADD3 URZ, UPT, UPT, URZ, URZ, URZ ;  /* 0x000000fffffff290 */ /* 0x000fe2000fffe0ff */
[----:B------:R-:W-:Y:S11]  /*5b80*/  BRA.U !UP0, `(.L_x_42) ;  /* 0x0000000108e07547 */ /* 0x000ff6000b800000 */
[----:B------:R-:W-:Y:S01]  /*5b90*/  BAR.SYNC.DEFER_BLOCKING 0x0 ;  /* 0x0000000000007b1d */ /* 0x000fe20000010000 */
[----:B------:R-:W-:Y:S02]  /*5ba0*/  IADD3 R10, P0, PT, RZ, -UR35, RZ ;  /* 0x80000023ff0a7c10 */ /* 0x000fe4000ff1e0ff */
[----:B------:R-:W-:Y:S02]  /*5bb0*/  ISETP.GE.AND P3, PT, R248, UR8, PT ;  /* 0x00000008f8007c0c */ /* 0x000fe4000bf66270 */
[----:B------:R-:W-:Y:S02]  /*5bc0*/  ISETP.GE.AND P2, PT, R4, UR8, PT ;  /* 0x0000000804007c0c */ /* 0x000fe4000bf46270 */
[----:B------:R-:W-:Y:S01]  /*5bd0*/  ISETP.GE.AND P1, PT, R8, UR8, PT ;  /* 0x0000000808007c0c */ /* 0x000fe2000bf26270 */
[----:B------:R-:W1:Y:S08]  /*5be0*/  LDC R7, c[0x0][0x3b0] ;  /* 0x0000ec00ff077b82 */ /* 0x000e700000000800 */
[----:B------:R-:W2:Y:S01]  /*5bf0*/  LDC R5, c[0x0][0x3b4] ;  /* 0x0000ed00ff057b82 */ /* 0x000ea20000000800 */
[----:B-1----:R-:W-:Y:S04]  /*5c00*/  IMAD.SHL.U32 R11, R7, 0x40, RZ ;  /* 0x00000040070b7824 */ /* 0x002fe800078e00ff */
[----:B------:R-:W-:Y:S05]  /*5c10*/  IMAD.X R11, RZ, RZ, ~R11, P0 ;  /* 0x000000ffff0b7224 */ /* 0x000fea00000e0e0b */
[----:B------:R-:W-:Y:S04]  /*5c20*/  SHF.R.S64 R45, R10, 0x1f, R11 ;  /* 0x0000001f0a2d7819 */ /* 0x000fe8000000100b */
[----:B------:R-:W-:Y:S04]  /*5c30*/  IADD3 R240, P0, PT, R240, R45, RZ ;  /* 0x0000002df0f07210 */ /* 0x000fe80007f1e0ff */
[----:B------:R-:W-:Y:S02]  /*5c40*/  LEA.HI.X.SX32 R241, R11, R241, 0x1, P0 ;  /* 0x000000f10bf17211 */ /* 0x000fe400000f0eff */
[----:B------:R-:W-:Y:S02]  /*5c50*/  ISETP.GE.AND P0, PT, R6, UR8, PT ;  /* 0x0000000806007c0c */ /* 0x000fe4000bf06270 */
[C---:B------:R-:W-:Y:S01]  /*5c60*/  LEA R10, P4, R7.reuse, R240, 0x6 ;  /* 0x000000f0070a7211 */ /* 0x040fe200078830ff */
[----:B------:R-:W-:Y:S01]  /*5c70*/  @!PT LDS RZ, [RZ] ;  /* 0x00000000fffff984 */ /* 0x000fe20000000800 */
[----:B------:R-:W-:Y:S01]  /*5c80*/  @!PT LDS RZ, [RZ] ;  /* 0x00000000fffff984 */ /* 0x000fe20000000800 */
[----:B------:R-:W-:Y:S01]  /*5c90*/  @!PT LDS RZ, [RZ] ;  /* 0x00000000fffff984 */ /* 0x000fe20000000800 */
[----:B------:R1:W-:Y:S03]  /*5ca0*/  @!P3 LDGSTS.E.BYPASS.LTC128B.128 [R9], desc[UR36][R240.64] ;  /* 0x00000000f009bfae */ /* 0x0003e6000b981a24 */
[----:B--2---:R-:W-:Y:S01]  /*5cb0*/  LEA.HI.X R11, R7, R241, R5, 0x6, P4 ;  /* 0x000000f1070b7211 */ /* 0x004fe200020f3405 */
        /* <DEDUP_REMOVED lines=37> */
.L_x_42:
[----:B------:R-:W-:Y:S01]  /*5f10*/  IADD3 R247, PT, PT, R247, -0x40, RZ ;  /* 0xffffffc0f7f77810 */ /* 0x000fe20007ffe0ff */
[----:B------:R-:W-:Y:S06]  /*5f20*/  BRA.U UP1, `(.L_x_43) ;  /* 0xffffffd101ec7547 */ /* 0x000fec000b83ffff */
[----:B------:R-:W2:Y:S01]  /*5f30*/  S2R R0, SR_TID.X ;  /* 0x0000000000007919 */ /* 0x000ea20000002100 */
[----:B------:R-:W3:Y:S01]  /*5f40*/  LDCU UR8, c[0x0][0x500] ;  /* 0x0000a000ff0877ac */ /* 0x000ee20008000800 */
[----:B------:R-:W-:Y:S02]  /*5f50*/  F2FP.F16.F32.PACK_AB R12, R13, R12 ;  /* 0x0000000c0d0c723e */ /* 0x000fe400000000ff */
[----:B------:R-:W-:Y:S01]  /*5f60*/  F2FP.F16.F32.PACK_AB R14, R15, R14 ;  /* 0x0000000e0f0e723e */ /* 0x000fe200000000ff */
[----:B------:R-:W-:Y:S01]  /*5f70*/  UISETP.NE.AND UP0, UPT, UR43, -0x1, UPT ;  /* 0xffffffff2b00788c */ /* 0x000fe2000bf05270 */
[----:B------:R-:W-:Y:S01]  /*5f80*/  F2FP.F16.F32.PACK_AB R16, R17, R16 ;  /* 0x000000101110723e */ /* 0x000fe200000000ff */
[----:B------:R-:W-:Y:S01]  /*5f90*/  UMOV UR40, UR22 ;  /* 0x0000001600287c82 */ /* 0x000fe20008000000 */
[----:B------:R-:W-:Y:S02]  /*5fa0*/  F2FP.F16.F32.PACK_AB R18, R19, R18 ;  /* 0x000000121312723e */ /* 0x000fe400000000ff */
[----:B------:R-:W-:-:S02]  /*5fb0*/  F2FP.F16.F32.PACK_AB R24, R25, R24 ;  /* 0x000000181918723e */ /* 0x000fc400000000ff */
[----:B------:R-:W-:Y:S02]  /*5fc0*/  F2FP.F16.F32.PACK_AB R26, R27, R26 ;  /* 0x0000001a1b1a723e */ /* 0x000fe400000000ff */
[----:B------:R-:W-:Y:S02]  /*5fd0*/  F2FP.F16.F32.PACK_AB R20, R21, R20 ;  /* 0x000000141514723e */ /* 0x000fe400000000ff */
[----:B------:R-:W-:Y:S02]  /*5fe0*/  F2FP.F16.F32.PACK_AB R22, R23, R22 ;  /* 0x000000161716723e */ /* 0x000fe400000000ff */
[----:B------:R-:W-:Y:S01]  /*5ff0*/  F2FP.F16.F32.PACK_AB R28, R29, R28 ;  /* 0x0000001c1d1c723e */ /* 0x000fe200000000ff */
[----:B---3--:R-:W-:Y:S01]  /*6000*/  FMUL.FTZ R100, R100, UR8 ;  /* 0x0000000864647c20 */ /* 0x008fe20008410000 */
        /* <DEDUP_REMOVED lines=12> */
[----:B--2---:R-:W-:-:S02]  /*60d0*/  IMAD.SHL.U32 R2, R0, 0x10, RZ ;  /* 0x0000001000027824 */ /* 0x004fc400078e00ff */
[----:B------:R-:W-:Y:S01]  /*60e0*/  FMUL.FTZ R109, R109, UR8 ;  /* 0x000000086d6d7c20 */ /* 0x000fe20008410000 */
[----:B------:R-:W-:Y:S02]  /*60f0*/  IMAD.SHL.U32 R3, R0, 0x2, RZ ;  /* 0x0000000200037824 */ /* 0x000fe400078e00ff */
[----:B------:R-:W-:Y:S01]  /*6100*/  FMUL.FTZ R110, R110, UR8 ;  /* 0x000000086e6e7c20 */ /* 0x000fe20008410000 */
[----:B------:R-:W-:Y:S01]  /*6110*/  FMUL.FTZ R111, R111, UR8 ;  /* 0x000000086f6f7c20 */ /* 0x000fe20008410000 */
[----:B------:R-:W-:Y:S01]  /*6120*/  LOP3.LUT R2, R2, 0x1c0, RZ, 0xc0, !PT ;  /* 0x000001c002027812 */ /* 0x000fe200078ec0ff */
[----:B------:R-:W-:Y:S01]  /*6130*/  FMUL.FTZ R116, R116, UR8 ;  /* 0x0000000874747c20 */ /* 0x000fe20008410000 */
[----:B------:R-:W-:Y:S01]  /*6140*/  FMUL.FTZ R117, R117, UR8 ;  /* 0x0000000875757c20 */ /* 0x000fe20008410000 */
[----:B------:R-:W-:Y:S01]  /*6150*/  FMUL.FTZ R118, R118, UR8 ;  /* 0x0000000876767c20 */ /* 0x000fe20008410000 */
[--C-:B------:R-:W-:Y:S01]  /*6160*/  LOP3.LUT R5, R2, 0x38, R3.reuse, 0xf8, !PT ;  /* 0x0000003802057812 */ /* 0x100fe200078ef803 */
[----:B------:R-:W-:Y:S01]  /*6170*/  FMUL.FTZ R119, R119, UR8 ;  /* 0x0000000877777c20 */ /* 0x000fe20008410000 */
[----:B------:R-:W-:Y:S01]  /*6180*/  FMUL.FTZ R120, R120, UR8 ;  /* 0x0000000878787c20 */ /* 0x000fe20008410000 */
[----:B------:R-:W-:Y:S01]  /*6190*/  FMUL.FTZ R121, R121, UR8 ;  /* 0x0000000879797c20 */ /* 0x000fe20008410000 */
[----:B------:R-:W-:Y:S01]  /*61a0*/  LOP3.LUT R230, R5, 0x38, R230, 0x78, !PT ;  /* 0x0000003805e67812 */ /* 0x000fe200078e78e6 */
        /* <DEDUP_REMOVED lines=10> */
[----:B------:R-:W-:-:S02]  /*6250*/  LOP3.LUT R230, R230, 0x6, R3, 0xf8, !PT ;  /* 0x00000006e6e67812 */ /* 0x000fc400078ef803 */
[----:B------:R-:W-:Y:S02]  /*6260*/  F2FP.F16.F32.PACK_AB R30, R31, R30 ;  /* 0x0000001e1f1e723e */ /* 0x000fe400000000ff */
[----:B------:R-:W-:Y:S02]  /*6270*/  F2FP.F16.F32.PACK_AB R32, R33, R32 ;  /* 0x000000202120723e */ /* 0x000fe400000000ff */
[----:B------:R-:W-:Y:S02]  /*6280*/  F2FP.F16.F32.PACK_AB R34, R35, R34 ;  /* 0x000000222322723e */ /* 0x000fe400000000ff */
[----:B------:R-:W-:Y:S02]  /*6290*/  F2FP.F16.F32.PACK_AB R40, R41, R40 ;  /* 0x000000282928723e */ /* 0x000fe400000000ff */
[----:B------:R-:W-:Y:S02]  /*62a0*/  F2FP.F16.F32.PACK_AB R42, R43, R42 ;  /* 0x0000002a2b2a723e */ /* 0x000fe400000000ff */
[----:B------:R-:W-:-:S02]  /*62b0*/  F2FP.F16.F32.PACK_AB R36, R37, R36 ;  /* 0x000000242524723e */ /* 0x000fc400000000ff */
        /* <DEDUP_REMOVED lines=14> */
[----:B------:R-:W-:Y:S01]  /*63a0*/  LEA R3, R230, UR4, 0x1 ;  /* 0x00000004e6037c11 */ /* 0x000fe2000f8e08ff */
[----:B------:R-:W-:Y:S01]  /*63b0*/  BAR.SYNC.DEFER_BLOCKING 0x0 ;  /* 0x0000000000007b1d */ /* 0x000fe20000010000 */
[----:B------:R-:W-:Y:S02]  /*63c0*/  F2FP.F16.F32.PACK_AB R130, R131, R130 ;  /* 0x000000828382723e */ /* 0x000fe400000000ff */
[----:B------:R-:W-:Y:S02]  /*63d0*/  F2FP.F16.F32.PACK_AB R124, R125, R124 ;  /* 0x0000007c7d7c723e */ /* 0x000fe400000000ff */
[----:B------:R-:W-:Y:S01]  /*63e0*/  F2FP.F16.F32.PACK_AB R126, R127, R126 ;  /* 0x0000007e7f7e723e */ /* 0x000fe200000000ff */
[----:B------:R2:W-:Y:S04]  /*63f0*/  STS [R3+0x10000], R100 ;  /* 0x0100006403007388 */ /* 0x0005e80000000800 */
        /* <DEDUP_REMOVED lines=30> */
[----:B------:R2:W-:Y:S01]  /*65e0*/  STS [R3+0x17c00], R38 ;  /* 0x017c002603007388 */ /* 0x0005e20000000800 */
[----:B------:R-:W-:Y:S05]  /*65f0*/  BRA.U UP0, `(.L_x_44) ;  /* 0x0000000100307547 */ /* 0x000fea000b800000 */
[----:B------:R-:W3:Y:S01]  /*6600*/  LDCU.64 UR10, c[0x0][0x5c0] ;  /* 0x0000b800ff0a77ac */ /* 0x000ee20008000a00 */
[----:B------:R-:W4:Y:S01]  /*6610*/  LDCU.64 UR8, c[0x0][0x5a8] ;  /* 0x0000b500ff0877ac */ /* 0x000f220008000a00 */
[----:B------:R-:W-:-:S04]  /*6620*/  USHF.R.S32.HI UR12, URZ, 0x1f, UR42 ;  /* 0x0000001fff0c7899 */ /* 0x000fc8000801142a */
[----:B---3--:R-:W-:Y:S02]  /*6630*/  UIMAD UR12, UR12, UR10, URZ ;  /* 0x0000000a0c0c72a4 */ /* 0x008fe4000f8e02ff */
[----:B------:R-:W-:Y:S02]  /*6640*/  UIMAD.WIDE.U32 UR14, UR42, UR10, URZ ;  /* 0x0000000a2a0e72a5 */ /* 0x000fe4000f8e00ff */
[----:B------:R-:W-:-:S04]  /*6650*/  UIMAD UR12, UR42, UR11, UR12 ;  /* 0x0000000b2a0c72a4 */ /* 0x000fc8000f8e020c */
[----:B------:R-:W-:-:S03]  /*6660*/  UIADD3 UR13, UPT, UPT, UR15, UR12, URZ ;  /* 0x0000000c0f0d7290 */ /* 0x000fc6000fffe0ff */
[----:B------:R-:W-:Y:S02]  /*6670*/  UMOV UR12, UR14 ;  /* 0x0000000e000c7c82 */ /* 0x000fe40008000000 */
[----:B----4-:R-:W-:-:S04]  /*6680*/  UIMAD.WIDE.U32 UR16, UR40, UR8, UR12 ;  /* 0x00000008281072a5 */ /* 0x010fc8000f8e000c */
[----:B------:R-:W-:-:S06]  /*6690*/  UIMAD UR9, UR40, UR9, UR17 ;  /* 0x00000009280972a4 */ /* 0x000fcc000f8e0211 */
[----:B------:R-:W-:Y:S01]  /*66a0*/  MOV R7, UR9 ;  /* 0x0000000900077c02 */ /* 0x000fe20008000f00 */
[----:B------:R-:W-:Y:S05]  /*66b0*/  BRA `(.L_x_45) ;  /* 0x0000000000187947 */ /* 0x000fea0003800000 */
.L_x_44:
[----:B------:R-:W3:Y:S01]  /*66c0*/  LDCU.64 UR10, c[0x0][0x5c0] ;  /* 0x0000b800ff0a77ac */ /* 0x000ee20008000a00 */
[----:B------:R-:W-:-:S04]  /*66d0*/  UIADD3 UR8, UPT, UPT, UR42, UR43, URZ ;  /* 0x0000002b2a087290 */ /* 0x000fc8000fffe0ff */
[----:B---3--:R-:W-:Y:S02]  /*66e0*/  UIMAD.WIDE.U32 UR16, UR8, UR10, URZ ;  /* 0x0000000a081072a5 */ /* 0x008fe4000f8e00ff */
[----:B------:R-:W-:-:S04]  /*66f0*/  UIMAD UR8, UR8, UR11, URZ ;  /* 0x0000000b080872a4 */ /* 0x000fc8000f8e02ff */
[----:B------:R-:W-:-:S06]  /*6700*/  UIADD3 UR8, UPT, UPT, UR17, UR8, URZ ;  /* 0x0000000811087290 */ /* 0x000fcc000fffe0ff */
[----:B------:R-:W-:Y:S02]  /*6710*/  MOV R7, UR8 ;  /* 0x0000000800077c02 */ /* 0x000fe40008000f00 */
.L_x_45:
[----:B------:R-:W-:Y:S05]  /*6720*/  BRA.U UP0, `(.L_x_46) ;  /* 0x00000001002c7547 */ /* 0x000fea000b800000 */
[----:B------:R-:W3:Y:S01]  /*6730*/  LDCU.64 UR8, c[0x0][0x5c8] ;  /* 0x0000b900ff0877ac */ /* 0x000ee20008000a00 */
[----:B------:R-:W4:Y:S01]  /*6740*/  LDCU.64 UR12, c[0x0][0x5b0] ;  /* 0x0000b600ff0c77ac */ /* 0x000f220008000a00 */
[----:B------:R-:W-:-:S04]  /*6750*/  USHF.R.S32.HI UR14, URZ, 0x1f, UR42 ;  /* 0x0000001fff0e7899 */ /* 0x000fc8000801142a */
[----:B---3--:R-:W-:Y:S02]  /*6760*/  UIMAD UR14, UR14, UR8, URZ ;  /* 0x000000080e0e72a4 */ /* 0x008fe4000f8e02ff */
[----:B------:R-:W-:Y:S02]  /*6770*/  UIMAD.WIDE.U32 UR18, UR42, UR8, URZ ;  /* 0x000000082a1272a5 */ /* 0x000fe4000f8e00ff */
[----:B------:R-:W-:-:S04]  /*6780*/  UIMAD UR14, UR42, UR9, UR14 ;  /* 0x000000092a0e72a4 */ /* 0x000fc8000f8e020e */
[----:B------:R-:W-:-:S04]  /*6790*/  UIADD3 UR19, UPT, UPT, UR19, UR14, URZ ;  /* 0x0000000e13137290 */ /* 0x000fc8000fffe0ff */
[----:B----4-:R-:W-:-:S04]  /*67a0*/  UIMAD.WIDE.U32 UR18, UR40, UR12, UR18 ;  /* 0x0000000c281272a5 */ /* 0x010fc8000f8e0012 */
[----:B------:R-:W-:-:S06]  /*67b0*/  UIMAD UR13, UR40, UR13, UR19 ;  /* 0x0000000d280d72a4 */ /* 0x000fcc000f8e0213 */
[----:B------:R-:W-:Y:S01]  /*67c0*/  MOV R5, UR13 ;  /* 0x0000000d00057c02 */ /* 0x000fe20008000f00 */
[----:B------:R-:W-:Y:S06]  /*67d0*/  BRA `(.L_x_47) ;  /* 0x0000000000187947 */ /* 0x000fec0003800000 */
.L_x_46:
[----:B------:R-:W3:Y:S01]  /*67e0*/  LDCU.64 UR8, c[0x0][0x5c8] ;  /* 0x0000b900ff0877ac */ /* 0x000ee20008000a00 */
[----:B------:R-:W-:-:S04]  /*67f0*/  UIADD3 UR12, UPT, UPT, UR42, UR43, URZ ;  /* 0x0000002b2a0c7290 */ /* 0x000fc8000fffe0ff */
[----:B---3--:R-:W-:Y:S02]  /*6800*/  UIMAD.WIDE.U32 UR18, UR12, UR8, URZ ;  /* 0x000000080c1272a5 */ /* 0x008fe4000f8e00ff */
[----:B------:R-:W-:-:S04]  /*6810*/  UIMAD UR12, UR12, UR9, URZ ;  /* 0x000000090c0c72a4 */ /* 0x000fc8000f8e02ff */
[----:B------:R-:W-:-:S06]  /*6820*/  UIADD3 UR12, UPT, UPT, UR19, UR12, URZ ;  /* 0x0000000c130c7290 */ /* 0x000fcc000fffe0ff */
[----:B------:R-:W-:-:S07]  /*6830*/  MOV R5, UR12 ;  /* 0x0000000c00057c02 */ /* 0x000fce0008000f00 */
.L_x_47:
[----:B------:R-:W-:Y:S01]  /*6840*/  USHF.L.U32 UR12, UR39, 0x5, URZ ;  /* 0x00000005270c7899 */ /* 0x000fe200080006ff */
[----:B------:R-:W-:Y:S01]  /*6850*/  SHF.R.U32.HI R0, RZ, 0x3, R0 ;  /* 0x00000003ff007819 */ /* 0x000fe20000011600 */
[----:B------:R-:W-:Y:S02]  /*6860*/  BAR.SYNC.DEFER_BLOCKING 0x0 ;  /* 0x0000000000007b1d */ /* 0x000fe40000010000 */
[----:B------:R-:W-:-:S06]  /*6870*/  UIADD3 UR12, UPT, UPT, -UR12, UR41, URZ ;  /* 0x000000290c0c7290 */ /* 0x000fcc000fffe1ff */
[----:B------:R-:W-:-:S13]  /*6880*/  ISETP.GE.AND P0, PT, R0, UR12, PT ;  /* 0x0000000c00007c0c */ /* 0x000fda000bf06270 */
[----:B------:R-:W-:Y:S05]  /*6890*/  @P0 BRA `(.L_x_24) ;  /* 0x0000000000d00947 */ /* 0x000fea0003800000 */
[----:B------:R-:W3:Y:S01]  /*68a0*/  LDCU UR17, c[0x0][0x440] ;  /* 0x00008800ff1177ac */ /* 0x000ee20008000800 */
[----:B------:R-:W-:Y:S01]  /*68b0*/  MOV R249, RZ ;  /* 0x000000ff00f97202 */ /* 0x000fe20000000f00 */
[----:B------:R-:W-:Y:S01]  /*68c0*/  IMAD.U32 R13, RZ, RZ, UR10 ;  /* 0x0000000aff0d7e24 */ /* 0x000fe2000f8e00ff */
[----:B-1----:R-:W1:Y:S01]  /*68d0*/  LDC.64 R10, c[0x0][0x5d8] ;  /* 0x00017600ff0a7b82 */ /* 0x002e620000000a00 */
[----:B------:R-:W-:Y:S01]  /*68e0*/  USHF.L.U32 UR12, UR39, 0x5, URZ ;  /* 0x00000005270c7899 */ /* 0x000fe200080006ff */
[----:B------:R-:W-:Y:S01]  /*68f0*/  IMAD.U32 R44, RZ, RZ, UR8 ;  /* 0x00000008ff2c7e24 */ /* 0x000fe2000f8e00ff */
[----:B--2---:R-:W2:Y:S02]  /*6900*/  LDS.128 R36, [R9+0x11000] ;  /* 0x0110000009247984 */ /* 0x004ea40000000c00 */
[----:B------:R-:W-:Y:S02]  /*6910*/  USHF.R.S32.HI UR13, URZ, 0x1f, UR12 ;  /* 0x0000001fff0d7899 */ /* 0x000fe4000801140c */
[--C-:B------:R-:W-:Y:S01]  /*6920*/  IMAD.WIDE.U32 R12, R13, UR12, R248.reuse ;  /* 0x0000000c0d0c7c25 */ /* 0x100fe2000f8e00f8 */
[----:B------:R-:W4:Y:S01]  /*6930*/  LDC.64 R2, c[0x0][0x5e0] ;  /* 0x00017800ff027b82 */ /* 0x000f220000000a00 */
[----:B------:R-:W-:Y:S01]  /*6940*/  UIMAD UR14, UR13, UR10, URZ ;  /* 0x0000000a0d0e72a4 */ /* 0x000fe2000f8e02ff */
[----:B------:R-:W2:Y:S01]  /*6950*/  LDS.128 R32, [R9+0x12000] ;  /* 0x0120000009207984 */ /* 0x000ea20000000c00 */
[----:B------:R-:W-:Y:S01]  /*6960*/  UIMAD UR13, UR13, UR8, URZ ;  /* 0x000000080d0d72a4 */ /* 0x000fe2000f8e02ff */
[----:B------:R-:W-:Y:S01]  /*6970*/  IADD3 R46, P0, PT, R12, UR16, RZ ;  /* 0x000000100c2e7c10 */ /* 0x000fe2000ff1e0ff */
[----:B------:R-:W-:Y:S01]  /*6980*/  UIMAD UR14, UR12, UR11, UR14 ;  /* 0x0000000b0c0e72a4 */ /* 0x000fe2000f8e020e */
[----:B------:R-:W2:Y:S01]  /*6990*/  LDS.128 R28, [R9+0x13000] ;  /* 0x01300000091c7984 */ /* 0x000ea20000000c00 */
[----:B---3--:R-:W-:Y:S01]  /*69a0*/  ISETP.GE.AND P3, PT, R248, UR17, PT ;  /* 0x00000011f8007c0c */ /* 0x008fe2000bf66270 */
[----:B------:R-:W-:Y:S01]  /*69b0*/  UIMAD UR13, UR12, UR9, UR13 ;  /* 0x000000090c0d72a4 */ /* 0x000fe2000f8e020d */
[----:B------:R-:W-:Y:S01]  /*69c0*/  IMAD.WIDE.U32 R44, R44, UR12, R248 ;  /* 0x0000000c2c2c7c25 */ /* 0x000fe2000f8e00f8 */
[----:B------:R-:W-:Y:S01]  /*69d0*/  LDS.128 R24, [R9+0x14000] ;  /* 0x0140000009187984 */ /* 0x000fe20000000c00 */
[----:B------:R-:W-:-:S02]  /*69e0*/  IADD3.X R47, PT, PT, R7, UR14, R13, P0, !PT ;  /* 0x0000000e072f7c10 */ /* 0x000fc400087fe40d */
[----:B------:R-:W-:Y:S01]  /*69f0*/  ISETP.GE.AND P2, PT, R4, UR17, PT ;  /* 0x0000001104007c0c */ /* 0x000fe2000bf46270 */
[----:B------:R-:W-:Y:S01]  /*6a00*/  LDS.128 R20, [R9+0x15000] ;  /* 0x0150000009147984 */ /* 0x000fe20000000c00 */
[----:B------:R-:W-:Y:S01]  /*6a10*/  IADD3 R44, P0, PT, R44, UR18, RZ ;  /* 0x000000122c2c7c10 */ /* 0x000fe2000ff1e0ff */
[----:B------:R-:W3:Y:S01]  /*6a20*/  LDCU.64 UR14, c[0x0][0x560] ;  /* 0x0000ac00ff0e77ac */ /* 0x000ee20008000a00 */
[----:B-1----:R-:W-:Y:S01]  /*6a30*/  IMAD.WIDE.U32 R46, R10, UR24, R46 ;  /* 0x000000180a2e7c25 */ /* 0x002fe2000f8e002e */
[----:B------:R-:W-:Y:S01]  /*6a40*/  LDS.128 R16, [R9+0x16000] ;  /* 0x0160000009107984 */ /* 0x000fe20000000c00 */
[----:B------:R-:W-:Y:S01]  /*6a50*/  IADD3.X R45, PT, PT, R5, UR13, R45, P0, !PT ;  /* 0x0000000d052d7c10 */ /* 0x000fe200087fe42d */
[----:B------:R-:W1:Y:S01]  /*6a60*/  LDCU.64 UR12, c[0x0][0x568] ;  /* 0x0000ad00ff0c77ac */ /* 0x000e620008000a00 */
[----:B------:R-:W-:Y:S01]  /*6a70*/  IMAD R47, R11, UR24, R47 ;  /* 0x000000180b2f7c24 */ /* 0x000fe2000f8e022f */
[----:B------:R-:W2:Y:S01]  /*6a80*/  @!P3 LDS.128 R12, [R9+0x10000] ;  /* 0x01000000090cb984 */ /* 0x000ea20000000c00 */
[----:B------:R-:W-:Y:S01]  /*6a90*/  ISETP.GE.AND P1, PT, R8, UR17, PT ;  /* 0x0000001108007c0c */ /* 0x000fe2000bf26270 */
[----:B----4-:R-:W-:Y:S01]  /*6aa0*/  IMAD.WIDE.U32 R44, R2, UR24, R44 ;  /* 0x00000018022c7c25 */ /* 0x010fe2000f8e002c */
[----:B------:R-:W-:Y:S01]  /*6ab0*/  ISETP.GE.AND P0, PT, R6, UR17, PT ;  /* 0x0000001106007c0c */ /* 0x000fe2000bf06270 */
[----:B------:R-:W4:Y:S02]  /*6ac0*/  LDS.128 R40, [R9+0x17000] ;  /* 0x0170000009287984 */ /* 0x000f240000000c00 */
[----:B------:R-:W-:-:S04]  /*6ad0*/  IMAD.WIDE.U32 R46, R0, UR10, R46 ;  /* 0x0000000a002e7c25 */ /* 0x000fc8000f8e002e */
[----:B------:R-:W-:Y:S02]  /*6ae0*/  IMAD R45, R3, UR24, R45 ;  /* 0x00000018032d7c24 */ /* 0x000fe4000f8e022d */
[----:B------:R-:W-:Y:S01]  /*6af0*/  IMAD R2, R0, UR11, R47 ;  /* 0x0000000b00027c24 */ /* 0x000fe2000f8e022f */
[----:B---3--:R-:W-:Y:S01]  /*6b00*/  LEA R4, P4, R46, UR14, 0x1 ;  /* 0x0000000e2e047c11 */ /* 0x008fe2000f8808ff */
[----:B------:R-:W-:-:S03]  /*6b10*/  IMAD.WIDE.U32 R44, R0, UR8, R44 ;  /* 0x00000008002c7c25 */ /* 0x000fc6000f8e002c */
[----:B------:R-:W-:Y:S01]  /*6b20*/  LEA.HI.X R5, R46, UR15, R2, 0x1, P4 ;  /* 0x0000000f2e057c11 */ /* 0x000fe2000a0f0c02 */
[----:B------:R-:W-:Y:S01]  /*6b30*/  IMAD R0, R0, UR9, R45 ;  /* 0x0000000900007c24 */ /* 0x000fe2000f8e022d */
[----:B-1----:R-:W-:-:S03]  /*6b40*/  LEA R2, P4, R44, UR12, 0x1 ;  /* 0x0000000c2c027c11 */ /* 0x002fc6000f8808ff */
[----:B--2---:R3:W-:Y:S01]  /*6b50*/  @!P2 STG.E.128 desc[UR36][R4.64+0x80], R36 ;  /* 0x000080240400a986 */ /* 0x0047e2000c101d24 */
[----:B------:R-:W-:-:S03]  /*6b60*/  LEA.HI.X R3, R44, UR13, R0, 0x1, P4 ;  /* 0x0000000d2c037c11 */ /* 0x000fc6000a0f0c00 */
[----:B------:R3:W-:Y:S04]  /*6b70*/  @!P1 STG.E.128 desc[UR36][R4.64+0x100], R32 ;  /* 0x0001002004009986 */ /* 0x0007e8000c101d24 */
[----:B------:R3:W-:Y:S04]  /*6b80*/  @!P0 STG.E.128 desc[UR36][R4.64+0x180], R28 ;  /* 0x0001801c04008986 */ /* 0x0007e8000c101d24 */
[----:B------:R3:W-:Y:S04]  /*6b90*/  @!P3 STG.E.128 desc[UR36][R4.64], R12 ;  /* 0x0000000c0400b986 */ /* 0x0007e8000c101d24 */
[----:B------:R3:W-:Y:S04]  /*6ba0*/  @!P3 STG.E.128 desc[UR36][R2.64], R24 ;  /* 0x000000180200b986 */ /* 0x0007e8000c101d24 */
[----:B------:R3:W-:Y:S04]  /*6bb0*/  @!P2 STG.E.128 desc[UR36][R2.64+0x80], R20 ;  /* 0x000080140200a986 */ /* 0x0007e8000c101d24 */
[----:B------:R3:W-:Y:S04]  /*6bc0*/  @!P1 STG.E.128 desc[UR36][R2.64+0x100], R16 ;  /* 0x0001001002009986 */ /* 0x0007e8000c101d24 */
[----:B----4-:R3:W-:Y:S02]  /*6bd0*/  @!P0 STG.E.128 desc[UR36][R2.64+0x180], R40 ;  /* 0x0001802802008986 */ /* 0x0107e4000c101d24 */
.L_x_24:
[----:B------:R-:W-:Y:S05]  /*6be0*/  BSYNC.RECONVERGENT B1 ;  /* 0x0000000000017941 */ /* 0x000fea0003800200 */
.L_x_8:
[----:B------:R-:W2:Y:S01]  /*6bf0*/  LDCU UR9, c[0x0][0x438] ;  /* 0x00008700ff0977ac */ /* 0x000ea20008000800 */
[----:B------:R-:W1:Y:S01]  /*6c00*/  LDCU UR10, c[0x0][0x370] ;  /* 0x00006e00ff0a77ac */ /* 0x000e620008000800 */
[----:B--2---:R-:W-:-:S04]  /*6c10*/  UIADD3 UR9, UPT, UPT, UR9, 0x1f, URZ ;  /* 0x0000001f09097890 */ /* 0x004fc8000fffe0ff */
[----:B------:R-:W-:Y:S02]  /*6c20*/  USHF.R.S32.HI UR8, URZ, 0x1f, UR9 ;  /* 0x0000001fff087899 */ /* 0x000fe40008011409 */
[----:B-1----:R-:W-:Y:S02]  /*6c30*/  UIADD3 UR39, UPT, UPT, UR10, UR39, URZ ;  /* 0x000000270a277290 */ /* 0x002fe4000fffe0ff */
[----:B------:R-:W-:Y:S01]  /*6c40*/  ULEA.HI UR8, UR8, UR9, URZ, 0x5 ;  /* 0x0000000908087291 */ /* 0x000fe2000f8f28ff */
[----:B------:R-:W-:-:S03]  /*6c50*/  UMOV UR10, UR23 ;  /* 0x00000017000a7c82 */ /* 0x000fc60008000000 */
[----:B------:R-:W-:-:S04]  /*6c60*/  USHF.R.S32.HI UR8, URZ, 0x5, UR8 ;  /* 0x00000005ff087899 */ /* 0x000fc80008011408 */
[----:B------:R-:W-:-:S09]  /*6c70*/  UISETP.GE.AND UP0, UPT, UR39, UR8, UPT ;  /* 0x000000082700728c */ /* 0x000fd2000bf06270 */
[----:B------:R-:W-:Y:S05]  /*6c80*/  BRA.U !UP0, `(.L_x_48) ;  /* 0xffffff9508a47547 */ /* 0x000fea000b83ffff */
[----:B------:R-:W-:Y:S05]  /*6c90*/  EXIT ;  /* 0x000000000000794d */ /* 0x000fea0003800000 */
.L_x_49:
        /* <DEDUP_REMOVED lines=14> */
.L_x_1256:


//--------------------- .text._ZN5flash44flash_bwd_dq_dk_dv_loop_seqk_parallel_kernelI23Flash_bwd_kernel_traitsILi256ELi64ELi32ELi8ELi4ELi1ELi2ELb1ELb1EN7cutlass6half_tE19Flash_kernel_traitsILi256ELi64ELi32ELi8ES3_EELb0ELb1ELb0ELb0ELb0ELb0ELb1EEEvNS_16Flash_bwd_paramsE --------------------------
	.section	.text._ZN5flash44flash_bwd_dq_dk_dv_loop_seqk_parallel_kernelI23Flash_bwd_kernel_traitsILi256ELi64ELi32ELi8ELi4ELi1ELi2ELb1ELb1EN7cutlass6half_tE19Flash_kernel_traitsILi256ELi64ELi32ELi8ES3_EELb0ELb1ELb0ELb0ELb0ELb0ELb1EEEvNS_16Flash_bwd_paramsE,"ax",@progbits
	.align	128
        .global         _ZN5flash44flash_bwd_dq_dk_dv_loop_seqk_parallel_kernelI23Flash_bwd_kernel_traitsILi256ELi64ELi32ELi8ELi4ELi1ELi2ELb1ELb1EN7cutlass6half_tE19Flash_kernel_traitsILi256ELi64ELi32ELi8ES3_EELb0ELb1ELb0ELb0ELb0ELb0ELb1EEEvNS_16Flash_bwd_paramsE
        .type           _ZN5flash44flash_bwd_dq_dk_dv_loop_seqk_parallel_kernelI23Flash_bwd_kernel_traitsILi256ELi64ELi32ELi8ELi4ELi1ELi2ELb1ELb1EN7cutlass6half_tE19Flash_kernel_traitsILi256ELi64ELi32ELi8ES3_EELb0ELb1ELb0ELb0ELb0ELb0ELb1EEEvNS_16Flash_bwd_paramsE,@function
        .size           _ZN5flash44flash_bwd_dq_dk_dv_loop_seqk_parallel_kernelI23Flash_bwd_kernel_traitsILi256ELi64ELi32ELi8ELi4ELi1ELi2ELb1ELb1EN7cutlass6half_tE19Flash_kernel_traitsILi256ELi64ELi32ELi8ES3_EELb0ELb1ELb0ELb0ELb0ELb0ELb1EEEvNS_16Flash_bwd_paramsE,(.L_x_1257 - _ZN5flash44flash_bwd_dq_dk_dv_loop_seqk_parallel_kernelI23Flash_bwd_kernel_traitsILi256ELi64ELi32ELi8ELi4ELi1ELi2ELb1ELb1EN7cutlass6half_tE19Flash_kernel_traitsILi256ELi64ELi32ELi8ES3_EELb0ELb1ELb0ELb0ELb0ELb0ELb1EEEvNS_16Flash_bwd_paramsE)
        .other          _ZN5flash44flash_bwd_dq_dk_dv_loop_seqk_parallel_kernelI23Flash_bwd_kernel_traitsILi256ELi64ELi32ELi8ELi4ELi1ELi2ELb1ELb1EN7cutlass6half_tE19Flash_kernel_traitsILi256ELi64ELi32ELi8ES3_EELb0ELb1ELb0ELb0ELb0ELb0ELb1EEEvNS_16Flash_bwd_paramsE,@"STO_CUDA_ENTRY STV_DEFAULT"
_ZN5flash44flash_bwd_dq_dk_dv_loop_seqk_parallel_kernelI23Flash_bwd_kernel_traitsILi256ELi64ELi32ELi8ELi4ELi1ELi2ELb1ELb1EN7cutlass6half_tE19Flash_kernel_traitsILi256ELi64ELi32ELi8ES3_EELb0ELb1ELb0ELb0ELb0ELb0ELb1EEEvNS_16Flash_bwd_paramsE:
.text._ZN5flash44flash_bwd_dq_dk_dv_loop_seqk_parallel_kernelI23Flash_bwd_kernel_traitsILi256ELi64ELi32ELi8ELi4ELi1ELi2ELb1ELb1EN7cutlass6half_tE19Flash_kernel_traitsILi256ELi64ELi32ELi8ES3_EELb0ELb1ELb0ELb0ELb0ELb0ELb1EEEvNS_16Flash_bwd_paramsE:
[----:B------:R-:W1:Y:S08]  /*0000*/  LDC R1, c[0x0][0x37c] ;  /* 0x0000df00ff017b82 */ /* 0x000e700000000800 */
[----:B------:R-:W2:Y:S01]  /*0010*/  LDC R2, c[0x0][0x438] ;  /* 0x00010e00ff027b82 */ /* 0x000ea20000000800 */
[----:B-1----:R-:W-:-:S07]  /*0020*/  VIADD R1, R1, 0xfffffff8 ;  /* 0xfffffff801017836 */ /* 0x002fce0000000000 */
[----:B------:R-:W1:Y:S01]  /*0030*/  S2UR UR39, SR_CTAID.X ;  /* 0x00000000002779c3 */ /* 0x000e620000002500 */
[----:B--2---:R-:W-:-:S05]  /*0040*/  VIADD R2, R2, 0x1f ;  /* 0x0000001f02027836 */ /* 0x004fca0000000000 */
[----:B------:R-:W-:-:S04]  /*0050*/  SHF.R.S32.HI R0, RZ, 0x1f, R2 ;  /* 0x0000001fff007819 */ /* 0x000fc80000011402 */
[----:B------:R-:W-:-:S04]  /*0060*/  LEA.HI R0, R0, R2, RZ, 0x5 ;  /* 0x0000000200007211 */ /* 0x000fc800078f28ff */
[----:B------:R-:W-:-:S04]  /*0070*/  SHF.R.S32.HI R0, RZ, 0x5, R0 ;  /* 0x00000005ff007819 */ /* 0x000fc80000011400 */
[----:B-1----:R-:W-:-:S13]  /*0080*/  ISETP.LE.AND P0, PT, R0, UR39, PT ;  /* 0x0000002700007c0c */ /* 0x002fda000bf03270 */
        /* <DEDUP_REMOVED lines=42> */
.L_x_91:
[----:B------:R-:W2:Y:S01]  /*0330*/  LDCU.64 UR8, c[0x0][0x478] ;  /* 0x00008f00ff0877ac */ /* 0x000ea20008000a00 */
[----:B------:R-:W-:Y:S02]  /*0340*/  PLOP3.LUT P1, PT, PT, PT, UP4, 0x80, 0x8 ;  /* 0x000000000008781c */ /* 0x000fe40003f2f048 */
[----:B------:R-:W-:Y:S01]  /*0350*/  PLOP3.LUT P4, PT, PT, PT, UP5, 0x80, 0x8 ;  /* 0x000000000008781c */ /* 0x000fe20003f8f058 */
[----:B------:R-:W-:Y:S01]  /*0360*/  @UP4 ULEA UR12, UP0, UR40, UR6, 0x2 ;  /* 0x00000006280c4291 */ /* 0x000fe2000f8010ff */
[----:B------:R-:W-:Y:S01]  /*0370*/  PLOP3.LUT P2, PT, PT, PT, UP3, 0x80, 0x8 ;  /* 0x000000000008781c */ /* 0x000fe20003f4f038 */
[----:B------:R-:W-:Y:S02]  /*0380*/  UISETP.NE.AND UP2, UPT, UR29, URZ, UPT ;  /* 0x000000ff1d00728c */ /* 0x000fe4000bf45270 */
[----:B------:R-:W-:Y:S02]  /*0390*/  @UP4 ULEA.HI.X UR13, UR40, UR7, URZ, 0x2, UP0 ;  /* 0x00000007280d4291 */ /* 0x000fe400080f14ff */
[----:B-1----:R-:W-:-:S02]  /*03a0*/  IMAD.U32 R2, RZ, RZ, UR12 ;  /* 0x0000000cff027e24 */ /* 0x002fc4000f8e00ff */
[----:B------:R-:W-:Y:S02]  /*03b0*/  PLOP3.LUT P3, PT, PT, PT, UP2, 0x80, 0x8 ;  /* 0x000000000008781c */ /* 0x000fe40003f6f028 */
[----:B------:R-:W-:Y:S01]  /*03c0*/  IMAD.U32 R3, RZ, RZ, UR13 ;  /* 0x0000000dff037e24 */ /* 0x000fe2000f8e00ff */
[----:B------:R-:W-:Y:S02]  /*03d0*/  UIMAD.WIDE.U32 UR12, UR40, 0x4, UR30 ;  /* 0x00000004280c78a5 */ /* 0x000fe4000f8e001e */
[----:B--2---:R-:W-:-:S03]  /*03e0*/  UISETP.NE.U32.AND UP0, UPT, UR8, URZ, UPT ;  /* 0x000000ff0800728c */ /* 0x004fc6000bf05070 */
[----:B------:R-:W2:Y:S01]  /*03f0*/  @P1 LDG.E R3, desc[UR36][R2.64] ;  /* 0x0000002402031981 */ /* 0x000ea2000c1e1900 */
[----:B------:R-:W-:-:S06]  /*0400*/  UISETP.NE.AND.EX UP0, UPT, UR9, URZ, UPT, UP0 ;  /* 0x000000ff0900728c */ /* 0x000fcc000bf05300 */
[----:B------:R-:W-:-:S05]  /*0410*/  PLOP3.LUT P0, PT, PT, PT, UP0, 0x80, 0x8 ;  /* 0x000000000008781c */ /* 0x000fca0003f0f008 */
[----:B------:R-:W-:Y:S01]  /*0420*/  @UP0 ULEA UR14, UP1, UR40, UR8, 0x2 ;  /* 0x00000008280e0291 */ /* 0x000fe2000f8210ff */
[----:B---34-:R-:W-:Y:S01]  /*0430*/  IMAD.U32 R6, RZ, RZ, UR12 ;  /* 0x0000000cff067e24 */ /* 0x018fe2000f8e00ff */
[----:B------:R-:W5:Y:S02]  /*0440*/  @!UP0 LDCU UR11, c[0x0][0x43c] ;  /* 0x00008780ff0b87ac */ /* 0x000f640008000800 */
[----:B------:R-:W-:Y:S02]  /*0450*/  @UP0 ULEA.HI.X UR15, UR40, UR9, URZ, 0x2, UP1 ;  /* 0x00000009280f0291 */ /* 0x000fe400088f14ff */
[----:B------:R-:W-:Y:S01]  /*0460*/  IMAD.U32 R4, RZ, RZ, UR14 ;  /* 0x0000000eff047e24 */ /* 0x000fe2000f8e00ff */
[----:B------:R-:W3:Y:S01]  /*0470*/  @!UP0 LDCU.64 UR8, c[0x0][0x488] ;  /* 0x00009100ff0887ac */ /* 0x000ee20008000a00 */
[----:B------:R-:W-:Y:S02]  /*0480*/  IMAD.U32 R7, RZ, RZ, UR13 ;  /* 0x0000000dff077e24 */ /* 0x000fe4000f8e00ff */
[----:B------:R-:W-:-:S03]  /*0490*/  IMAD.U32 R5, RZ, RZ, UR15 ;  /* 0x0000000fff057e24 */ /* 0x000fc6000f8e00ff */
[----:B------:R-:W4:Y:S04]  /*04a0*/  @P2 LDG.E R2, desc[UR36][R6.64+0x4] ;  /* 0x0000042406022981 */ /* 0x000f28000c1e1900 */
[----:B------:R-:W4:Y:S01]  /*04b0*/  @P0 LDG.E R0, desc[UR36][R4.64] ;  /* 0x0000002404000981 */ /* 0x000f22000c1e1900 */
[----:B------:R-:W-:Y:S01]  /*04c0*/  UMOV UR42, URZ ;  /* 0x000000ff002a7c82 */ /* 0x000fe20008000000 */
[----:B------:R-:W-:Y:S01]  /*04d0*/  UMOV UR19, 0xffffffff ;  /* 0xffffffff00137882 */ /* 0x000fe20000000000 */
[----:B------:R-:W-:Y:S01]  /*04e0*/  UMOV UR43, 0xffffffff ;  /* 0xffffffff002b7882 */ /* 0x000fe20000000000 */
[----:B---3--:R-:W-:-:S04]  /*04f0*/  @!UP0 UISETP.NE.U32.AND UP1, UPT, UR8, URZ, UPT ;  /* 0x000000ff0800828c */ /* 0x008fc8000bf25070 */
[----:B------:R-:W-:Y:S02]  /*0500*/  @!UP0 UISETP.NE.AND.EX UP1, UPT, UR9, URZ, UPT, UP1 ;  /* 0x000000ff0900828c */ /* 0x000fe4000bf25310 */
[----:B------:R-:W-:Y:S02]  /*0510*/  USHF.L.U32 UR33, UR39, 0x5, URZ ;  /* 0x0000000527217899 */ /* 0x000fe400080006ff */
[----:B-----5:R-:W-:Y:S01]  /*0520*/  @!UP0 USEL UR9, UR11, URZ, UP1 ;  /* 0x000000ff0b098287 */ /* 0x020fe20008800000 */
[----:B------:R-:W3:Y:S04]  /*0530*/  @P4 LDG.E R5, desc[UR36][R6.64] ;  /* 0x0000002406054981 */ /* 0x000ee8000c1e1900 */
[----:B------:R-:W5:Y:S01]  /*0540*/  @!P3 LDG.E R4, desc[UR36][R240.64] ;  /* 0x00000024f004b981 */ /* 0x000f62000c1e1900 */
[----:B--2---:R-:W-:-:S02]  /*0550*/  @P1 R2UR UR42, R3 ;  /* 0x00000000032a12ca */ /* 0x004fc400000e0000 */
[----:B----4-:R-:W-:Y:S02]  /*0560*/  @P2 R2UR UR8, R2 ;  /* 0x00000000020822ca */ /* 0x010fe400000e0000 */
[----:B------:R-:W-:-:S13]  /*0570*/  @P0 R2UR UR41, R0 ;  /* 0x00000000002902ca */ /* 0x000fda00000e0000 */
[----:B------:R-:W-:Y:S01]  /*0580*/  @UP0 UIADD3 UR41, UPT, UPT, UR41, -UR42, URZ ;  /* 0x8000002a29290290 */ /* 0x000fe2000fffe0ff */
[----:B---3--:R-:W-:Y:S02]  /*0590*/  @P4 R2UR UR19, R5 ;  /* 0x00000000051342ca */ /* 0x008fe400000e0000 */
[----:B-----5:R-:W-:Y:S01]  /*05a0*/  @!P3 R2UR UR43, R4 ;  /* 0x00000000042bb2ca */ /* 0x020fe200000e0000 */
[----:B------:R-:W-:-:S14]  /*05b0*/  BRA.U !UP6, `(.L_x_50) ;  /* 0x000000010e1c7547 */ /* 0x000fdc000b800000 */
[----:B------:R-:W-:-:S06]  /*05c0*/  UISETP.NE.AND UP1, UPT, UR28, URZ, UPT ;  /* 0x000000ff1c00728c */ /* 0x000fcc000bf25270 */
[----:B------:R-:W-:-:S13]  /*05d0*/  PLOP3.LUT P0, PT, PT, PT, UP1, 0x80, 0x8 ;  /* 0x000000000008781c */ /* 0x000fda0003f0f018 */
[----:B------:R-:W1:Y:S04]  /*05e0*/  @P0 LDG.E R0, desc[UR36][R240.64+0x4] ;  /* 0x00000424f0000981 */ /* 0x000e68000c1e1900 */
[----:B------:R-:W2:Y:S01]  /*05f0*/  @!P0 LDG.E R2, desc[UR36][R240.64] ;  /* 0x00000024f0028981 */ /* 0x000ea2000c1e1900 */
[----:B-1----:R-:W-:-:S13]  /*0600*/  @P0 R2UR UR10, R0 ;  /* 0x00000000000a02ca */ /* 0x002fda00000e0000 */
[----:B------:R-:W-:-:S07]  /*0610*/  @UP1 UIADD3 UR10, UPT, UPT, UR10, -UR43, URZ ;  /* 0x8000002b0a0a1290 */ /* 0x000fce000fffe0ff */
[----:B--2---:R-:W-:-:S15]  /*0620*/  @!P0 R2UR UR10, R2 ;  /* 0x00000000020a82ca */ /* 0x004fde00000e0000 */
.L_x_50:
        /* <DEDUP_REMOVED lines=34> */
.L_x_52:
[----:B------:R-:W1:Y:S01]  /*0850*/  LDCU.64 UR14, c[0x0][0x3b8] ;  /* 0x00007700ff0e77ac */ /* 0x000e620008000a00 */
[----:B------:R-:W-:-:S04]  /*0860*/  UIADD3 UR8, UPT, UPT, UR42, UR43, URZ ;  /* 0x0000002b2a087290 */ /* 0x000fc8000fffe0ff */
[----:B-1----:R-:W-:Y:S02]  /*0870*/  UIMAD.WIDE.U32 UR48, UR8, UR14, URZ ;  /* 0x0000000e083072a5 */ /* 0x002fe4000f8e00ff */
[----:B------:R-:W-:-:S04]  /*0880*/  UIMAD UR8, UR8, UR15, URZ ;  /* 0x0000000f080872a4 */ /* 0x000fc8000f8e02ff */
[----:B------:R-:W-:-:S06]  /*0890*/  UIADD3 UR8, UPT, UPT, UR49, UR8, URZ ;  /* 0x0000000831087290 */ /* 0x000fcc000fffe0ff */
[----:B------:R-:W-:Y:S02]  /*08a0*/  MOV R7, UR8 ;  /* 0x0000000800077c02 */ /* 0x000fe40008000f00 */
.L_x_53:
[----:B------:R-:W1:Y:S01]  /*08b0*/  LDC R0, c[0x0][0x3e8] ;  /* 0x0000fa00ff007b82 */ /* 0x000e620000000800 */
[----:B------:R-:W2:Y:S01]  /*08c0*/  S2R R2, SR_CTAID.Z ;  /* 0x0000000000027919 */ /* 0x000ea20000002700 */
[----:B------:R-:W-:Y:S01]  /*08d0*/  USHF.R.S32.HI UR32, URZ, 0x1f, UR33 ;  /* 0x0000001fff207899 */ /* 0x000fe20008011421 */
[----:B-1----:R-:W-:-:S04]  /*08e0*/  IABS R4, R0 ;  /* 0x0000000000047213 */ /* 0x002fc80000000000 */
[----:B------:R-:W1:Y:S01]  /*08f0*/  I2F.RP R8, R4 ;  /* 0x0000000400087306 */ /* 0x000e620000209400 */
[----:B--2---:R-:W-:-:S07]  /*0900*/  IABS R2, R2 ;  /* 0x0000000200027213 */ /* 0x004fce0000000000 */
[----:B-1----:R-:W1:Y:S02]  /*0910*/  MUFU.RCP R8, R8 ;  /* 0x0000000800087308 */ /* 0x002e640000001000 */
[----:B-1----:R-:W-:-:S06]  /*0920*/  VIADD R8, R8, 0xffffffe ;  /* 0x0ffffffe08087836 */ /* 0x002fcc0000000000 */
[----:B------:R-:W1:Y:S02]  /*0930*/  F2I.FTZ.U32.TRUNC.NTZ R9, R8 ;  /* 0x0000000800097305 */ /* 0x000e64000021f000 */
[----:B-1----:R-:W-:Y:S02]  /*0940*/  IMAD.MOV R3, RZ, RZ, -R9 ;  /* 0x000000ffff037224 */ /* 0x002fe400078e0a09 */
[----:B------:R-:W-:Y:S02]  /*0950*/  IMAD.MOV.U32 R8, RZ, RZ, RZ ;  /* 0x000000ffff087224 */ /* 0x000fe400078e00ff */
[----:B------:R-:W-:-:S04]  /*0960*/  IMAD R3, R3, R4, RZ ;  /* 0x0000000403037224 */ /* 0x000fc800078e02ff */
[----:B------:R-:W-:Y:S01]  /*0970*/  IMAD.HI.U32 R6, R9, R3, R8 ;  /* 0x0000000309067227 */ /* 0x000fe200078e0008 */
[----:B------:R-:W-:-:S05]  /*0980*/  MOV R3, R2 ;  /* 0x0000000200037202 */ /* 0x000fca0000000f00 */
[----:B------:R-:W-:-:S04]  /*0990*/  IMAD.HI.U32 R6, R6, R3, RZ ;  /* 0x0000000306067227 */ /* 0x000fc800078e00ff */
[----:B------:R-:W-:-:S04]  /*09a0*/  IMAD.MOV R2, RZ, RZ, -R6 ;  /* 0x000000ffff027224 */ /* 0x000fc800078e0a06 */
[----:B------:R-:W-:-:S05]  /*09b0*/  IMAD R2, R4, R2, R3 ;  /* 0x0000000204027224 */ /* 0x000fca00078e0203 */
[----:B------:R-:W-:-:S13]  /*09c0*/  ISETP.GT.U32.AND P1, PT, R4, R2, PT ;  /* 0x000000020400720c */ /* 0x000fda0003f24070 */
[----:B------:R-:W-:Y:S01]  /*09d0*/  @!P1 IMAD.IADD R2, R2, 0x1, -R4 ;  /* 0x0000000102029824 */ /* 0x000fe200078e0a04 */
[----:B------:R-:W-:Y:S02]  /*09e0*/  @!P1 IADD3 R6, PT, PT, R6, 0x1, RZ ;  /* 0x0000000106069810 */ /* 0x000fe40007ffe0ff */
[----:B------:R-:W-:Y:S02]  /*09f0*/  ISETP.NE.AND P1, PT, R0, RZ, PT ;  /* 0x000000ff0000720c */ /* 0x000fe40003f25270 */
[----:B------:R-:W-:Y:S02]  /*0a00*/  ISETP.GE.U32.AND P2, PT, R2, R4, PT ;  /* 0x000000040200720c */ /* 0x000fe40003f46070 */
[----:B------:R-:W-:-:S04]  /*0a10*/  LOP3.LUT R2, R0, UR27, RZ, 0x3c, !PT ;  /* 0x0000001b00027c12 */ /* 0x000fc8000f8e3cff */
[----:B------:R-:W-:-:S07]  /*0a20*/  ISETP.GE.AND P0, PT, R2, RZ, PT ;  /* 0x000000ff0200720c */ /* 0x000fce0003f06270 */
[----:B------:R-:W-:-:S06]  /*0a30*/  @P2 VIADD R6, R6, 0x1 ;  /* 0x0000000106062836 */ /* 0x000fcc0000000000 */
        /* <DEDUP_REMOVED lines=16> */
.L_x_54:
[----:B------:R-:W1:Y:S01]  /*0b40*/  LDCU.64 UR12, c[0x0][0x3c0] ;  /* 0x00007800ff0c77ac */ /* 0x000e620008000a00 */
[----:B------:R-:W-:-:S04]  /*0b50*/  UIADD3 UR8, UPT, UPT, UR42, UR43, URZ ;  /* 0x0000002b2a087290 */ /* 0x000fc8000fffe0ff */
[----:B-1----:R-:W-:Y:S02]  /*0b60*/  UIMAD.WIDE.U32 UR52, UR8, UR12, URZ ;  /* 0x0000000c083472a5 */ /* 0x002fe4000f8e00ff */
[----:B------:R-:W-:-:S04]  /*0b70*/  UIMAD UR8, UR8, UR13, URZ ;  /* 0x0000000d080872a4 */ /* 0x000fc8000f8e02ff */
[----:B------:R-:W-:-:S06]  /*0b80*/  UIADD3 UR8, UPT, UPT, UR53, UR8, URZ ;  /* 0x0000000835087290 */ /* 0x000fcc000fffe0ff */
[----:B------:R-:W-:-:S07]  /*0b90*/  MOV R14, UR8 ;  /* 0x00000008000e7c02 */ /* 0x000fce0008000f00 */
.L_x_55:
        /* <DEDUP_REMOVED lines=28> */
.L_x_56:
[----:B------:R-:W-:Y:S02]  /*0d60*/  IMAD R18, R25, UR19, RZ ;  /* 0x0000001319127c24 */ /* 0x000fe4000f8e02ff */
[----:B------:R-:W-:-:S05]  /*0d70*/  IMAD.WIDE.U32 R2, R24, UR19, RZ ;  /* 0x0000001318027c25 */ /* 0x000fca000f8e00ff */
[----:B------:R-:W-:Y:S02]  /*0d80*/  IADD3 R18, PT, PT, R3, R18, RZ ;  /* 0x0000001203127210 */ /* 0x000fe40007ffe0ff */
[----:B------:R-:W-:-:S07]  /*0d90*/  MOV R13, R2 ;  /* 0x00000002000d7202 */ /* 0x000fce0000000f00 */
.L_x_57:
        /* <DEDUP_REMOVED lines=20> */
.L_x_58:
[----:B------:R-:W1:Y:S01]  /*0ee0*/  LDCU UR53, c[0x0][0x434] ;  /* 0x00008680ff3577ac */ /* 0x000e620008000800 */
[----:B------:R-:W-:-:S04]  /*0ef0*/  UIMAD UR8, UR40, UR20, UR27 ;  /* 0x00000014280872a4 */ /* 0x000fc8000f8e021b */
[----:B-1----:R-:W-:-:S12]  /*0f00*/  UIMAD UR53, UR8, UR53, URZ ;  /* 0x00000035083572a4 */ /* 0x002fd8000f8e02ff */
.L_x_59:
        /* <DEDUP_REMOVED lines=10> */
.L_x_60:
[----:B------:R-:W1:Y:S01]  /*0fb0*/  LDCU UR51, c[0x0][0x444] ;  /* 0x00008880ff3377ac */ /* 0x000e620008000800 */
[----:B------:R-:W-:-:S04]  /*0fc0*/  UIMAD UR8, UR40, UR20, UR27 ;  /* 0x00000014280872a4 */ /* 0x000fc8000f8e021b */
[----:B-1----:R-:W-:-:S12]  /*0fd0*/  UIMAD UR51, UR8, UR51, URZ ;  /* 0x00000033083372a4 */ /* 0x002fd8000f8e02ff */
.L_x_61:
        /* <DEDUP_REMOVED lines=16> */
[C---:B--2---:R-:W-:Y:S01]  /*10e0*/  IMAD.SHL.U32 R4, R0.reuse, 0x8, RZ ;  /* 0x0000000800047824 */ /* 0x044fe200078e00ff */
[----:B------:R-:W-:Y:S02]  /*10f0*/  SHF.R.U32.HI R17, RZ, 0x5, R0 ;  /* 0x00000005ff117819 */ /* 0x000fe40000011600 */
[----:B------:R-:W-:Y:S01]  /*1100*/  UISETP.LT.AND UP0, UPT, URZ, UR49, UPT ;  /* 0x00000031ff00728c */ /* 0x000fe2000bf01270 */
[----:B------:R-:W-:Y:S02]  /*1110*/  LOP3.LUT R15, R0, 0x1f, RZ, 0xc0, !PT ;  /* 0x0000001f000f7812 */ /* 0x000fe400078ec0ff */
[----:B------:R-:W1:Y:S01]  /*1120*/  LDCU.128 UR8, c[0x0][0x590] ;  /* 0x0000b200ff0877ac */ /* 0x000e620008000c00 */
[----:B------:R-:W-:Y:S02]  /*1130*/  LOP3.LUT R16, R4, 0x38, RZ, 0xc0, !PT ;  /* 0x0000003804107812 */ /* 0x000fe400078ec0ff */
[----:B------:R-:W-:-:S02]  /*1140*/  IMAD R15, R12, R17, R15 ;  /* 0x000000110c0f7224 */ /* 0x000fc400078e020f */
[----:B------:R-:W-:Y:S01]  /*1150*/  IADD3 R22, P0, PT, R16, UR54, RZ ;  /* 0x0000003610167c10 */ /* 0x000fe2000ff1e0ff */
[----:B------:R-:W-:Y:S01]  /*1160*/  IMAD.MOV.U32 R17, RZ, RZ, RZ ;  /* 0x000000ffff117224 */ /* 0x000fe200078e00ff */
[----:B------:R-:W-:Y:S01]  /*1170*/  USEL UR49, URZ, UR49, !UP0 ;  /* 0x00000031ff317287 */ /* 0x000fe2000c000000 */
[----:B------:R-:W-:Y:S01]  /*1180*/  IMAD.SHL.U32 R12, R12, 0x40, RZ ;  /* 0x000000400c0c7824 */ /* 0x000fe200078e00ff */
[----:B------:R-:W2:Y:S01]  /*1190*/  LDCU.64 UR54, c[0x0][0x420] ;  /* 0x00008400ff3677ac */ /* 0x000ea20008000a00 */
[----:B------:R-:W-:Y:S01]  /*11a0*/  IMAD.X R23, RZ, RZ, UR21, P0 ;  /* 0x00000015ff177e24 */ /* 0x000fe200080e06ff */
[--C-:B------:R-:W-:Y:S01]  /*11b0*/  IADD3 R13, P1, P0, R24, R13, R19.reuse ;  /* 0x0000000d180d7210 */ /* 0x100fe2000783e013 */
[----:B------:R-:W4:Y:S01]  /*11c0*/  LDCU.64 UR20, c[0x0][0x3c8] ;  /* 0x00007900ff1477ac */ /* 0x000f220008000a00 */
[----:B------:R-:W-:Y:S01]  /*11d0*/  SHF.R.S32.HI R19, RZ, 0x1f, R19 ;  /* 0x0000001fff137819 */ /* 0x000fe20000011413 */
[----:B------:R-:W-:Y:S01]  /*11e0*/  UISETP.GT.AND UP0, UPT, UR45, UR49, UPT ;  /* 0x000000312d00728c */ /* 0x000fe2000bf04270 */
[----:B-1----:R-:W-:Y:S01]  /*11f0*/  IMAD.U32 R20, RZ, RZ, UR8 ;  /* 0x00000008ff147e24 */ /* 0x002fe2000f8e00ff */
[----:B------:R-:W-:Y:S01]  /*1200*/  UIMAD UR19, UR17, UR8, URZ ;  /* 0x00000008111372a4 */ /* 0x000fe2000f8e02ff */
[----:B------:R-:W-:Y:S01]  /*1210*/  IMAD.U32 R11, RZ, RZ, UR10 ;  /* 0x0000000aff0b7e24 */ /* 0x000fe2000f8e00ff */
[----:B------:R-:W-:Y:S01]  /*1220*/  IADD3.X R10, PT, PT, R10, R18, R19, P1, P0 ;  /* 0x000000120a0a7210 */ /* 0x000fe20000fe0413 */
[----:B------:R-:W-:Y:S01]  /*1230*/  IMAD.WIDE.U32 R20, R20, UR47, R22 ;  /* 0x0000002f14147c25 */ /* 0x000fe2000f8e0016 */
[----:B------:R-:W-:-:S03]  /*1240*/  UIMAD UR19, UR47, UR9, UR19 ;  /* 0x000000092f1372a4 */ /* 0x000fc6000f8e0213 */
[----:B---3--:R-:W-:Y:S01]  /*1250*/  IMAD.WIDE.U32 R22, R2, UR47, R16 ;  /* 0x0000002f02167c25 */ /* 0x008fe2000f8e0010 */
[----:B--2---:R-:W-:-:S03]  /*1260*/  UIMAD.WIDE UR54, UR53, 0x4, UR54 ;  /* 0x00000004353678a5 */ /* 0x004fc6000f8e0236 */
[----:B------:R-:W-:Y:S01]  /*1270*/  VIADD R21, R21, UR19 ;  /* 0x0000001315157c36 */ /* 0x000fe20008000000 */
[----:B------:R-:W-:Y:S01]  /*1280*/  IADD3 R22, P0, PT, R22, UR16, RZ ;  /* 0x0000001016167c10 */ /* 0x000fe2000ff1e0ff */
[----:B------:R-:W-:Y:S01]  /*1290*/  IMAD.U32 R18, RZ, RZ, UR11 ;  /* 0x0000000bff127e24 */ /* 0x000fe2000f8e00ff */
[----:B------:R-:W1:Y:S01]  /*12a0*/  LDCU.64 UR10, c[0x0][0x570] ;  /* 0x0000ae00ff0a77ac */ /* 0x000e620008000a00 */
[----:B------:R-:W-:-:S04]  /*12b0*/  IMAD.WIDE.U32 R24, R11, UR27, R20 ;  /* 0x0000001b0b187c25 */ /* 0x000fc8000f8e0014 */
[----:B------:R-:W-:Y:S01]  /*12c0*/  IMAD R11, R2, UR17, RZ ;  /* 0x00000011020b7c24 */ /* 0x000fe2000f8e02ff */
[----:B------:R-:W2:Y:S01]  /*12d0*/  LDCU.64 UR16, c[0x0][0x550] ;  /* 0x0000aa00ff1077ac */ /* 0x000ea20008000a00 */
[----:B-----5:R-:W-:-:S04]  /*12e0*/  IMAD.WIDE.U32 R20, R8, UR25, RZ ;  /* 0x0000001908147c25 */ /* 0x020fc8000f8e00ff */
[----:B------:R-:W-:Y:S02]  /*12f0*/  IMAD R8, R3, UR47, R11 ;  /* 0x0000002f03087c24 */ /* 0x000fe4000f8e020b */
[----:B------:R-:W-:Y:S02]  /*1300*/  IMAD R9, R9, UR25, R21 ;  /* 0x0000001909097c24 */ /* 0x000fe4000f8e0215 */
[----:B----4-:R-:W-:Y:S01]  /*1310*/  IMAD.U32 R11, RZ, RZ, UR21 ;  /* 0x00000015ff0b7e24 */ /* 0x010fe2000f8e00ff */
[----:B------:R-:W-:Y:S01]  /*1320*/  IADD3.X R23, PT, PT, R23, UR18, R8, P0, !PT ;  /* 0x0000001217177c10 */ /* 0x000fe200087fe408 */
[----:B------:R-:W3:Y:S01]  /*1330*/  LDCU.64 UR18, c[0x0][0x380] ;  /* 0x00007000ff1277ac */ /* 0x000ee20008000a00 */
[----:B------:R-:W-:Y:S01]  /*1340*/  SEL R8, R20, RZ, P3 ;  /* 0x000000ff14087207 */ /* 0x000fe20001800000 */
[----:B------:R-:W-:Y:S01]  /*1350*/  IMAD.U32 R20, RZ, RZ, UR20 ;  /* 0x00000014ff147e24 */ /* 0x000fe2000f8e00ff */
[----:B------:R-:W-:Y:S01]  /*1360*/  SEL R9, R9, RZ, P3 ;  /* 0x000000ff09097207 */ /* 0x000fe20001800000 */
[----:B------:R-:W-:Y:S01]  /*1370*/  IMAD R19, R18, UR27, R25 ;  /* 0x0000001b12137c24 */ /* 0x000fe2000f8e0219 */
[----:B------:R-:W-:Y:S01]  /*1380*/  IADD3 R13, P1, P0, R15, R13, R8 ;  /* 0x0000000d0f0d7210 */ /* 0x000fe2000783e008 */
[----:B------:R-:W-:Y:S01]  /*1390*/  IMAD.WIDE.U32 R20, R20, UR27, R22 ;  /* 0x0000001b14147c25 */ /* 0x000fe2000f8e0016 */
[----:B------:R-:W-:Y:S01]  /*13a0*/  SHF.R.U32.HI R8, RZ, 0x3, R0 ;  /* 0x00000003ff087819 */ /* 0x000fe20000011600 */
[----:B------:R-:W-:Y:S01]  /*13b0*/  USHF.L.U64.HI UR20, UR8, 0x5, UR9 ;  /* 0x0000000508147899 */ /* 0x000fe20008010209 */
[----:B------:R-:W-:Y:S01]  /*13c0*/  SHF.R.S32.HI R15, RZ, 0x1f, R15 ;  /* 0x0000001fff0f7819 */ /* 0x000fe2000001140f */
[----:B------:R-:W-:-:S02]  /*13d0*/  IMAD.MOV.U32 R18, RZ, RZ, R24 ;  /* 0x000000ffff127224 */ /* 0x000fc400078e0018 */
[----:B------:R-:W-:Y:S01]  /*13e0*/  IMAD R21, R11, UR27, R21 ;  /* 0x0000001b0b157c24 */ /* 0x000fe2000f8e0215 */
[----:B------:R-:W-:Y:S01]  /*13f0*/  IADD3.X R10, PT, PT, R15, R10, R9, P1, P0 ;  /* 0x0000000a0f0a7210 */ /* 0x000fe20000fe0409 */
[----:B------:R-:W-:Y:S01]  /*1400*/  IMAD.WIDE.U32 R18, R8, UR8, R18 ;  /* 0x0000000808127c25 */ /* 0x000fe2000f8e0012 */
[----:B------:R-:W-:Y:S02]  /*1410*/  IADD3 R9, P0, PT, R12, R13, RZ ;  /* 0x0000000d0c097210 */ /* 0x000fe40007f1e0ff */
[----:B------:R-:W-:Y:S01]  /*1420*/  LOP3.LUT R13, R16, 0x40, RZ, 0xfc, !PT ;  /* 0x00000040100d7812 */ /* 0x000fe200078efcff */
[----:B------:R-:W-:Y:S01]  /*1430*/  IMAD.WIDE.U32 R20, R8, R2, R20 ;  /* 0x0000000208147225 */ /* 0x000fe200078e0014 */
[----:B------:R-:W-:Y:S02]  /*1440*/  LEA.HI.X.SX32 R12, R12, R10, 0x1, P0 ;  /* 0x0000000a0c0c7211 */ /* 0x000fe400000f0eff */
[----:B--2---:R-:W-:Y:S01]  /*1450*/  LEA R234, P2, R18, UR16, 0x1 ;  /* 0x0000001012ea7c11 */ /* 0x004fe2000f8408ff */
[C---:B------:R-:W-:Y:S01]  /*1460*/  IMAD R11, R8.reuse, UR9, R19 ;  /* 0x00000009080b7c24 */ /* 0x040fe2000f8e0213 */
[C---:B-1----:R-:W-:Y:S01]  /*1470*/  LEA R244, P0, R9.reuse, UR10, 0x2 ;  /* 0x0000000a09f47c11 */ /* 0x042fe2000f8010ff */
[----:B------:R-:W-:Y:S01]  /*1480*/  IMAD R10, R8, R3, R21 ;  /* 0x00000003080a7224 */ /* 0x000fe200078e0215 */
[----:B---3--:R-:W-:Y:S01]  /*1490*/  LEA R236, P1, R20, UR18, 0x1 ;  /* 0x0000001214ec7c11 */ /* 0x008fe2000f8208ff */
[----:B------:R-:W-:Y:S01]  /*14a0*/  USHF.L.U32 UR16, UR8, 0x5, URZ ;  /* 0x0000000508107899 */ /* 0x000fe200080006ff */
[----:B------:R-:W-:Y:S01]  /*14b0*/  LEA.HI.X R235, R18, UR17, R11, 0x1, P2 ;  /* 0x0000001112eb7c11 */ /* 0x000fe200090f0c0b */
[----:B------:R-:W-:Y:S01]  /*14c0*/  UMOV UR18, UR56 ;  /* 0x0000003800127c82 */ /* 0x000fe20008000000 */
[----:B------:R-:W-:Y:S01]  /*14d0*/  LEA.HI.X R245, R9, UR11, R12, 0x2, P0 ;  /* 0x0000000b09f57c11 */ /* 0x000fe200080f140c */
[----:B------:R-:W-:Y:S01]  /*14e0*/  IMAD.SHL.U32 R9, R2, 0x20, RZ ;  /* 0x0000002002097824 */ /* 0x000fe200078e00ff */
[----:B------:R-:W-:Y:S01]  /*14f0*/  LEA.HI.X R237, R20, UR19, R10, 0x1, P1 ;  /* 0x0000001314ed7c11 */ /* 0x000fe200088f0c0a */
[----:B------:R-:W-:Y:S01]  /*1500*/  UMOV UR17, UR57 ;  /* 0x0000003900117c82 */ /* 0x000fe20008000000 */
[----:B------:R-:W-:-:S02]  /*1510*/  SHF.L.U64.HI R3, R2, 0x5, R3 ;  /* 0x0000000502037819 */ /* 0x000fc40000010203 */
        /* <DEDUP_REMOVED lines=16> */
.L_x_63:
[----:B------:R-:W1:Y:S01]  /*1620*/  LDCU.64 UR14, c[0x0][0x5c0] ;  /* 0x0000b800ff0e77ac */ /* 0x000e620008000a00 */
[----:B------:R-:W-:-:S04]  /*1630*/  UIADD3 UR8, UPT, UPT, UR42, UR43, URZ ;  /* 0x0000002b2a087290 */ /* 0x000fc8000fffe0ff */
[----:B-1----:R-:W-:Y:S02]  /*1640*/  UIMAD.WIDE.U32 UR18, UR8, UR14, URZ ;  /* 0x0000000e081272a5 */ /* 0x002fe4000f8e00ff */
[----:B------:R-:W-:-:S04]  /*1650*/  UIMAD UR8, UR8, UR15, URZ ;  /* 0x0000000f080872a4 */ /* 0x000fc8000f8e02ff */
[----:B------:R-:W-:-:S06]  /*1660*/  UIADD3 UR8, UPT, UPT, UR19, UR8, URZ ;  /* 0x0000000813087290 */ /* 0x000fcc000fffe0ff */
[----:B------:R-:W-:Y:S02]  /*1670*/  MOV R3, UR8 ;  /* 0x0000000800037c02 */ /* 0x000fe40008000f00 */
.L_x_64:
        /* <DEDUP_REMOVED lines=13> */
.L_x_65:
[----:B------:R-:W1:Y:S01]  /*1750*/  LDCU.64 UR12, c[0x0][0x5c8] ;  /* 0x0000b900ff0c77ac */ /* 0x000e620008000a00 */
[----:B------:R-:W-:-:S04]  /*1760*/  UIADD3 UR42, UPT, UPT, UR42, UR43, URZ ;  /* 0x0000002b2a2a7290 */ /* 0x000fc8000fffe0ff */
[----:B-1----:R-:W-:Y:S02]  /*1770*/  UIMAD.WIDE.U32 UR20, UR42, UR12, URZ ;  /* 0x0000000c2a1472a5 */ /* 0x002fe4000f8e00ff */
[----:B------:R-:W-:-:S04]  /*1780*/  UIMAD UR42, UR42, UR13, URZ ;  /* 0x0000000d2a2a72a4 */ /* 0x000fc8000f8e02ff */
[----:B------:R-:W-:-:S06]  /*1790*/  UIADD3 UR42, UPT, UPT, UR21, UR42, URZ ;  /* 0x0000002a152a7290 */ /* 0x000fcc000fffe0ff */
[----:B------:R-:W-:Y:S02]  /*17a0*/  MOV R4, UR42 ;  /* 0x0000002a00047c02 */ /* 0x000fe40008000f00 */
.L_x_66:
[----:B------:R-:W-:-:S06]  /*17b0*/  UIADD3 UR41, UPT, UPT, -UR33, UR41, URZ ;  /* 0x0000002921297290 */ /* 0x000fcc000fffe1ff */
[----:B------:R-:W-:-:S13]  /*17c0*/  ISETP.GE.AND P0, PT, R8, UR41, PT ;  /* 0x0000002908007c0c */ /* 0x000fda000bf06270 */
[----:B------:R-:W-:Y:S05]  /*17d0*/  @P0 BRA `(.L_x_67) ;  /* 0x0000005400e40947 */ /* 0x000fea0003800000 */
[----:B------:R-:W1:Y:S01]  /*17e0*/  LDCU.64 UR8, c[0x0][0x5e0] ;  /* 0x0000bc00ff0877ac */ /* 0x000e620008000a00 */
[----:B------:R-:W-:Y:S01]  /*17f0*/  MOV R0, UR12 ;  /* 0x0000000c00007c02 */ /* 0x000fe20008000f00 */
[----:B------:R-:W-:Y:S01]  /*1800*/  IMAD.U32 R2, RZ, RZ, UR14 ;  /* 0x0000000eff027e24 */ /* 0x000fe2000f8e00ff */
[----:B------:R-:W2:Y:S03]  /*1810*/  LDCU.64 UR16, c[0x0][0x5d8] ;  /* 0x0000bb00ff1077ac */ /* 0x000ea60008000a00 */
[--C-:B------:R-:W-:Y:S01]  /*1820*/  IMAD.WIDE.U32 R6, R0, UR33, R16.reuse ;  /* 0x0000002100067c25 */ /* 0x100fe2000f8e0010 */
[----:B------:R-:W-:Y:S02]  /*1830*/  UIMAD UR11, UR32, UR14, URZ ;  /* 0x0000000e200b72a4 */ /* 0x000fe4000f8e02ff */
[----:B------:R-:W-:Y:S01]  /*1840*/  UIMAD UR10, UR32, UR12, URZ ;  /* 0x0000000c200a72a4 */ /* 0x000fe2000f8e02ff */
[----:B------:R-:W-:Y:S01]  /*1850*/  IMAD.WIDE.U32 R14, R2, UR33, R16 ;  /* 0x00000021020e7c25 */ /* 0x000fe2000f8e0010 */
[----:B------:R-:W-:Y:S01]  /*1860*/  UIMAD UR11, UR33, UR15, UR11 ;  /* 0x0000000f210b72a4 */ /* 0x000fe2000f8e020b */
[----:B------:R-:W-:Y:S01]  /*1870*/  IADD3 R6, P0, PT, R6, UR20, RZ ;  /* 0x0000001406067c10 */ /* 0x000fe2000ff1e0ff */
[----:B------:R-:W-:Y:S01]  /*1880*/  UIMAD UR10, UR33, UR13, UR10 ;  /* 0x0000000d210a72a4 */ /* 0x000fe2000f8e020a */
[----:B------:R-:W-:Y:S01]  /*1890*/  IADD3 R14, P1, PT, R14, UR18, RZ ;  /* 0x000000120e0e7c10 */ /* 0x000fe2000ff3e0ff */
[----:B------:R-:W3:Y:S01]  /*18a0*/  LDCU UR19, c[0x0][0x440] ;  /* 0x00008800ff1377ac */ /* 0x000ee20008000800 */
[----:B-1----:R-:W-:-:S03]  /*18b0*/  MOV R2, UR8 ;  /* 0x0000000800027c02 */ /* 0x002fc60008000f00 */
[----:B------:R-:W-:Y:S02]  /*18c0*/  IADD3.X R7, PT, PT, R4, UR10, R7, P0, !PT ;  /* 0x0000000a04077c10 */ /* 0x000fe400087fe407 */
[----:B------:R-:W-:Y:S01]  /*18d0*/  IADD3.X R15, PT, PT, R3, UR11, R15, P1, !PT ;  /* 0x0000000b030f7c10 */ /* 0x000fe20008ffe40f */
[----:B--2---:R-:W-:Y:S02]  /*18e0*/  IMAD.U32 R0, RZ, RZ, UR16 ;  /* 0x00000010ff007e24 */ /* 0x004fe4000f8e00ff */
[----:B------:R-:W1:Y:S01]  /*18f0*/  LDCU.64 UR10, c[0x0][0x560] ;  /* 0x0000ac00ff0a77ac */ /* 0x000e620008000a00 */
[----:B------:R-:W-:Y:S01]  /*1900*/  IMAD.WIDE.U32 R6, R2, UR27, R6 ;  /* 0x0000001b02067c25 */ /* 0x000fe2000f8e0006 */
[----:B------:R-:W-:Y:S01]  /*1910*/  MOV R2, UR9 ;  /* 0x0000000900027c02 */ /* 0x000fe20008000f00 */
[----:B------:R-:W2:Y:S02]  /*1920*/  LDCU.64 UR8, c[0x0][0x568] ;  /* 0x0000ad00ff0877ac */ /* 0x000ea40008000a00 */
[----:B------:R-:W-:-:S04]  /*1930*/  IMAD.WIDE.U32 R14, R0, UR27, R14 ;  /* 0x0000001b000e7c25 */ /* 0x000fc8000f8e000e */
[----:B------:R-:W-:Y:S01]  /*1940*/  IMAD.U32 R0, RZ, RZ, UR17 ;  /* 0x00000011ff007e24 */ /* 0x000fe2000f8e00ff */
[----:B---3--:R-:W-:Y:S01]  /*1950*/  ISETP.GE.AND P4, PT, R16, UR19, PT ;  /* 0x0000001310007c0c */ /* 0x008fe2000bf86270 */
[----:B------:R-:W-:Y:S01]  /*1960*/  IMAD R3, R2, UR27, R7 ;  /* 0x0000001b02037c24 */ /* 0x000fe2000f8e0207 */
[----:B------:R-:W-:Y:S01]  /*1970*/  ISETP.GE.AND P3, PT, R13, UR19, PT ;  /* 0x000000130d007c0c */ /* 0x000fe2000bf66270 */
[----:B------:R-:W-:Y:S01]  /*1980*/  IMAD R15, R0, UR27, R15 ;  /* 0x0000001b000f7c24 */ /* 0x000fe2000f8e020f */
[----:B------:R-:W-:Y:S01]  /*1990*/  ISETP.GE.AND P2, PT, R11, UR19, PT ;  /* 0x000000130b007c0c */ /* 0x000fe2000bf46270 */
[----:B------:R-:W-:Y:S01]  /*19a0*/  IMAD.MOV.U32 R2, RZ, RZ, R6 ;  /* 0x000000ffff027224 */ /* 0x000fe200078e0006 */
[----:B------:R-:W-:Y:S01]  /*19b0*/  ISETP.GE.AND P1, PT, R12, UR19, PT ;  /* 0x000000130c007c0c */ /* 0x000fe2000bf26270 */
[----:B------:R-:W-:-:S04]  /*19c0*/  IMAD.WIDE.U32 R14, R8, UR14, R14 ;  /* 0x0000000e080e7c25 */ /* 0x000fc8000f8e000e */
[----:B------:R-:W-:Y:S01]  /*19d0*/  IMAD R0, R8, UR15, R15 ;  /* 0x0000000f08007c24 */ /* 0x000fe2000f8e020f */
        /* <DEDUP_REMOVED lines=16> */
.L_x_62:
        /* <DEDUP_REMOVED lines=51> */
.L_x_69:
[----:B------:R1:W-:Y:S04]  /*1e10*/  STS.128 [R10+0x14000], RZ ;  /* 0x014000ff0a007388 */ /* 0x0003e80000000c00 */
[----:B------:R1:W-:Y:S04]  /*1e20*/  STS.128 [R10+0x15000], RZ ;  /* 0x015000ff0a007388 */ /* 0x0003e80000000c00 */
[----:B------:R1:W-:Y:S04]  /*1e30*/  STS.128 [R10+0x16000], RZ ;  /* 0x016000ff0a007388 */ /* 0x0003e80000000c00 */
[----:B------:R1:W-:Y:S02]  /*1e40*/  STS.128 [R10+0x17000], RZ ;  /* 0x017000ff0a007388 */ /* 0x0003e40000000c00 */
.L_x_70:
[----:B------:R-:W-:Y:S05]  /*1e50*/  BSYNC.RECONVERGENT B0 ;  /* 0x0000000000007941 */ /* 0x000fea0003800200 */
.L_x_68:
        /* <DEDUP_REMOVED lines=31> */
.L_x_72:
[----:B------:R4:W-:Y:S04]  /*2050*/  STS.128 [R10+0x8000], RZ ;  /* 0x008000ff0a007388 */ /* 0x0009e80000000c00 */
[----:B------:R4:W-:Y:S04]  /*2060*/  STS.128 [R10+0xa000], RZ ;  /* 0x00a000ff0a007388 */ /* 0x0009e80000000c00 */
[----:B------:R4:W-:Y:S04]  /*2070*/  STS.128 [R10+0xc000], RZ ;  /* 0x00c000ff0a007388 */ /* 0x0009e80000000c00 */
[----:B------:R4:W-:Y:S02]  /*2080*/  STS.128 [R10+0xe000], RZ ;  /* 0x00e000ff0a007388 */ /* 0x0009e40000000c00 */
.L_x_73:
[----:B------:R-:W-:Y:S05]  /*2090*/  BSYNC.RECONVERGENT B0 ;  /* 0x0000000000007941 */ /* 0x000fea0003800200 */
.L_x_71:
        /* <DEDUP_REMOVED lines=38> */
.L_x_75:
[----:B------:R-:W-:Y:S05]  /*2300*/  BSYNC.RECONVERGENT B0 ;  /* 0x0000000000007941 */ /* 0x000fea0003800200 */
.L_x_74:
        /* <DEDUP_REMOVED lines=28> */
.L_x_77:
[----:B------:R1:W-:Y:S04]  /*24d0*/  STS.128 [R10], RZ ;  /* 0x000000ff0a007388 */ /* 0x0003e80000000c00 */
[----:B------:R1:W-:Y:S04]  /*24e0*/  STS.128 [R10+0x2000], RZ ;  /* 0x002000ff0a007388 */ /* 0x0003e80000000c00 */
[----:B------:R1:W-:Y:S04]  /*24f0*/  STS.128 [R10+0x4000], RZ ;  /* 0x004000ff0a007388 */ /* 0x0003e80000000c00 */
[----:B------:R1:W-:Y:S02]  /*2500*/  STS.128 [R10+0x6000], RZ ;  /* 0x006000ff0a007388 */ /* 0x0003e40000000c00 */
.L_x_78:
[----:B------:R-:W-:Y:S05]  /*2510*/  BSYNC.RECONVERGENT B0 ;  /* 0x0000000000007941 */ /* 0x000fea0003800200 */
.L_x_76:
[--C-:B------:R-:W-:Y:S01]  /*2520*/  SHF.R.U32.HI R2, RZ, 0x1, R0.reuse ;  /* 0x00000001ff027819 */ /* 0x100fe20000011600 */
[----:B------:R-:W-:Y:S01]  /*2530*/  IMAD.MOV.U32 R232, RZ, RZ, 0x7f800000 ;  /* 0x7f800000ffe87424 */ /* 0x000fe200078e00ff */
[----:B------:R-:W-:Y:S01]  /*2540*/  SHF.R.U32.HI R233, RZ, 0x2, R0 ;  /* 0x00000002ffe97819 */ /* 0x000fe20000011600 */
[----:B------:R-:W-:Y:S01]  /*2550*/  IMAD.MOV.U32 R231, RZ, RZ, 0x7f800000 ;  /* 0x7f800000ffe77424 */ /* 0x000fe200078e00ff */
[----:B--2---:R-:W-:-:S04]  /*2560*/  LOP3.LUT R14, R2, 0x30, RZ, 0xc0, !PT ;  /* 0x00000030020e7812 */ /* 0x004fc800078ec0ff */
        /* <DEDUP_REMOVED lines=14> */
[----:B------:R-:W1:Y:S01]  /*2650*/  LDCU UR8, c[0x0][0x440] ;  /* 0x00008800ff0877ac */ /* 0x000e620008000800 */
[----:B--2---:R-:W-:-:S04]  /*2660*/  LEA R14, P4, R9, R236, 0x1 ;  /* 0x000000ec090e7211 */ /* 0x004fc800078808ff */
[----:B------:R-:W-:Y:S02]  /*2670*/  LEA.HI.X R15, R9, R237, R3, 0x1, P4 ;  /* 0x000000ed090f7211 */ /* 0x000fe400020f0c03 */
[----:B-1----:R-:W-:Y:S02]  /*2680*/  ISETP.GE.AND P3, PT, R16, UR8, PT ;  /* 0x0000000810007c0c */ /* 0x002fe4000bf66270 */
        /* <DEDUP_REMOVED lines=23> */
.L_x_80:
[----:B------:R-:W-:Y:S05]  /*2800*/  BSYNC.RECONVERGENT B0 ;  /* 0x0000000000007941 */ /* 0x000fea0003800200 */
.L_x_79:
[----:B------:R-:W-:Y:S04]  /*2810*/  BSSY.RECONVERGENT B0, `(.L_x_81) ;  /* 0x0000031000007945 */ /* 0x000fe80003800200 */
[----:B------:R-:W-:Y:S05]  /*2820*/  @P6 BRA `(.L_x_82) ;  /* 0x0000000000ac6947 */ /* 0x000fea0003800000 */
[----:B------:R-:W3:Y:S01]  /*2830*/  LDCU.64 UR10, c[0x0][0x3d0] ;  /* 0x00007a00ff0a77ac */ /* 0x000ee20008000a00 */
[----:B------:R-:W-:Y:S01]  /*2840*/  IMAD.U32 R3, RZ, RZ, UR14 ;  /* 0x0000000eff037e24 */ /* 0x000fe2000f8e00ff */
[----:B------:R-:W-:-:S03]  /*2850*/  UIMAD UR8, UR32, UR14, URZ ;  /* 0x0000000e200872a4 */ /* 0x000fc6000f8e02ff */
[----:B-12---:R-:W-:Y:S01]  /*2860*/  IMAD.WIDE.U32 R14, R3, UR33, R16 ;  /* 0x00000021030e7c25 */ /* 0x006fe2000f8e0010 */
[----:B------:R-:W1:Y:S01]  /*2870*/  LDCU UR12, c[0x0][0x440] ;  /* 0x00008800ff0c77ac */ /* 0x000e620008000800 */
[----:B------:R-:W-:Y:S01]  /*2880*/  UIMAD UR8, UR33, UR15, UR8 ;  /* 0x0000000f210872a4 */ /* 0x000fe2000f8e0208 */
[----:B------:R-:W-:-:S05]  /*2890*/  IADD3 R14, P0, PT, R14, UR48, RZ ;  /* 0x000000300e0e7c10 */ /* 0x000fca000ff1e0ff */
[----:B------:R-:W-:Y:S01]  /*28a0*/  IADD3.X R15, PT, PT, R7, UR8, R15, P0, !PT ;  /* 0x00000008070f7c10 */ /* 0x000fe200087fe40f */
[----:B---3--:R-:W-:-:S04]  /*28b0*/  IMAD R5, R5, UR10, RZ ;  /* 0x0000000a05057c24 */ /* 0x008fc8000f8e02ff */
[----:B------:R-:W2:Y:S01]  /*28c0*/  LDCU.64 UR8, c[0x0][0x388] ;  /* 0x00007100ff0877ac */ /* 0x000ea20008000a00 */
[C---:B------:R-:W-:Y:S02]  /*28d0*/  IMAD R5, R6.reuse, UR11, R5 ;  /* 0x0000000b06057c24 */ /* 0x040fe4000f8e0205 */
[----:B------:R-:W-:Y:S01]  /*28e0*/  IMAD.WIDE.U32 R14, R6, UR10, R14 ;  /* 0x0000000a060e7c25 */ /* 0x000fe2000f8e000e */
[----:B-1----:R-:W-:Y:S02]  /*28f0*/  ISETP.GE.AND P3, PT, R16, UR12, PT ;  /* 0x0000000c10007c0c */ /* 0x002fe4000bf66270 */
[----:B------:R-:W-:Y:S01]  /*2900*/  ISETP.GE.AND P2, PT, R13, UR12, PT ;  /* 0x0000000c0d007c0c */ /* 0x000fe2000bf46270 */
[----:B------:R-:W-:Y:S01]  /*2910*/  IMAD.MOV.U32 R6, RZ, RZ, R14 ;  /* 0x000000ffff067224 */ /* 0x000fe200078e000e */
[----:B------:R-:W-:Y:S02]  /*2920*/  IADD3 R7, PT, PT, R15, R5, RZ ;  /* 0x000000050f077210 */ /* 0x000fe40007ffe0ff */
[----:B------:R-:W-:-:S02]  /*2930*/  ISETP.GE.AND P1, PT, R11, UR12, PT ;  /* 0x0000000c0b007c0c */ /* 0x000fc4000bf26270 */
        /* <DEDUP_REMOVED lines=26> */
.L_x_82:
[----:B------:R1:W-:Y:S04]  /*2ae0*/  STS.128 [R10+0x10000], RZ ;  /* 0x010000ff0a007388 */ /* 0x0003e80000000c00 */
[----:B------:R1:W-:Y:S04]  /*2af0*/  STS.128 [R10+0x11000], RZ ;  /* 0x011000ff0a007388 */ /* 0x0003e80000000c00 */
[----:B------:R1:W-:Y:S04]  /*2b00*/  STS.128 [R10+0x12000], RZ ;  /* 0x012000ff0a007388 */ /* 0x0003e80000000c00 */
[----:B------:R1:W-:Y:S02]  /*2b10*/  STS.128 [R10+0x13000], RZ ;  /* 0x013000ff0a007388 */ /* 0x0003e40000000c00 */
.L_x_83:
[----:B------:R-:W-:Y:S05]  /*2b20*/  BSYNC.RECONVERGENT B0 ;  /* 0x0000000000007941 */ /* 0x000fea0003800200 */
.L_x_81:
[----:B------:R-:W2:Y:S01]  /*2b30*/  S2R R214, SR_TID.X ;  /* 0x0000000000d67919 */ /* 0x000ea20000002100 */
[C---:B------:R-:W-:Y:S01]  /*2b40*/  IMAD.SHL.U32 R224, R0.reuse, 0x40, RZ ;  /* 0x0000004000e07824 */ /* 0x040fe200078e00ff */
[C---:B------:R-:W-:Y:S01]  /*2b50*/  R2P PR, R0.reuse, 0x6 ;  /* 0x0000000600007804 */ /* 0x040fe20000000000 */
[----:B------:R-:W-:Y:S01]  /*2b60*/  IMAD.SHL.U32 R3, R0, 0x20, RZ ;  /* 0x0000002000037824 */ /* 0x000fe200078e00ff */
[----:B------:R-:W0:Y:S01]  /*2b70*/  LDGDEPBAR ;  /* 0x00000000000079af */ /* 0x000e220000000000 */
[----:B------:R-:W-:Y:S01]  /*2b80*/  IMAD.MOV.U32 R222, RZ, RZ, 0x20 ;  /* 0x00000020ffde7424 */ /* 0x000fe200078e00ff */
[C---:B------:R-:W-:Y:S01]  /*2b90*/  LOP3.LUT R7, R224.reuse, 0x1c0, RZ, 0xc0, !PT ;  /* 0x000001c0e0077812 */ /* 0x040fe200078ec0ff */
[----:B------:R-:W1:Y:S01]  /*2ba0*/  LDC R243, c[0x0][0x44c] ;  /* 0x00011300fff37b82 */ /* 0x000e620000000800 */
[----:B------:R-:W-:Y:S01]  /*2bb0*/  LOP3.LUT R224, R224, 0x200, RZ, 0xc0, !PT ;  /* 0x00000200e0e07812 */ /* 0x000fe200078ec0ff */
[----:B------:R-:W3:Y:S01]  /*2bc0*/  LDCU UR12, c[0x0][0x590] ;  /* 0x0000b200ff0c77ac */ /* 0x000ee20008000800 */
[----:B------:R-:W-:Y:S01]  /*2bd0*/  LOP3.LUT R225, R3, 0x200, RZ, 0xc0, !PT ;  /* 0x0000020003e17812 */ /* 0x000fe200078ec0ff */
[----:B------:R-:W-:Y:S01]  /*2be0*/  IMAD.MOV.U32 R223, RZ, RZ, 0x40 ;  /* 0x00000040ffdf7424 */ /* 0x000fe200078e00ff */
[--C-:B------:R-:W-:Y:S01]  /*2bf0*/  LOP3.LUT R7, R7, 0x38, R4.reuse, 0xf8, !PT ;  /* 0x0000003807077812 */ /* 0x100fe200078ef804 */
[----:B------:R-:W-:Y:S01]  /*2c00*/  IMAD.MOV.U32 R247, RZ, RZ, 0x240 ;  /* 0x00000240fff77424 */ /* 0x000fe200078e00ff */
[----:B------:R-:W-:Y:S01]  /*2c10*/  LOP3.LUT R224, R224, 0xc00, R3, 0xf8, !PT ;  /* 0x00000c00e0e07812 */ /* 0x000fe200078ef803 */
[----:B------:R-:W-:Y:S01]  /*2c20*/  IMAD.MOV.U32 R242, RZ, RZ, 0x3f ;  /* 0x0000003ffff27424 */ /* 0x000fe200078e00ff */
[----:B------:R-:W-:Y:S01]  /*2c30*/  LOP3.LUT R225, R225, 0x1c00, R4, 0xf8, !PT ;  /* 0x00001c00e1e17812 */ /* 0x000fe200078ef804 */
[----:B------:R-:W-:Y:S01]  /*2c40*/  IMAD.MOV.U32 R239, RZ, RZ, 0x37 ;  /* 0x00000037ffef7424 */ /* 0x000fe200078e00ff */
[----:B------:R-:W-:-:S02]  /*2c50*/  LOP3.LUT R6, R7, 0x8, R0, 0x78, !PT ;  /* 0x0000000807067812 */ /* 0x000fc400078e7800 */
[----:B------:R-:W-:Y:S02]  /*2c60*/  CS2R R126, SRZ ;  /* 0x00000000007e7805 */ /* 0x000fe4000001ff00 */
[----:B------:R-:W-:Y:S02]  /*2c70*/  SEL R222, R222, 0xffffffe0, !P1 ;  /* 0xffffffe0dede7807 */ /* 0x000fe40004800000 */
[----:B------:R-:W-:Y:S02]  /*2c80*/  CS2R R124, SRZ ;  /* 0x00000000007c7805 */ /* 0x000fe4000001ff00 */
[----:B------:R-:W-:Y:S02]  /*2c90*/  LOP3.LUT R225, R225, R6, RZ, 0xfc, !PT ;  /* 0x00000006e1e17212 */ /* 0x000fe400078efcff */
[----:B------:R-:W-:Y:S02]  /*2ca0*/  CS2R R130, SRZ ;  /* 0x0000000000827805 */ /* 0x000fe4000001ff00 */
[----:B------:R-:W-:-:S02]  /*2cb0*/  LOP3.LUT R7, R7, 0x8, R2, 0x78, !PT ;  /* 0x0000000807077812 */ /* 0x000fc400078e7802 */
[----:B------:R-:W-:Y:S02]  /*2cc0*/  CS2R R128, SRZ ;  /* 0x0000000000807805 */ /* 0x000fe4000001ff00 */
[----:B------:R-:W-:Y:S02]  /*2cd0*/  LEA R225, R225, UR5, 0x1 ;  /* 0x00000005e1e17c11 */ /* 0x000fe4000f8e08ff */
[----:B------:R-:W-:Y:S01]  /*2ce0*/  CS2R R122, SRZ ;  /* 0x00000000007a7805 */ /* 0x000fe2000001ff00 */
[----:B------:R-:W-:-:S04]  /*2cf0*/  DEPBAR.LE SB0, 0x1 ;  /* 0x000080400000791a */ /* 0x000fc80000000000 */
[C---:B--2---:R-:W-:Y:S01]  /*2d00*/  IMAD.SHL.U32 R212, R214.reuse, 0x40, RZ ;  /* 0x00000040d6d47824 */ /* 0x044fe200078e00ff */
[----:B------:R-:W-:Y:S01]  /*2d10*/  SHF.R.U32.HI R230, RZ, 0x2, R214 ;  /* 0x00000002ffe67819 */ /* 0x000fe200000116d6 */
[----:B------:R-:W-:Y:S01]  /*2d20*/  IMAD.SHL.U32 R3, R214, 0x100, RZ ;  /* 0x00000100d6037824 */ /* 0x000fe200078e00ff */
[----:B------:R-:W-:Y:S01]  /*2d30*/  BAR.SYNC.DEFER_BLOCKING 0x0 ;  /* 0x0000000000007b1d */ /* 0x000fe20000010000 */
[C---:B------:R-:W-:Y:S01]  /*2d40*/  VIADD R188, R225.reuse, 0x14040 ;  /* 0x00014040e1bc7836 */ /* 0x040fe20000000000 */
[C---:B------:R-:W-:Y:S01]  /*2d50*/  LOP3.LUT R4, R212.reuse, 0x200, RZ, 0xc0, !PT ;  /* 0x00000200d4047812 */ /* 0x040fe200078ec0ff */
[----:B------:R-:W-:Y:S01]  /*2d60*/  IMAD.IADD R217, R225, 0x1, R222 ;  /* 0x00000001e1d97824 */ /* 0x000fe200078e02de */
[----:B------:R-:W-:Y:S01]  /*2d70*/  LOP3.LUT R220, R212, 0x1c0, RZ, 0xc0, !PT ;  /* 0x000001c0d4dc7812 */ /* 0x000fe200078ec0ff */
[----:B------:R-:W-:Y:S01]  /*2d80*/  IMAD.SHL.U32 R2, R214, 0x20, RZ ;  /* 0x00000020d6027824 */ /* 0x000fe200078e00ff */
[----:B------:R-:W-:Y:S01]  /*2d90*/  LOP3.LUT R4, R4, 0x1000, R3, 0xf8, !PT ;  /* 0x0000100004047812 */ /* 0x000fe200078ef803 */
[----:B------:R-:W-:Y:S01]  /*2da0*/  IMAD.SHL.U32 R3, R214, 0x8, RZ ;  /* 0x00000008d6037824 */ /* 0x000fe200078e00ff */
[----:B------:R-:W-:Y:S01]  /*2db0*/  LOP3.LUT R220, R220, 0x38, R230, 0xf8, !PT ;  /* 0x00000038dcdc7812 */ /* 0x000fe200078ef8e6 */
[----:B------:R-:W-:Y:S01]  /*2dc0*/  IMAD.SHL.U32 R5, R214, 0x10, RZ ;  /* 0x00000010d6057824 */ /* 0x000fe200078e00ff */
[----:B------:R-:W-:Y:S01]  /*2dd0*/  LOP3.LUT R0, R2, 0xe0, RZ, 0xc0, !PT ;  /* 0x000000e002007812 */ /* 0x000fe200078ec0ff */
[----:B------:R-:W-:Y:S01]  /*2de0*/  IMAD.SHL.U32 R221, R214, 0x2, RZ ;  /* 0x00000002d6dd7824 */ /* 0x000fe200078e00ff */
[----:B------:R-:W-:Y:S01]  /*2df0*/  LOP3.LUT R220, R220, 0x38, R3, 0x78, !PT ;  /* 0x00000038dcdc7812 */ /* 0x000fe200078e7803 */
[----:B------:R-:W-:Y:S01]  /*2e00*/  IMAD.SHL.U32 R218, R214, 0x4, RZ ;  /* 0x00000004d6da7824 */ /* 0x000fe200078e00ff */
[----:B------:R-:W-:-:S02]  /*2e10*/  LOP3.LUT R0, R0, 0x100, R5, 0xf8, !PT ;  /* 0x0000010000007812 */ /* 0x000fc400078ef805 */
[----:B------:R-:W-:Y:S02]  /*2e20*/  CS2R R120, SRZ ;  /* 0x0000000000787805 */ /* 0x000fe4000001ff00 */
[----:B------:R-:W-:Y:S01]  /*2e30*/  LOP3.LUT R220, R4, R220, RZ, 0xfc, !PT ;  /* 0x000000dc04dc7212 */ /* 0x000fe200078efcff */
[----:B------:R-:W-:Y:S01]  /*2e40*/  VIADD R4, R225, 0x14000 ;  /* 0x00014000e1047836 */ /* 0x000fe20000000000 */
[----:B------:R-:W-:Y:S02]  /*2e50*/  LOP3.LUT R219, R214, 0x8, RZ, 0xc0, !PT ;  /* 0x00000008d6db7812 */ /* 0x000fe400078ec0ff */
[----:B------:R-:W-:Y:S02]  /*2e60*/  CS2R R118, SRZ ;  /* 0x0000000000767805 */ /* 0x000fe4000001ff00 */
[----:B------:R-:W-:Y:S01]  /*2e70*/  SHF.R.U32.HI R6, RZ, 0x3, R0 ;  /* 0x00000003ff067819 */ /* 0x000fe20000011600 */
[----:B------:R-:W-:Y:S01]  /*2e80*/  @P2 VIADD R188, R4, 0xffffffc0 ;  /* 0xffffffc004bc2836 */ /* 0x000fe20000000000 */
[----:B------:R-:W-:Y:S01]  /*2e90*/  LOP3.LUT R224, R224, R7, RZ, 0xfc, !PT ;  /* 0x00000007e0e07212 */ /* 0x000fe200078efcff */
[----:B------:R-:W-:Y:S01]  /*2ea0*/  IMAD.U32 R4, RZ, RZ, UR44 ;  /* 0x0000002cff047e24 */ /* 0x000fe2000f8e00ff */
[----:B------:R2:W1:Y:S01]  /*2eb0*/  LDSM.16.M88.4 R132, [R225+0x14000] ;  /* 0x01400000e184783b */ /* 0x0004620000000200 */
[----:B------:R-:W-:Y:S01]  /*2ec0*/  IMAD.IADD R192, R222, 0x1, R188 ;  /* 0x00000001dec07824 */ /* 0x000fe200078e02bc */
[----:B------:R-:W-:-:S02]  /*2ed0*/  LOP3.LUT R238, R3, 0xe0, RZ, 0xc0, !PT ;  /* 0x000000e003ee7812 */ /* 0x000fc400078ec0ff */
[----:B------:R-:W-:Y:S01]  /*2ee0*/  CS2R R116, SRZ ;  /* 0x0000000000747805 */ /* 0x000fe2000001ff00 */
[----:B------:R2:W1:Y:S01]  /*2ef0*/  LDSM.16.M88.4 R140, [R188] ;  /* 0x00000000bc8c783b */ /* 0x0004620000000200 */
[----:B------:R-:W-:Y:S02]  /*2f00*/  LOP3.LUT R219, R219, 0x38, R6, 0x78, !PT ;  /* 0x00000038dbdb7812 */ /* 0x000fe400078e7806 */
[----:B------:R-:W-:Y:S02]  /*2f10*/  CS2R R110, SRZ ;  /* 0x00000000006e7805 */ /* 0x000fe4000001ff00 */
[----:B------:R-:W-:Y:S01]  /*2f20*/  SEL R223, R223, 0xffffffc0, !P2 ;  /* 0xffffffc0dfdf7807 */ /* 0x000fe20005000000 */
[----:B------:R2:W1:Y:S01]  /*2f30*/  LDSM.16.M88.4 R156, [R188+0x1000] ;  /* 0x00100000bc9c783b */ /* 0x0004620000000200 */
[----:B------:R-:W-:Y:S02]  /*2f40*/  LEA R224, R224, UR5, 0x1 ;  /* 0x00000005e0e07c11 */ /* 0x000fe4000f8e08ff */
[----:B------:R-:W-:-:S02]  /*2f50*/  CS2R R108, SRZ ;  /* 0x00000000006c7805 */ /* 0x000fc4000001ff00 */
[--C-:B------:R-:W-:Y:S01]  /*2f60*/  SHF.R.U32.HI R213, RZ, 0x3, R214.reuse ;  /* 0x00000003ffd57819 */ /* 0x100fe200000116d6 */
[----:B------:R2:W1:Y:S01]  /*2f70*/  LDSM.16.M88.4 R172, [R188+0x2000] ;  /* 0x00200000bcac783b */ /* 0x0004620000000200 */
[----:B------:R-:W-:Y:S01]  /*2f80*/  LOP3.LUT R5, R5, 0x600, RZ, 0xc0, !PT ;  /* 0x0000060005057812 */ /* 0x000fe200078ec0ff */
[----:B------:R-:W-:Y:S01]  /*2f90*/  IMAD.IADD R216, R225, 0x1, R223 ;  /* 0x00000001e1d87824 */ /* 0x000fe200078e02df */
[----:B------:R-:W-:Y:S01]  /*2fa0*/  LOP3.LUT R238, R238, 0x18, R214, 0xf8, !PT ;  /* 0x00000018eeee7812 */ /* 0x000fe200078ef8d6 */
[----:B------:R2:W1:Y:S01]  /*2fb0*/  LDSM.16.M88.4 R144, [R192] ;  /* 0x00000000c090783b */ /* 0x0004620000000200 */
[----:B------:R-:W-:Y:S01]  /*2fc0*/  LOP3.LUT R219, R219, R0, RZ, 0x3c, !PT ;  /* 0x00000000dbdb7212 */ /* 0x000fe200078e3cff */
[----:B------:R-:W-:Y:S01]  /*2fd0*/  IMAD.MOV.U32 R0, RZ, RZ, 0x20 ;  /* 0x00000020ff007424 */ /* 0x000fe200078e00ff */
[----:B------:R-:W-:Y:S01]  /*2fe0*/  IADD3 R4, PT, PT, R4, UR41, R233 ;  /* 0x0000002904047c10 */ /* 0x000fe2000fffe0e9 */
[----:B------:R2:W1:Y:S01]  /*2ff0*/  LDSM.16.M88.4 R160, [R192+0x1000] ;  /* 0x00100000c0a0783b */ /* 0x0004620000000200 */
[----:B------:R-:W-:Y:S01]  /*3000*/  LOP3.LUT R5, R5, 0x6, R221, 0xf8, !PT ;  /* 0x0000000605057812 */ /* 0x000fe200078ef8dd */
[--C-:B------:R-:W-:Y:S01]  /*3010*/  IMAD.IADD R223, R223, 0x1, R224.reuse ;  /* 0x00000001dfdf7824 */ /* 0x100fe200078e02e0 */
[----:B------:R-:W-:Y:S01]  /*3020*/  LOP3.LUT R238, R238, 0x10, R213, 0x78, !PT ;  /* 0x00000010eeee7812 */ /* 0x000fe200078e78d5 */
[----:B------:R2:W1:Y:S01]  /*3030*/  LDSM.16.M88.4 R176, [R192+0x2000] ;  /* 0x00200000c0b0783b */ /* 0x0004620000000200 */
[----:B------:R-:W-:Y:S01]  /*3040*/  LOP3.LUT P0, RZ, R214, 0x2, RZ, 0xc0, !PT ;  /* 0x00000002d6ff7812 */ /* 0x000fe2000780c0ff */
[----:B------:R-:W-:Y:S01]  /*3050*/  IMAD.IADD R226, R222, 0x1, R224 ;  /* 0x00000001dee27824 */ /* 0x000fe200078e02e0 */
[----:B------:R-:W-:Y:S01]  /*3060*/  LOP3.LUT P1, RZ, R214, 0x4, RZ, 0xc0, !PT ;  /* 0x00000004d6ff7812 */ /* 0x000fe2000782c0ff */
[----:B------:R2:W1:Y:S01]  /*3070*/  LDSM.16.M88.4 R148, [R225+0x15000] ;  /* 0x01500000e194783b */ /* 0x0004620000000200 */
[----:B------:R-:W-:Y:S01]  /*3080*/  IMAD.IADD R215, R222, 0x1, R216 ;  /* 0x00000001ded77824 */ /* 0x000fe200078e02d8 */
[----:B------:R-:W-:-:S02]  /*3090*/  LOP3.LUT R238, R5, R238, RZ, 0xfc, !PT ;  /* 0x000000ee05ee7212 */ /* 0x000fc400078efcff */
[----:B------:R-:W-:Y:S01]  /*30a0*/  CS2R R114, SRZ ;  /* 0x0000000000727805 */ /* 0x000fe2000001ff00 */
[----:B------:R2:W2:Y:S01]  /*30b0*/  LDSM.16.M88.4 R164, [R225+0x16000] ;  /* 0x01600000e1a4783b */ /* 0x0004a20000000200 */
[----:B------:R-:W-:Y:S02]  /*30c0*/  CS2R R112, SRZ ;  /* 0x0000000000707805 */ /* 0x000fe4000001ff00 */
[----:B------:R-:W-:Y:S02]  /*30d0*/  CS2R R106, SRZ ;  /* 0x00000000006a7805 */ /* 0x000fe4000001ff00 */
[----:B------:R-:W-:Y:S01]  /*30e0*/  CS2R R104, SRZ ;  /* 0x0000000000687805 */ /* 0x000fe2000001ff00 */
[----:B------:R1:W2:Y:S01]  /*30f0*/  LDSM.16.M88.4 R180, [R225+0x17000] ;  /* 0x01700000e1b4783b */ /* 0x0002a20000000200 */
[----:B------:R-:W-:Y:S02]  /*3100*/  CS2R R102, SRZ ;  /* 0x0000000000667805 */ /* 0x000fe4000001ff00 */
[----:B------:R-:W-:-:S02]  /*3110*/  CS2R R100, SRZ ;  /* 0x0000000000647805 */ /* 0x000fc4000001ff00 */
        /* <DEDUP_REMOVED lines=17> */
[----:B------:R-:W2:Y:S01]  /*3230*/  LDSM.16.M88.4 R188, [R188+0x3000] ;  /* 0x00300000bcbc783b */ /* 0x000ea20000000200 */
[----:B------:R-:W-:Y:S02]  /*3240*/  CS2R R16, SRZ ;  /* 0x0000000000107805 */ /* 0x000fe4000001ff00 */
[----:B-1----:R-:W-:Y:S02]  /*3250*/  CS2R R14, SRZ ;  /* 0x00000000000e7805 */ /* 0x002fe4000001ff00 */
[----:B------:R-:W-:Y:S01]  /*3260*/  CS2R R12, SRZ ;  /* 0x00000000000c7805 */ /* 0x000fe2000001ff00 */
[----:B------:R-:W1:Y:S01]  /*3270*/  LDSM.16.M88.4 R192, [R192+0x3000] ;  /* 0x00300000c0c0783b */ /* 0x000e620000000200 */
[----:B------:R-:W-:Y:S01]  /*3280*/  VIADD R246, R4, -UR46 ;  /* 0x8000002e04f67c36 */ /* 0x000fe20008000000 */
[----:B------:R-:W-:Y:S01]  /*3290*/  SEL R0, R0, 0xffffffe0, !P0 ;  /* 0xffffffe000007807 */ /* 0x000fe20004000000 */
[----:B------:R-:W-:Y:S01]  /*32a0*/  IMAD.IADD R222, R222, 0x1, R223 ;  /* 0x00000001dede7824 */ /* 0x000fe200078e02df */
[----:B------:R-:W-:Y:S01]  /*32b0*/  SEL R247, R247, 0x1c0, !P1 ;  /* 0x000001c0f7f77807 */ /* 0x000fe20004800000 */
[----:B------:R-:W-:Y:S01]  /*32c0*/  UIADD3 UR50, UPT, UPT, UR50, 0x20, -UR41 ;  /* 0x0000002032327890 */ /* 0x000fe2000fffe829 */
[----:B------:R-:W-:Y:S01]  /*32d0*/  LOP3.LUT R248, R3, 0x38, RZ, 0xc0, !PT ;  /* 0x0000003803f87812 */ /* 0x000fe200078ec0ff */
[----:B------:R-:W1:Y:S01]  /*32e0*/  LDCU UR8, c[0x0][0x440] ;  /* 0x00008800ff0877ac */ /* 0x000e620008000800 */
[----:B------:R-:W-:Y:S01]  /*32f0*/  LOP3.LUT R249, R218, 0x20, RZ, 0xc0, !PT ;  /* 0x00000020daf97812 */ /* 0x000fe200078ec0ff */
[----:B------:R-:W1:Y:S01]  /*3300*/  LDCU UR9, c[0x0][0x3e0] ;  /* 0x00007c00ff0977ac */ /* 0x000e620008000800 */
[----:B------:R-:W1:Y:S01]  /*3310*/  LDCU UR11, c[0x0][0x50c] ;  /* 0x0000a180ff0b77ac */ /* 0x000e620008000800 */
[----:B------:R-:W1:Y:S01]  /*3320*/  LDCU UR10, c[0x0][0x45c] ;  /* 0x00008b80ff0a77ac */ /* 0x000e620008000800 */
[----:B---3--:R-:W-:-:S12]  /*3330*/  USHF.L.U32 UR12, UR12, 0x6, URZ ;  /* 0x000000060c0c7899 */ /* 0x008fd800080006ff */
.L_x_86:
[----:B------:R-:W0:Y:S01]  /*3340*/  LDGDEPBAR ;  /* 0x00000000000079af */ /* 0x000e220000000000 */
[----:B------:R-:W-:Y:S01]  /*3350*/  UIADD3 UR44, UPT, UPT, UR44, -0x40, URZ ;  /* 0xffffffc02c2c7890 */ /* 0x000fe2000fffe0ff */
[C---:B-----5:R-:W-:Y:S01]  /*3360*/  FMUL.FTZ R74, R232.reuse, 1.4426950216293334961 ;  /* 0x3fb8aa3be84a7820 */ /* 0x060fe20000410000 */
[----:B------:R-:W-:Y:S01]  /*3370*/  USHF.L.U32 UR13, UR39, 0x5, URZ ;  /* 0x00000005270d7899 */ /* 0x000fe200080006ff */
[----:B------:R-:W-:Y:S01]  /*3380*/  FSETP.NEU.FTZ.AND P5, PT, R232, -INF , PT ;  /* 0xff800000e800780b */ /* 0x000fe20003fbd000 */
[----:B------:R-:W-:Y:S01]  /*3390*/  UISETP.GE.AND UP0, UPT, UR44, UR50, UPT ;  /* 0x000000322c00728c */ /* 0x000fe2000bf06270 */
[----:B------:R-:W-:Y:S01]  /*33a0*/  FSETP.NEU.FTZ.AND P2, PT, R231, -INF , PT ;  /* 0xff800000e700780b */ /* 0x000fe20003f5d000 */
[----:B------:R-:W-:Y:S01]  /*33b0*/  UIADD3 UR13, UPT, UPT, UR13, 0x20, URZ ;  /* 0x000000200d0d7890 */ /* 0x000fe2000fffe0ff */
[----:B------:R-:W-:Y:S01]  /*33c0*/  FSEL R74, R74, RZ, P5 ;  /* 0x000000ff4a4a7208 */ /* 0x000fe20002800000 */
[----:B------:R-:W-:Y:S01]  /*33d0*/  IMAD.U32 R69, RZ, RZ, UR17 ;  /* 0x00000011ff457e24 */ /* 0x000fe2000f8e00ff */
[----:B------:R-:W-:Y:S01]  /*33e0*/  MOV R68, UR18 ;  /* 0x0000001200447c02 */ /* 0x000fe20008000f00 */
[----:B------:R-:W-:Y:S01]  /*33f0*/  UISETP.LT.AND UP0, UPT, UR13, UR41, UP0 ;  /* 0x000000290d00728c */ /* 0x000fe20008701270 */
[----:B------:R-:W-:Y:S01]  /*3400*/  LEA R228, R219, UR4, 0x1 ;  /* 0x00000004dbe47c11 */ /* 0x000fe2000f8e08ff */
[----:B------:R-:W-:Y:S01]  /*3410*/  UIADD3 UR45, UPT, UPT, UR45, -0x1, URZ ;  /* 0xffffffff2d2d7890 */ /* 0x000fe2000fffe0ff */
[----:B------:R-:W-:Y:S03]  /*3420*/  LEA R227, R220, UR4, 0x1 ;  /* 0x00000004dce37c11 */ /* 0x000fe6000f8e08ff */
[----:B------:R-:W-:Y:S01]  /*3430*/  PLOP3.LUT P0, PT, PT, PT, UP0, 0x80, 0x8 ;  /* 0x000000000008781c */ /* 0x000fe20003f0f008 */
[----:B------:R-:W-:Y:S01]  /*3440*/  UISETP.GT.AND UP0, UPT, UR45, UR49, UPT ;  /* 0x000000312d00728c */ /* 0x000fe2000bf04270 */
[----:B------:R-:W-:Y:S04]  /*3450*/  DEPBAR.LE SB0, 0x0 ;  /* 0x000080000000791a */ /* 0x000fe80000000000 */
[----:B------:R-:W-:Y:S06]  /*3460*/  BAR.SYNC.DEFER_BLOCKING 0x0 ;  /* 0x0000000000007b1d */ /* 0x000fec0000010000 */
[----:B------:R-:W-:Y:S04]  /*3470*/  @UP0 UIADD3 UR14, UP1, UPT, UR54, -0x100, URZ ;  /* 0xffffff00360e0890 */ /* 0x000fe8000ff3e0ff */
[----:B------:R-:W-:Y:S02]  /*3480*/  @UP0 UIADD3.X UR13, UPT, UPT, UR55, -0x1, URZ, UP1, !UPT ;  /* 0xffffffff370d0890 */ /* 0x000fe40008ffe4ff */
[----:B------:R-:W-:Y:S04]  /*3490*/  @UP0 UIADD3 UR18, UP1, UPT, UR18, -0x100, URZ ;  /* 0xffffff0012120890 */ /* 0x000fe8000ff3e0ff */
[----:B------:R-:W-:Y:S01]  /*34a0*/  @UP0 UIADD3.X UR17, UPT, UPT, UR17, -0x1, URZ, UP1, !UPT ;  /* 0xffffffff11110890 */ /* 0x000fe20008ffe4ff */
[----:B-1--4-:R-:W-:Y:S06]  /*34b0*/  LDSM.16.M88.4 R8, [R224] ;  /* 0x00000000e008783b */ /* 0x012fec0000000200 */
[----:B------:R-:W3:Y:S06]  /*34c0*/  LDSM.16.M88.4 R44, [R225+0x10000] ;  /* 0x01000000e12c783b */ /* 0x000eec0000000200 */
[----:B------:R-:W-:Y:S06]  /*34d0*/  LDSM.16.M88.4 R48, [R226] ;  /* 0x00000000e230783b */ /* 0x000fec0000000200 */
[----:B------:R-:W4:Y:S06]  /*34e0*/  LDSM.16.M88.4 R52, [R217+0x10000] ;  /* 0x01000000d934783b */ /* 0x000f2c0000000200 */
[----:B------:R-:W-:Y:S06]  /*34f0*/  LDSM.16.M88.4 R56, [R223] ;  /* 0x00000000df38783b */ /* 0x000fec0000000200 */
[----:B------:R-:W2:Y:S06]  /*3500*/  LDSM.16.M88.4 R60, [R216+0x10000] ;  /* 0x01000000d83c783b */ /* 0x000eac0000000200 */
[----:B------:R-:W-:Y:S01]  /*3510*/  LDSM.16.M88.4 R64, [R215+0x10000] ;  /* 0x01000000d740783b */ /* 0x000fe20000000200 */
[C---:B---3--:R-:W-:Y:S08]  /*3520*/  HMMA.16816.F32 R4, R8.reuse, R44, RZ ;  /* 0x0000002c0804723c */ /* 0x048ff000000018ff */
[----:B------:R-:W-:Y:S01]  /*3530*/  HMMA.16816.F32 R8, R8, R46, RZ ;  /* 0x0000002e0808723c */ /* 0x000fe200000018ff */
[----:B------:R-:W3:Y:S11]  /*3540*/  LDSM.16.M88.4 R44, [R222] ;  /* 0x00000000de2c783b */ /* 0x000ef60000000200 */
[C---:B----4-:R-:W-:Y:S08]  /*3550*/  HMMA.16816.F32 R4, R48.reuse, R52, R4 ;  /* 0x000000343004723c */ /* 0x050ff00000001804 */
[----:B------:R-:W-:Y:S01]  /*3560*/  HMMA.16816.F32 R8, R48, R54, R8 ;  /* 0x000000363008723c */ /* 0x000fe20000001808 */
[----:B------:R-:W-:Y:S06]  /*3570*/  LDSM.16.M88.4 R48, [R224+0x2000] ;  /* 0x00200000e030783b */ /* 0x000fec0000000200 */
[----:B------:R-:W4:Y:S05]  /*3580*/  LDSM.16.M88.4 R52, [R225+0x11000] ;  /* 0x01100000e134783b */ /* 0x000f2a0000000200 */
[C---:B--2---:R-:W-:Y:S08]  /*3590*/  HMMA.16816.F32 R4, R56.reuse, R60, R4 ;  /* 0x0000003c3804723c */ /* 0x044ff00000001804 */
[----:B------:R-:W-:Y:S01]  /*35a0*/  HMMA.16816.F32 R8, R56, R62, R8 ;  /* 0x0000003e3808723c */ /* 0x000fe20000001808 */
[----:B------:R-:W-:Y:S06]  /*35b0*/  LDSM.16.M88.4 R56, [R226+0x2000] ;  /* 0x00200000e238783b */ /* 0x000fec0000000200 */
[----:B------:R-:W2:Y:S05]  /*35c0*/  LDSM.16.M88.4 R60, [R217+0x11000] ;  /* 0x01100000d93c783b */ /* 0x000eaa0000000200 */
[C---:B---3--:R-:W-:Y:S08]  /*35d0*/  HMMA.16816.F32 R4, R44.reuse, R64, R4 ;  /* 0x000000402c04723c */ /* 0x048ff00000001804 */
[----:B------:R-:W-:Y:S01]  /*35e0*/  HMMA.16816.F32 R8, R44, R66, R8 ;  /* 0x000000422c08723c */ /* 0x000fe20000001808 */
[----:B------:R-:W-:Y:S06]  /*35f0*/  LDSM.16.M88.4 R44, [R223+0x2000] ;  /* 0x00200000df2c783b */ /* 0x000fec0000000200 */
[----:B------:R-:W3:Y:S05]  /*3600*/  LDSM.16.M88.4 R64, [R216+0x11000] ;  /* 0x01100000d840783b */ /* 0x000eea0000000200 */
        /* <DEDUP_REMOVED lines=26> */
[----:B------:R4:W-:Y:S06]  /*37b0*/  LDSM.16.M88.4 R48, [R226+0x6000] ;  /* 0x00600000e230783b */ /* 0x0009ec0000000200 */
[----:B------:R-:W1:Y:S05]  /*37c0*/  LDSM.16.M88.4 R52, [R217+0x13000] ;  /* 0x01300000d934783b */ /* 0x000e6a0000000200 */
[C---:B--2---:R-:W-:Y:S08]  /*37d0*/  HMMA.16816.F32 R4, R56.reuse, R60, R4 ;  /* 0x0000003c3804723c */ /* 0x044ff00000001804 */
[----:B------:R-:W-:Y:S01]  /*37e0*/  HMMA.16816.F32 R8, R56, R62, R8 ;  /* 0x0000003e3808723c */ /* 0x000fe20000001808 */
[----:B------:R-:W-:Y:S02]  /*37f0*/  LDSM.16.M88.4 R56, [R223+0x6000] ;  /* 0x00600000df38783b */ /* 0x000fe40000000200 */
[----:B----4-:R-:W-:Y:S04]  /*3800*/  IADD3 R226, PT, PT, R0, R224, RZ ;  /* 0x000000e000e27210 */ /* 0x010fe80007ffe0ff */
[----:B------:R-:W2:Y:S05]  /*3810*/  LDSM.16.M88.4 R60, [R216+0x13000] ;  /* 0x01300000d83c783b */ /* 0x000eaa0000000200 */
[C---:B---3--:R-:W-:Y:S08]  /*3820*/  HMMA.16816.F32 R4, R44.reuse, R64, R4 ;  /* 0x000000402c04723c */ /* 0x048ff00000001804 */
[----:B------:R-:W-:Y:S01]  /*3830*/  HMMA.16816.F32 R8, R44, R66, R8 ;  /* 0x000000422c08723c */ /* 0x000fe20000001808 */
[----:B------:R-:W-:Y:S06]  /*3840*/  LDSM.16.M88.4 R44, [R222+0x6000] ;  /* 0x00600000de2c783b */ /* 0x000fec0000000200 */
[----:B------:R-:W3:Y:S05]  /*3850*/  LDSM.16.M88.4 R64, [R215+0x13000] ;  /* 0x01300000d740783b */ /* 0x000eea0000000200 */
[C---:B-1----:R-:W-:Y:S08]  /*3860*/  HMMA.16816.F32 R4, R48.reuse, R52, R4 ;  /* 0x000000343004723c */ /* 0x042ff00000001804 */
[----:B------:R-:W-:Y:S11]  /*3870*/  HMMA.16816.F32 R8, R48, R54, R8 ;  /* 0x000000363008723c */ /* 0x000ff60000001808 */
[----:B------:R-:W-:Y:S01]  /*3880*/  @!UPT UIADD3 URZ, UPT, UPT, URZ, URZ, URZ ;  /* 0x000000fffffff290 */ /* 0x000fe2000fffe0ff */
[C---:B--2---:R-:W-:Y:S08]  /*3890*/  HMMA.16816.F32 R4, R56.reuse, R60, R4 ;  /* 0x0000003c3804723c */ /* 0x044ff00000001804 */
[----:B------:R-:W-:Y:S03]  /*38a0*/  HMMA.16816.F32 R8, R56, R62, R8 ;  /* 0x0000003e3808723c */ /* 0x000fe60000001808 */
[C---:B------:R-:W-:Y:S01]  /*38b0*/  VIADD R57, R224.reuse, 0x40 ;  /* 0x00000040e0397836 */ /* 0x040fe20000000000 */
[----:B------:R-:W-:Y:S04]  /*38c0*/  @P1 IADD3 R57, PT, PT, R224, -0x40, RZ ;  /* 0xffffffc0e0391810 */ /* 0x000fe80007ffe0ff */
[----:B------:R-:W-:Y:S04]  /*38d0*/  IADD3 R56, PT, PT, R0, R57, RZ ;  /* 0x0000003900387210 */ /* 0x000fe80007ffe0ff */
[C---:B---3--:R-:W-:Y:S08]  /*38e0*/  HMMA.16816.F32 R4, R44.reuse, R64, R4 ;  /* 0x000000402c04723c */ /* 0x048ff00000001804 */
[----:B------:R-:W-:Y:S03]  /*38f0*/  HMMA.16816.F32 R8, R44, R66, R8 ;  /* 0x000000422c08723c */ /* 0x000fe60000001808 */
[C---:B------:R-:W-:Y:S02]  /*3900*/  LEA R67, R238.reuse, UR38, 0x1 ;  /* 0x00000026ee437c11 */ /* 0x040fe4000f8e08ff */
[----:B------:R-:W-:Y:S02]  /*3910*/  LEA R66, R238, UR4, 0x1 ;  /* 0x00000004ee427c11 */ /* 0x000fe4000f8e08ff */
[C---:B------:R-:W-:Y:S01]  /*3920*/  IADD3 R63, PT, PT, R67.reuse, -R249, RZ ;  /* 0x800000f9433f7210 */ /* 0x040fe20007ffe0ff */
[----:B------:R-:W-:Y:S03]  /*3930*/  IMAD.IADD R67, R67, 0x1, R247 ;  /* 0x0000000143437824 */ /* 0x000fe600078e02f7 */
[----:B------:R-:W-:Y:S01]  /*3940*/  FMUL.FTZ R4, R4, UR11 ;  /* 0x0000000b04047c20 */ /* 0x000fe20008410000 */
[----:B------:R-:W-:Y:S01]  /*3950*/  FMUL.FTZ R5, R5, UR11 ;  /* 0x0000000b05057c20 */ /* 0x000fe20008410000 */
[----:B------:R-:W-:Y:S01]  /*3960*/  FMUL.FTZ R6, R6, UR11 ;  /* 0x0000000b06067c20 */ /* 0x000fe20008410000 */
[----:B------:R-:W-:Y:S01]  /*3970*/  FMUL.FTZ R61, R7, UR11 ;  /* 0x0000000b073d7c20 */ /* 0x000fe20008410000 */
[----:B------:R1:W2:Y:S01]  /*3980*/  MUFU.TANH R58, R4 ;  /* 0x00000004003a7308 */ /* 0x0002a20000002400 */
[----:B------:R-:W-:Y:S02]  /*3990*/  MOV R7, UR39 ;  /* 0x0000002700077c02 */ /* 0x000fe40008000f00 */
[----:B------:R-:W-:Y:S01]  /*39a0*/  IADD3 R62, PT, PT, R247, R63, RZ ;  /* 0x0000003ff73e7210 */ /* 0x000fe20007ffe0ff */
[----:B------:R-:W-:Y:S01]  /*39b0*/  FMUL.FTZ R8, R8, UR11 ;  /* 0x0000000b08087c20 */ /* 0x000fe20008410000 */
[----:B------:R-:W-:Y:S01]  /*39c0*/  FMUL.FTZ R10, R10, UR11 ;  /* 0x0000000b0a0a7c20 */ /* 0x000fe20008410000 */
[----:B------:R-:W-:Y:S01]  /*39d0*/  FMUL.FTZ R9, R9, UR11 ;  /* 0x0000000b09097c20 */ /* 0x000fe20008410000 */
[----:B------:R-:W-:Y:S03]  /*39e0*/  FMUL.FTZ R78, R11, UR11 ;  /* 0x0000000b0b4e7c20 */ /* 0x000fe60008410000 */
[----:B------:R3:W-:Y:S10]  /*39f0*/  MUFU.TANH R60, R6 ;  /* 0x00000006003c7308 */ /* 0x0007f40000002400 */
[----:B------:R4:W2:Y:S01]  /*3a00*/  MUFU.TANH R59, R5 ;  /* 0x00000005003b7308 */ /* 0x0008a20000002400 */
[----:B-1----:R-:W-:Y:S04]  /*3a10*/  @!P0 LOP3.LUT R4, R221, 0x6, RZ, 0xc0, !PT ;  /* 0x00000006dd048812 */ /* 0x002fe800078ec0ff */
[----:B------:R-:W-:Y:S05]  /*3a20*/  @!P0 LOP3.LUT R4, R4, 0x70, R213, 0xf8, !PT ;  /* 0x0000007004048812 */ /* 0x000fea00078ef8d5 */
[----:B------:R1:W-:Y:S01]  /*3a30*/  MUFU.TANH R64, R8 ;  /* 0x0000000800407308 */ /* 0x0003e20000002400 */
[C---:B---3--:R-:W-:Y:S01]  /*3a40*/  @!P0 VIADDMNMX R6, R246.reuse, -R239, UR41, PT ;  /* 0x00000029f6068e46 */ /* 0x048fe2000b8009ef */
[----:B------:R-:W-:Y:S04]  /*3a50*/  @!P0 IMAD R7, R7, 0x20, R4 ;  /* 0x0000002007078824 */ /* 0x000fe800078e0204 */
[C---:B------:R-:W-:Y:S04]  /*3a60*/  @!P0 VIADD R11, R7.reuse, 0x8 ;  /* 0x00000008070b8836 */ /* 0x040fe80000000000 */
[----:B------:R2:W-:Y:S01]  /*3a70*/  MUFU.TANH R79, R10 ;  /* 0x0000000a004f7308 */ /* 0x0005e20000002400 */
[----:B------:R-:W-:Y:S02]  /*3a80*/  @!P0 IADD3 R4, PT, PT, R7, 0x1, RZ ;  /* 0x0000000107048810 */ /* 0x000fe40007ffe0ff */
[----:B----4-:R-:W-:Y:S02]  /*3a90*/  @!P0 VIADDMNMX R5, R246, -R242, UR41, PT ;  /* 0x00000029f6058e46 */ /* 0x010fe4000b8009f2 */
[CC--:B------:R-:W-:Y:S02]  /*3aa0*/  @!P0 ISETP.GE.AND P4, PT, R4.reuse, R6.reuse, PT ;  /* 0x000000060400820c */ /* 0x0c0fe40003f86270 */
[-C--:B------:R-:W-:Y:S03]  /*3ab0*/  @!P0 ISETP.GE.AND P3, PT, R4, R5.reuse, PT ;  /* 0x000000050400820c */ /* 0x080fe60003f66270 */
[----:B------:R-:W3:Y:S01]  /*3ac0*/  MUFU.TANH R61, R61 ;  /* 0x0000003d003d7308 */ /* 0x000ee20000002400 */
[----:B------:R-:W-:Y:S01]  /*3ad0*/  FMUL.FTZ R4, R231, 1.4426950216293334961 ;  /* 0x3fb8aa3be7047820 */ /* 0x000fe20000410000 */
[CC--:B------:R-:W-:Y:S01]  /*3ae0*/  @!P0 ISETP.GE.AND P5, PT, R7.reuse, R5.reuse, PT ;  /* 0x000000050700820c */ /* 0x0c0fe20003fa6270 */
[----:B-1----:R-:W-:Y:S01]  /*3af0*/  @!P0 VIADD R8, R7, 0x9 ;  /* 0x0000000907088836 */ /* 0x002fe20000000000 */
[----:B------:R-:W-:Y:S02]  /*3b00*/  @!P0 ISETP.GE.AND P6, PT, R11, R5, PT ;  /* 0x000000050b00820c */ /* 0x000fe40003fc6270 */
[----:B------:R-:W-:Y:S04]  /*3b10*/  FSEL R4, R4, RZ, P2 ;  /* 0x000000ff04047208 */ /* 0x000fe80001000000 */
[----:B------:R1:W4:Y:S01]  /*3b20*/  MUFU.TANH R65, R9 ;  /* 0x0000000900417308 */ /* 0x0003220000002400 */
[----:B------:R-:W-:Y:S02]  /*3b30*/  @!P0 ISETP.GE.AND P2, PT, R7, R6, PT ;  /* 0x000000060700820c */ /* 0x000fe40003f46270 */
[-C--:B--2---:R-:W-:Y:S02]  /*3b40*/  MOV R10, R58.reuse ;  /* 0x0000003a000a7202 */ /* 0x084fe40000000f00 */
[----:B------:R-:W-:Y:S02]  /*3b50*/  MOV R7, R59 ;  /* 0x0000003b00077202 */ /* 0x000fe40000000f00 */
[C---:B------:R-:W-:Y:S03]  /*3b60*/  @!P0 FSEL R10, R58.reuse, -INF , !P5 ;  /* 0xff8000003a0a8808 */ /* 0x040fe60006800000 */
[----:B------:R-:W2:Y:S01]  /*3b70*/  MUFU.TANH R78, R78 ;  /* 0x0000004e004e7308 */ /* 0x000ea20000002400 */
[----:B------:R-:W-:Y:S01]  /*3b80*/  @!P0 FSEL R7, R59, -INF , !P3 ;  /* 0xff8000003b078808 */ /* 0x000fe20005800000 */
[----:B------:R-:W-:Y:S01]  /*3b90*/  FFMA.FTZ R58, -R58, R58, 1 ;  /* 0x3f8000003a3a7423 */ /* 0x000fe2000001013a */
[----:B------:R-:W-:Y:S01]  /*3ba0*/  @!P0 ISETP.GE.AND P5, PT, R8, R5, PT ;  /* 0x000000050800820c */ /* 0x000fe20003fa6270 */
[----:B---3--:R-:W-:Y:S01]  /*3bb0*/  IMAD.MOV.U32 R5, RZ, RZ, R61 ;  /* 0x000000ffff057224 */ /* 0x008fe200078e003d */
[----:B------:R-:W-:Y:S01]  /*3bc0*/  @!P0 FSEL R5, R61, -INF , !P4 ;  /* 0xff8000003d058808 */ /* 0x000fe20006000000 */
[--C-:B------:R-:W-:Y:S01]  /*3bd0*/  FFMA.FTZ R77, R10, UR10, -R74.reuse ;  /* 0x0000000a0a4d7c23 */ /* 0x100fe2000801084a */
[----:B------:R-:W-:Y:S01]  /*3be0*/  FFMA.FTZ R76, R7, UR10, -R74 ;  /* 0x0000000a074c7c23 */ /* 0x000fe2000801084a */
[----:B------:R-:W-:Y:S01]  /*3bf0*/  @!P0 ISETP.GE.AND P3, PT, R11, R6, PT ;  /* 0x000000060b00820c */ /* 0x000fe20003f66270 */
[----:B------:R-:W-:Y:S01]  /*3c00*/  FMUL.FTZ R58, R58, UR11 ;  /* 0x0000000b3a3a7c20 */ /* 0x000fe20008410000 */
[----:B-1----:R-:W-:Y:S01]  /*3c10*/  MOV R9, R60 ;  /* 0x0000003c00097202 */ /* 0x002fe20000000f00 */
[--C-:B------:R-:W-:Y:S01]  /*3c20*/  FFMA.FTZ R72, R5, UR10, -R4.reuse ;  /* 0x0000000a05487c23 */ /* 0x100fe20008010804 */
[----:B------:R-:W-:Y:S01]  /*3c30*/  @!P0 FSEL R9, R60, -INF , !P2 ;  /* 0xff8000003c098808 */ /* 0x000fe20005000000 */
[----:B------:R-:W-:Y:S01]  /*3c40*/  MUFU.EX2 R77, R77 ;  /* 0x0000004d004d7308 */ /* 0x000fe20000000800 */
[----:B------:R-:W-:Y:S01]  /*3c50*/  @!P0 ISETP.GE.AND P2, PT, R8, R6, PT ;  /* 0x000000060800820c */ /* 0x000fe20003f46270 */
[----:B------:R-:W-:Y:S01]  /*3c60*/  IMAD.MOV.U32 R6, RZ, RZ, R79 ;  /* 0x000000ffff067224 */ /* 0x000fe200078e004f */
[----:B------:R-:W-:Y:S01]  /*3c70*/  MOV R8, R64 ;  /* 0x0000004000087202 */ /* 0x000fe20000000f00 */
[----:B------:R-:W-:Y:S01]  /*3c80*/  FFMA.FTZ R73, R9, UR10, -R4 ;  /* 0x0000000a09497c23 */ /* 0x000fe20008010804 */
[----:B------:R-:W-:Y:S05]  /*3c90*/  @!P0 FSEL R8, R64, -INF , !P6 ;  /* 0xff80000040088808 */ /* 0x000fea0007000000 */
[----:B------:R-:W1:Y:S01]  /*3ca0*/  MUFU.EX2 R76, R76 ;  /* 0x0000004c004c7308 */ /* 0x000e620000000800 */
[----:B----4-:R-:W-:Y:S01]  /*3cb0*/  MOV R7, R65 ;  /* 0x0000004100077202 */ /* 0x010fe20000000f00 */
[----:B------:R-:W-:Y:S01]  /*3cc0*/  FFMA.FTZ R59, -R59, R59, 1 ;  /* 0x3f8000003b3b7423 */ /* 0x000fe2000001013b */
[----:B------:R-:W-:Y:S01]  /*3cd0*/  @!P0 FSEL R7, R65, -INF , !P5 ;  /* 0xff80000041078808 */ /* 0x000fe20006800000 */
[--C-:B------:R-:W-:Y:S01]  /*3ce0*/  FFMA.FTZ R75, R8, UR10, -R74.reuse ;  /* 0x0000000a084b7c23 */ /* 0x100fe2000801084a */
[----:B------:R-:W-:Y:S05]  /*3cf0*/  @!P0 FSEL R6, R79, -INF , !P3 ;  /* 0xff8000004f068808 */ /* 0x000fea0005800000 */
[----:B------:R-:W-:Y:S01]  /*3d00*/  MUFU.EX2 R73, R73 ;  /* 0x0000004900497308 */ /* 0x000fe20000000800 */
[----:B--2---:R-:W-:Y:S01]  /*3d10*/  MOV R5, R78 ;  /* 0x0000004e00057202 */ /* 0x004fe20000000f00 */
[----:B------:R-:W-:Y:S01]  /*3d20*/  FFMA.FTZ R74, R7, UR10, -R74 ;  /* 0x0000000a074a7c23 */ /* 0x000fe2000801084a */
[----:B------:R-:W-:Y:S07]  /*3d30*/  @!P0 FSEL R5, R78, -INF , !P2 ;  /* 0xff8000004e058808 */ /* 0x000fee0005000000 */
[----:B------:R-:W2:Y:S01]  /*3d40*/  MUFU.EX2 R72, R72 ;  /* 0x0000004800487308 */ /* 0x000ea20000000800 */
[--C-:B------:R-:W-:Y:S01]  /*3d50*/  FFMA.FTZ R71, R6, UR10, -R4.reuse ;  /* 0x0000000a06477c23 */ /* 0x100fe20008010804 */
[----:B------:R-:W-:Y:S01]  /*3d60*/  LEA R80, P0, R233, R68, 0x2 ;  /* 0x00000044e9507211 */ /* 0x000fe200078010ff */
[----:B------:R-:W-:Y:S07]  /*3d70*/  FMUL.FTZ R59, R59, UR11 ;  /* 0x0000000b3b3b7c20 */ /* 0x000fee0008410000 */
[----:B------:R-:W-:Y:S01]  /*3d80*/  MUFU.EX2 R75, R75 ;  /* 0x0000004b004b7308 */ /* 0x000fe20000000800 */
[----:B------:R-:W-:Y:S01]  /*3d90*/  FFMA.FTZ R4, R5, UR10, -R4 ;  /* 0x0000000a05047c23 */ /* 0x000fe20008010804 */
[----:B-1----:R-:W-:Y:S01]  /*3da0*/  F2FP.F16.F32.PACK_AB R7, R76, R77 ;  /* 0x0000004d4c07723e */ /* 0x002fe200000000ff */
[----:B------:R-:W-:Y:S07]  /*3db0*/  FFMA.FTZ R60, -R60, R60, 1 ;  /* 0x3f8000003c3c7423 */ /* 0x000fee000001013c */
[----:B------:R-:W1:Y:S01]  /*3dc0*/  MUFU.EX2 R74, R74 ;  /* 0x0000004a004a7308 */ /* 0x000e620000000800 */
[----:B------:R-:W-:Y:S01]  /*3dd0*/  LEA.HI.X R81, R233, R69, RZ, 0x2, P0 ;  /* 0x00000045e9517211 */ /* 0x000fe200000f14ff */
[----:B------:R-:W-:Y:S01]  /*3de0*/  FFMA.FTZ R61, -R61, R61, 1 ;  /* 0x3f8000003d3d7423 */ /* 0x000fe2000001013d */
[----:B------:R-:W-:Y:S07]  /*3df0*/  STS [R66+0x15000], R7 ;  /* 0x0150000742007388 */ /* 0x000fee0000000800 */
[----:B------:R-:W-:Y:S01]  /*3e00*/  MUFU.EX2 R71, R71 ;  /* 0x0000004700477308 */ /* 0x000fe20000000800 */
[----:B------:R-:W-:Y:S01]  /*3e10*/  FMUL.FTZ R60, R60, UR11 ;  /* 0x0000000b3c3c7c20 */ /* 0x000fe20008410000 */
[----:B--2---:R-:W-:Y:S01]  /*3e20*/  F2FP.F16.F32.PACK_AB R6, R72, R73 ;  /* 0x000000494806723e */ /* 0x004fe200000000ff */
[----:B------:R-:W2:Y:S07]  /*3e30*/  LDG.E R68, desc[UR36][R80.64] ;  /* 0x0000002450447981 */ /* 0x000eae000c1e1900 */
[----:B------:R-:W3:Y:S01]  /*3e40*/  MUFU.EX2 R70, R4 ;  /* 0x0000000400467308 */ /* 0x000ee20000000800 */
[----:B------:R-:W-:Y:S01]  /*3e50*/  FMUL.FTZ R61, R61, UR11 ;  /* 0x0000000b3d3d7c20 */ /* 0x000fe20008410000 */
[----:B------:R-:W-:Y:S01]  /*3e60*/  FFMA.FTZ R64, -R64, R64, 1 ;  /* 0x3f80000040407423 */ /* 0x000fe20000010140 */
[----:B------:R-:W-:Y:S01]  /*3e70*/  STS [R67], R6 ;  /* 0x0000000643007388 */ /* 0x000fe20000000800 */
[----:B------:R-:W-:Y:S01]  /*3e80*/  FFMA.FTZ R65, -R65, R65, 1 ;  /* 0x3f80000041417423 */ /* 0x000fe20000010141 */
[----:B------:R-:W-:Y:S01]  /*3e90*/  FFMA.FTZ R79, -R79, R79, 1 ;  /* 0x3f8000004f4f7423 */ /* 0x000fe2000001014f */
[----:B-1----:R-:W-:Y:S03]  /*3ea0*/  F2FP.F16.F32.PACK_AB R5, R74, R75 ;  /* 0x0000004b4a05723e */ /* 0x002fe600000000ff */
[----:B------:R-:W4:Y:S01]  /*3eb0*/  LDG.E R69, desc[UR36][R80.64+0x20] ;  /* 0x0000202450457981 */ /* 0x000f22000c1e1900 */
[----:B------:R-:W-:Y:S01]  /*3ec0*/  FMUL.FTZ R64, R64, UR11 ;  /* 0x0000000b40407c20 */ /* 0x000fe20008410000 */
[----:B------:R-:W-:Y:S01]  /*3ed0*/  FMUL.FTZ R65, R65, UR11 ;  /* 0x0000000b41417c20 */ /* 0x000fe20008410000 */
[----:B------:R-:W-:Y:S03]  /*3ee0*/  FMUL.FTZ R79, R79, UR11 ;  /* 0x0000000b4f4f7c20 */ /* 0x000fe60008410000 */
[----:B------:R-:W-:Y:S01]  /*3ef0*/  STS [R63+0x10], R5 ;  /* 0x000010053f007388 */ /* 0x000fe20000000800 */
[----:B------:R-:W-:Y:S01]  /*3f00*/  FFMA.FTZ R78, -R78, R78, 1 ;  /* 0x3f8000004e4e7423 */ /* 0x000fe2000001014e */
[----:B---3--:R-:W-:Y:S03]  /*3f10*/  F2FP.F16.F32.PACK_AB R4, R70, R71 ;  /* 0x000000474604723e */ /* 0x008fe600000000ff */
[----:B------:R-:W-:Y:S02]  /*3f20*/  FMUL.FTZ R78, R78, UR11 ;  /* 0x0000000b4e4e7c20 */ /* 0x000fe40008410000 */
[----:B------:R-:W-:Y:S06]  /*3f30*/  STS [R62+0x10], R4 ;  /* 0x000010043e007388 */ /* 0x000fec0000000800 */
[----:B------:R-:W1:Y:S06]  /*3f40*/  LDSM.16.M88.4 R8, [R224+0x8000] ;  /* 0x00800000e008783b */ /* 0x000e6c0000000200 */
[----:B------:R-:W3:Y:S06]  /*3f50*/  LDSM.16.M88.4 R44, [R226+0x8000] ;  /* 0x00800000e22c783b */ /* 0x000eec0000000200 */
[----:B------:R-:W3:Y:S06]  /*3f60*/  LDSM.16.M88.4 R48, [R57+0x8000] ;  /* 0x008000003930783b */ /* 0x000eec0000000200 */
[----:B------:R-:W3:Y:S01]  /*3f70*/  LDSM.16.M88.4 R52, [R56+0x8000] ;  /* 0x008000003834783b */ /* 0x000ee20000000200 */
[C---:B-1----:R-:W-:Y:S08]  /*3f80*/  HMMA.16816.F32 R4, R8.reuse, R132, RZ ;  /* 0x000000840804723c */ /* 0x042ff000000018ff */
[----:B------:R-:W-:Y:S11]  /*3f90*/  HMMA.16816.F32 R8, R8, R134, RZ ;  /* 0x000000860808723c */ /* 0x000ff600000018ff */
[----:B------:R-:W-:Y:S01]  /*3fa0*/  @!UPT UIADD3 URZ, UPT, UPT, URZ, URZ, URZ ;  /* 0x000000fffffff290 */ /* 0x000fe2000fffe0ff */
[C---:B---3--:R-:W-:Y:S08]  /*3fb0*/  HMMA.16816.F32 R4, R44.reuse, R136, R4 ;  /* 0x000000882c04723c */ /* 0x048ff00000001804 */
[----:B------:R-:W-:Y:S01]  /*3fc0*/  HMMA.16816.F32 R8, R44, R138, R8 ;  /* 0x0000008a2c08723c */ /* 0x000fe20000001808 */
[----:B------:R-:W1:Y:S11]  /*3fd0*/  LDSM.16.M88.4 R44, [R224+0xa000] ;  /* 0x00a00000e02c783b */ /* 0x000e760000000200 */
[C---:B------:R-:W-:Y:S08]  /*3fe0*/  HMMA.16816.F32 R4, R48.reuse, R140, R4 ;  /* 0x0000008c3004723c */ /* 0x040ff00000001804 */
[----:B------:R-:W-:Y:S01]  /*3ff0*/  HMMA.16816.F32 R8, R48, R142, R8 ;  /* 0x0000008e3008723c */ /* 0x000fe20000001808 */
[----:B------:R-:W3:Y:S11]  /*4000*/  LDSM.16.M88.4 R48, [R226+0xa000] ;  /* 0x00a00000e230783b */ /* 0x000ef60000000200 */
[C---:B------:R-:W-:Y:S08]  /*4010*/  HMMA.16816.F32 R4, R52.reuse, R144, R4 ;  /* 0x000000903404723c */ /* 0x040ff00000001804 */
[----:B------:R-:W-:Y:S01]  /*4020*/  HMMA.16816.F32 R8, R52, R146, R8 ;  /* 0x000000923408723c */ /* 0x000fe20000001808 */
[----:B------:R-:W3:Y:S11]  /*4030*/  LDSM.16.M88.4 R52, [R57+0xa000] ;  /* 0x00a000003934783b */ /* 0x000ef60000000200 */
[C---:B-1----:R-:W-:Y:S08]  /*4040*/  HMMA.16816.F32 R4, R44.reuse, R148, R4 ;  /* 0x000000942c04723c */ /* 0x042ff00000001804 */
[----:B------:R-:W-:Y:S01]  /*4050*/  HMMA.16816.F32 R8, R44, R150, R8 ;  /* 0x000000962c08723c */ /* 0x000fe20000001808 */
[----:B------:R-:W1:Y:S11]  /*4060*/  LDSM.16.M88.4 R44, [R56+0xa000] ;  /* 0x00a00000382c783b */ /* 0x000e760000000200 */
[C---:B---3--:R-:W-:Y:S08]  /*4070*/  HMMA.16816.F32 R4, R48.reuse, R152, R4 ;  /* 0x000000983004723c */ /* 0x048ff00000001804 */
        /* <DEDUP_REMOVED lines=13> */
[----:B------:R-:W2:Y:S11]  /*4150*/  LDSM.16.M88.4 R52, [R224+0xe000] ;  /* 0x00e00000e034783b */ /* 0x000eb60000000200 */
[C---:B-1----:R-:W-:Y:S08]  /*4160*/  HMMA.16816.F32 R4, R44.reuse, R172, R4 ;  /* 0x000000ac2c04723c */ /* 0x042ff00000001804 */
[----:B------:R-:W-:Y:S01]  /*4170*/  HMMA.16816.F32 R8, R44, R174, R8 ;  /* 0x000000ae2c08723c */ /* 0x000fe20000001808 */
[----:B------:R-:W1:Y:S11]  /*4180*/  LDSM.16.M88.4 R44, [R226+0xe000] ;  /* 0x00e00000e22c783b */ /* 0x000e760000000200 */
[C---:B---3--:R-:W-:Y:S08]  /*4190*/  HMMA.16816.F32 R4, R48.reuse, R176, R4 ;  /* 0x000000b03004723c */ /* 0x048ff00000001804 */
[----:B------:R-:W-:Y:S01]  /*41a0*/  HMMA.16816.F32 R8, R48, R178, R8 ;  /* 0x000000b23008723c */ /* 0x000fe20000001808 */
[----:B------:R-:W3:Y:S11]  /*41b0*/  LDSM.16.M88.4 R48, [R57+0xe000] ;  /* 0x00e000003930783b */ /* 0x000ef60000000200 */
[C---:B--2---:R-:W-:Y:S08]  /*41c0*/  HMMA.16816.F32 R4, R52.reuse, R180, R4 ;  /* 0x000000b43404723c */ /* 0x044ff00000001804 */
[----:B------:R-:W-:Y:S01]  /*41d0*/  HMMA.16816.F32 R8, R52, R182, R8 ;  /* 0x000000b63408723c */ /* 0x000fe20000001808 */
[----:B------:R-:W2:Y:S11]  /*41e0*/  LDSM.16.M88.4 R52, [R56+0xe000] ;  /* 0x00e000003834783b */ /* 0x000eb60000000200 */
[C---:B-1----:R-:W-:Y:S08]  /*41f0*/  HMMA.16816.F32 R4, R44.reuse, R184, R4 ;  /* 0x000000b82c04723c */ /* 0x042ff00000001804 */
[----:B------:R-:W-:Y:S11]  /*4200*/  HMMA.16816.F32 R8, R44, R186, R8 ;  /* 0x000000ba2c08723c */ /* 0x000ff60000001808 */
[----:B------:R-:W-:Y:S01]  /*4210*/  @!UPT UIADD3 URZ, UPT, UPT, URZ, URZ, URZ ;  /* 0x000000fffffff290 */ /* 0x000fe2000fffe0ff */
[C---:B---3--:R-:W-:Y:S08]  /*4220*/  HMMA.16816.F32 R4, R48.reuse, R188, R4 ;  /* 0x000000bc3004723c */ /* 0x048ff00000001804 */
[----:B------:R-:W-:Y:S11]  /*4230*/  HMMA.16816.F32 R8, R48, R190, R8 ;  /* 0x000000be3008723c */ /* 0x000ff60000001808 */
[----:B------:R-:W-:Y:S01]  /*4240*/  @!UPT UIADD3 URZ, UPT, UPT, URZ, URZ, URZ ;  /* 0x000000fffffff290 */ /* 0x000fe2000fffe0ff */
[C---:B--2---:R-:W-:Y:S08]  /*4250*/  HMMA.16816.F32 R4, R52.reuse, R192, R4 ;  /* 0x000000c03404723c */ /* 0x044ff00000001804 */
[----:B------:R-:W-:Y:S11]  /*4260*/  HMMA.16816.F32 R8, R52, R194, R8 ;  /* 0x000000c23408723c */ /* 0x000ff60000001808 */
[C---:B------:R-:W-:Y:S01]  /*4270*/  FADD.FTZ R4, -R68.reuse, R4 ;  /* 0x0000000444047221 */ /* 0x040fe20000010100 */
[----:B------:R-:W-:Y:S01]  /*4280*/  FADD.FTZ R5, -R68, R5 ;  /* 0x0000000544057221 */ /* 0x000fe20000010100 */
[C---:B----4-:R-:W-:Y:S01]  /*4290*/  FADD.FTZ R6, -R69.reuse, R6 ;  /* 0x0000000645067221 */ /* 0x050fe20000010100 */
[----:B------:R-:W-:Y:S01]  /*42a0*/  FADD.FTZ R7, -R69, R7 ;  /* 0x0000000745077221 */ /* 0x000fe20000010100 */
[----:B------:R-:W-:Y:S01]  /*42b0*/  FMUL.FTZ R4, R77, R4 ;  /* 0x000000044d047220 */ /* 0x000fe20000410000 */
[----:B------:R-:W-:Y:S01]  /*42c0*/  FMUL.FTZ R5, R76, R5 ;  /* 0x000000054c057220 */ /* 0x000fe20000410000 */
[----:B------:R-:W-:Y:S01]  /*42d0*/  FMUL.FTZ R6, R73, R6 ;  /* 0x0000000649067220 */ /* 0x000fe20000410000 */
[----:B------:R-:W-:Y:S01]  /*42e0*/  FMUL.FTZ R7, R72, R7 ;  /* 0x0000000748077220 */ /* 0x000fe20000410000 */
[C---:B------:R-:W-:Y:S01]  /*42f0*/  FADD.FTZ R8, -R68.reuse, R8 ;  /* 0x0000000844087221 */ /* 0x040fe20000010100 */
        /* <DEDUP_REMOVED lines=9> */
[----:B------:R-:W-:Y:S01]  /*4390*/  F2FP.F16.F32.PACK_AB R4, R5, R4 ;  /* 0x000000040504723e */ /* 0x000fe200000000ff */
[----:B------:R-:W-:Y:S01]  /*43a0*/  FMUL.FTZ R8, R8, R64 ;  /* 0x0000004008087220 */ /* 0x000fe20000410000 */
[----:B------:R-:W-:Y:S01]  /*43b0*/  FMUL.FTZ R10, R71, R10 ;  /* 0x0000000a470a7220 */ /* 0x000fe20000410000 */
[----:B------:R-:W-:Y:S01]  /*43c0*/  FMUL.FTZ R11, R70, R11 ;  /* 0x0000000b460b7220 */ /* 0x000fe20000410000 */
[----:B------:R-:W-:Y:S01]  /*43d0*/  FMUL.FTZ R9, R9, R65 ;  /* 0x0000004109097220 */ /* 0x000fe20000410000 */
[----:B------:R-:W-:Y:S01]  /*43e0*/  F2FP.F16.F32.PACK_AB R6, R7, R6 ;  /* 0x000000060706723e */ /* 0x000fe200000000ff */
[----:B------:R-:W-:Y:S01]  /*43f0*/  STS [R66+0x14000], R4 ;  /* 0x0140000442007388 */ /* 0x000fe20000000800 */
[----:B------:R-:W-:Y:S01]  /*4400*/  FMUL.FTZ R10, R10, R79 ;  /* 0x0000004f0a0a7220 */ /* 0x000fe20000410000 */
[----:B------:R-:W-:Y:S01]  /*4410*/  FMUL.FTZ R11, R11, R78 ;  /* 0x0000004e0b0b7220 */ /* 0x000fe20000410000 */
[----:B------:R-:W-:Y:S03]  /*4420*/  F2FP.F16.F32.PACK_AB R8, R9, R8 ;  /* 0x000000080908723e */ /* 0x000fe600000000ff */
[----:B------:R-:W-:Y:S01]  /*4430*/  STS [R67+-0x1000], R6 ;  /* 0xfff0000643007388 */ /* 0x000fe20000000800 */
[----:B------:R-:W-:Y:S02]  /*4440*/  LEA R5, R219, UR38, 0x1 ;  /* 0x00000026db057c11 */ /* 0x000fe4000f8e08ff */
[----:B------:R-:W-:Y:S03]  /*4450*/  F2FP.F16.F32.PACK_AB R10, R11, R10 ;  /* 0x0000000a0b0a723e */ /* 0x000fe600000000ff */
[----:B------:R-:W-:Y:S01]  /*4460*/  STS [R63+-0xff0], R8 ;  /* 0xfff010083f007388 */ /* 0x000fe20000000800 */
[C---:B------:R-:W-:Y:S01]  /*4470*/  VIADD R80, R5.reuse, 0x20 ;  /* 0x0000002005507836 */ /* 0x040fe20000000000 */
[----:B------:R-:W-:Y:S04]  /*4480*/  @P1 IADD3 R80, PT, PT, R5, -0x20, RZ ;  /* 0xffffffe005501810 */ /* 0x000fe80007ffe0ff */
[----:B------:R-:W-:Y:S01]  /*4490*/  STS [R62+-0xff0], R10 ;  /* 0xfff0100a3e007388 */ /* 0x000fe20000000800 */
[----:B------:R-:W-:Y:S06]  /*44a0*/  BAR.SYNC.DEFER_BLOCKING 0x0 ;  /* 0x0000000000007b1d */ /* 0x000fec0000010000 */
[----:B------:R-:W-:Y:S06]  /*44b0*/  LDSM.16.MT88.4 R4, [R228+0x15000] ;  /* 0x01500000e404783b */ /* 0x000fec0000004200 */
[----:B------:R-:W1:Y:S06]  /*44c0*/  LDSM.16.MT88.4 R8, [R227+0x8000] ;  /* 0x00800000e308783b */ /* 0x000e6c0000004200 */
[----:B------:R-:W2:Y:S06]  /*44d0*/  LDSM.16.MT88.4 R44, [R80] ;  /* 0x00000000502c783b */ /* 0x000eac0000004200 */
[----:B------:R-:W3:Y:S06]  /*44e0*/  LDSM.16.MT88.4 R48, [R227+0xc000] ;  /* 0x00c00000e330783b */ /* 0x000eec0000004200 */
[----:B------:R-:W-:Y:S06]  /*44f0*/  LDSM.16.MT88.4 R52, [R228+0x15400] ;  /* 0x01540000e434783b */ /* 0x000fec0000004200 */
[----:B------:R-:W4:Y:S06]  /*4500*/  LDSM.16.MT88.4 R56, [R227+0x8800] ;  /* 0x00880000e338783b */ /* 0x000f2c0000004200 */
[----:B------:R-:W4:Y:S06]  /*4510*/  LDSM.16.MT88.4 R60, [R80+0x400] ;  /* 0x00040000503c783b */ /* 0x000f2c0000004200 */
[----:B------:R-:W4:Y:S01]  /*4520*/  LDSM.16.MT88.4 R64, [R227+0xc800] ;  /* 0x00c80000e340783b */ /* 0x000f220000004200 */
[-C--:B-1----:R-:W-:Y:S05]  /*4530*/  HMMA.16816.F32 R12, R4, R8.reuse, R12 ;  /* 0x00000008040c723c */ /* 0x082fea000000180c */
[----:B------:R-:W-:Y:S03]  /*4540*/  LDSM.16.MT88.4 R68, [R227+0x9000] ;  /* 0x00900000e344783b */ /* 0x000fe60000004200 */
[C---:B--2---:R-:W-:Y:S03]  /*4550*/  HMMA.16816.F32 R16, R44.reuse, R8, R16 ;  /* 0x000000082c10723c */ /* 0x044fe60000001810 */
[----:B------:R-:W-:Y:S06]  /*4560*/  LDSM.16.MT88.4 R72, [R80+0x800] ;  /* 0x000800005048783b */ /* 0x000fec0000004200 */
[----:B------:R-:W-:Y:S01]  /*4570*/  LDSM.16.MT88.4 R76, [R227+0xd000] ;  /* 0x00d00000e34c783b */ /* 0x000fe20000004200 */
        /* <DEDUP_REMOVED lines=8> */
[----:B------:R-:W2:Y:S06]  /*4600*/  LDSM.16.MT88.4 R4, [R228+0x15c00] ;  /* 0x015c0000e404783b */ /* 0x000eac0000004200 */
[----:B------:R-:W3:Y:S01]  /*4610*/  LDSM.16.MT88.4 R48, [R80+0xc00] ;  /* 0x000c00005030783b */ /* 0x000ee20000004200 */
        /* <DEDUP_REMOVED lines=16> */
[-C--:B------:R-:W-:Y:S03]  /*4720*/  HMMA.16816.F32 R36, R72, R78.reuse, R36 ;  /* 0x0000004e4824723c */ /* 0x080fe60000001824 */
[C---:B------:R-:W-:Y:S05]  /*4730*/  LOP3.LUT R72, R2.reuse, 0x400, RZ, 0xc0, !PT ;  /* 0x0000040002487812 */ /* 0x040fea00078ec0ff */
[----:B------:R-:W-:Y:S04]  /*4740*/  HMMA.16816.F32 R40, R8, R78, R40 ;  /* 0x0000004e0828723c */ /* 0x000fe80000001828 */
[----:B------:R-:W-:Y:S02]  /*4750*/  LOP3.LUT R8, R221, 0x20, RZ, 0xc0, !PT ;  /* 0x00000020dd087812 */ /* 0x000fe400078ec0ff */
[----:B------:R-:W-:Y:S02]  /*4760*/  LOP3.LUT R9, R2, 0x1e0, RZ, 0xc0, !PT ;  /* 0x000001e002097812 */ /* 0x000fe400078ec0ff */
[-C--:B--2---:R-:W-:Y:S05]  /*4770*/  HMMA.16816.F32 R12, R4, R44.reuse, R12 ;  /* 0x0000002c040c723c */ /* 0x084fea000000180c */
[----:B------:R-:W-:Y:S02]  /*4780*/  LOP3.LUT R10, R8, 0x18, R213, 0xf8, !PT ;  /* 0x00000018080a7812 */ /* 0x000fe400078ef8d5 */
[----:B------:R-:W-:Y:S01]  /*4790*/  SHF.R.U32.HI R8, RZ, 0x1, R214 ;  /* 0x00000001ff087819 */ /* 0x000fe200000116d6 */
[C---:B---3--:R-:W-:Y:S04]  /*47a0*/  HMMA.16816.F32 R16, R48.reuse, R44, R16 ;  /* 0x0000002c3010723c */ /* 0x048fe80000001810 */
[----:B------:R-:W-:Y:S02]  /*47b0*/  LOP3.LUT R10, R10, 0x1c0, R212, 0xf8, !PT ;  /* 0x000001c00a0a7812 */ /* 0x000fe400078ef8d4 */
[----:B------:R-:W-:Y:S02]  /*47c0*/  LOP3.LUT R9, R9, 0x38, R218, 0x78, !PT ;  /* 0x0000003809097812 */ /* 0x000fe400078e78da */
[-C--:B------:R-:W-:Y:S03]  /*47d0*/  HMMA.16816.F32 R20, R48, R46.reuse, R20 ;  /* 0x0000002e3014723c */ /* 0x080fe60000001814 */
[----:B------:R-:W-:Y:S02]  /*47e0*/  LOP3.LUT R10, R10, 0x38, R3, 0x78, !PT ;  /* 0x000000380a0a7812 */ /* 0x000fe400078e7803 */
[----:B------:R-:W-:Y:S02]  /*47f0*/  LOP3.LUT R8, R9, 0x8, R8, 0x78, !PT ;  /* 0x0000000809087812 */ /* 0x000fe400078e7808 */
[----:B------:R-:W-:Y:S01]  /*4800*/  LOP3.LUT R229, R10, 0x200, R212, 0xf8, !PT ;  /* 0x000002000ae57812 */ /* 0x000fe200078ef8d4 */
[C---:B------:R-:W-:Y:S04]  /*4810*/  HMMA.16816.F32 R24, R4.reuse, R46, R24 ;  /* 0x0000002e0418723c */ /* 0x040fe80000001818 */
[----:B------:R-:W-:Y:S02]  /*4820*/  LEA R72, R8, R72, 0x1 ;  /* 0x0000004808487211 */ /* 0x000fe400078e08ff */
[----:B------:R-:W-:Y:S02]  /*4830*/  LEA R229, R229, UR4, 0x1 ;  /* 0x00000004e5e57c11 */ /* 0x000fe4000f8e08ff */
[-C--:B----4-:R-:W-:Y:S08]  /*4840*/  HMMA.16816.F32 R28, R4, R56.reuse, R28 ;  /* 0x00000038041c723c */ /* 0x090ff0000000181c */
[C---:B------:R-:W-:Y:S08]  /*4850*/  HMMA.16816.F32 R32, R48.reuse, R56, R32 ;  /* 0x000000383020723c */ /* 0x040ff00000001820 */
[-C--:B------:R-:W-:Y:S08]  /*4860*/  HMMA.16816.F32 R36, R48, R58.reuse, R36 ;  /* 0x0000003a3024723c */ /* 0x080ff00000001824 */
[----:B------:R-:W-:Y:S01]  /*4870*/  HMMA.16816.F32 R40, R4, R58, R40 ;  /* 0x0000003a0428723c */ /* 0x000fe20000001828 */
[----:B------:R-:W-:Y:S08]  /*4880*/  @!UPT UIADD3 URZ, UPT, UPT, URZ, URZ, URZ ;  /* 0x000000fffffff290 */ /* 0x000ff0000fffe0ff */
[----:B------:R-:W-:Y:S11]  /*4890*/  BRA.U !UP0, `(.L_x_84) ;  /* 0x0000000108f87547 */ /* 0x000ff6000b800000 */
[----:B------:R-:W-:Y:S02]  /*48a0*/  IADD3 R7, P0, PT, RZ, -UR34, RZ ;  /* 0x80000022ff077c10 */ /* 0x000fe4000ff1e0ff */
[----:B------:R-:W-:Y:S02]  /*48b0*/  LOP3.LUT R8, R3, 0x1f8, RZ, 0xc0, !PT ;  /* 0x000001f803087812 */ /* 0x000fe400078ec0ff */
[----:B------:R-:W-:Y:S01]  /*48c0*/  ISETP.GE.AND P5, PT, R248, UR8, PT ;  /* 0x00000008f8007c0c */ /* 0x000fe2000bfa6270 */
[----:B------:R-:W-:Y:S01]  /*48d0*/  IMAD.X R4, RZ, RZ, ~UR12, P0 ;  /* 0x8000000cff047e24 */ /* 0x000fe200080e06ff */
[----:B------:R-:W-:Y:S02]  /*48e0*/  LOP3.LUT R8, R8, 0x38, R214, 0x78, !PT ;  /* 0x0000003808087812 */ /* 0x000fe400078e78d6 */
[----:B------:R-:W-:Y:S02]  /*48f0*/  LOP3.LUT R6, R248, 0x40, RZ, 0xfc, !PT ;  /* 0x00000040f8067812 */ /* 0x000fe400078efcff */
[----:B------:R-:W-:Y:S02]  /*4900*/  SHF.R.S64 R7, R7, 0x1f, R4 ;  /* 0x0000001f07077819 */ /* 0x000fe40000001004 */
[----:B------:R-:W-:Y:S02]  /*4910*/  LOP3.LUT R8, R8, 0x1e00, R3, 0xf8, !PT ;  /* 0x00001e0008087812 */ /* 0x000fe400078ef803 */
[----:B------:R-:W-:Y:S02]  /*4920*/  IADD3 R234, P0, PT, R234, R7, RZ ;  /* 0x00000007eaea7210 */ /* 0x000fe40007f1e0ff */
[----:B------:R-:W-:Y:S01]  /*4930*/  ISETP.GE.AND P4, PT, R6, UR8, PT ;  /* 0x0000000806007c0c */ /* 0x000fe2000bf86270 */
[----:B------:R-:W-:Y:S01]  /*4940*/  IMAD.U32 R6, RZ, RZ, UR16 ;  /* 0x00000010ff067e24 */ /* 0x000fe2000f8e00ff */
[----:B------:R-:W-:Y:S01]  /*4950*/  LEA.HI.X.SX32 R235, R4, R235, 0x1, P0 ;  /* 0x000000eb04eb7211 */ /* 0x000fe200000f0eff */
[----:B------:R-:W-:Y:S01]  /*4960*/  IMAD.U32 R4, RZ, RZ, UR20 ;  /* 0x00000014ff047e24 */ /* 0x000fe2000f8e00ff */
[----:B------:R-:W-:Y:S02]  /*4970*/  LEA R8, R8, UR4, 0x1 ;  /* 0x0000000408087c11 */ /* 0x000fe4000f8e08ff */
[----:B------:R-:W-:Y:S02]  /*4980*/  LOP3.LUT R5, R248, 0x80, RZ, 0xfc, !PT ;  /* 0x00000080f8057812 */ /* 0x000fe400078efcff */
[----:B------:R-:W-:Y:S01]  /*4990*/  LEA R6, P0, R6, R234, 0x1 ;  /* 0x000000ea06067211 */ /* 0x000fe200078008ff */
[----:B------:R-:W-:Y:S01]  /*49a0*/  @!PT LDS RZ, [RZ] ;  /* 0x00000000fffff984 */ /* 0x000fe20000000800 */
[----:B------:R-:W-:Y:S01]  /*49b0*/  @!PT LDS RZ, [RZ] ;  /* 0x00000000fffff984 */ /* 0x000fe20000000800 */
[----:B------:R-:W-:Y:S01]  /*49c0*/  @!PT LDS RZ, [RZ] ;  /* 0x00000000fffff984 */ /* 0x000fe20000000800 */
[----:B------:R1:W-:Y:S01]  /*49d0*/  @!P5 LDGSTS.E.BYPASS.LTC128B.128 [R8+0x8000], desc[UR36][R234.64] ;  /* 0x08000000ea08dfae */ /* 0x0003e2000b981a24 */
[----:B------:R-:W-:Y:S01]  /*49e0*/  ISETP.GE.AND P3, PT, R5, UR8, PT ;  /* 0x0000000805007c0c */ /* 0x000fe2000bf66270 */
[----:B------:R-:W-:Y:S01]  /*49f0*/  IMAD.U32 R5, RZ, RZ, UR16 ;  /* 0x00000010ff057e24 */ /* 0x000fe2000f8e00ff */
[----:B------:R-:W-:Y:S01]  /*4a00*/  LOP3.LUT R7, R248, 0xc0, RZ, 0xfc, !PT ;  /* 0x000000c0f8077812 */ /* 0x000fe200078efcff */
[----:B------:R1:W-:Y:S03]  /*4a10*/  @P5 STS.128 [R8+0x8000], RZ ;  /* 0x008000ff08005388 */ /* 0x0003e60000000c00 */
[----:B------:R-:W-:Y:S01]  /*4a20*/  ISETP.GE.AND P2, PT, R7, UR8, PT ;  /* 0x0000000807007c0c */ /* 0x000fe2000bf46270 */
[----:B------:R-:W-:Y:S01]  /*4a30*/  @!PT LDS RZ, [RZ] ;  /* 0x00000000fffff984 */ /* 0x000fe20000000800 */
[----:B------:R-:W-:Y:S01]  /*4a40*/  @!PT LDS RZ, [RZ] ;  /* 0x00000000fffff984 */ /* 0x000fe20000000800 */
[----:B------:R-:W-:Y:S01]  /*4a50*/  @!PT LDS RZ, [RZ] ;  /* 0x00000000fffff984 */ /* 0x000fe20000000800 */
[----:B------:R1:W-:Y:S01]  /*4a60*/  @!P4 LDGSTS.E.BYPASS.LTC128B.128 [R8+0xa000], desc[UR36][R234.64+0x80] ;  /* 0x0a000080ea08cfae */ /* 0x0003e2000b981a24 */
[----:B------:R-:W-:Y:S03]  /*4a70*/  LEA.HI.X R7, R5, R235, R4, 0x1, P0 ;  /* 0x000000eb05077211 */ /* 0x000fe600000f0c04 */
        /* <DEDUP_REMOVED lines=32> */
.L_x_84:
[----:B------:R-:W-:Y:S01]  /*4c80*/  LDSM.16.M88.4 R96, [R72+UR4+0x14000] ;  /* 0x014000044860783b */ /* 0x000fe20008000200 */
[----:B------:R-:W-:Y:S01]  /*4c90*/  VIADD R208, R72, UR4 ;  /* 0x0000000448d07c36 */ /* 0x000fe20008000000 */
[----:B------:R-:W-:Y:S01]  /*4ca0*/  PLOP3.LUT P2, PT, PT, PT, UP0, 0x80, 0x8 ;  /* 0x000000000008781c */ /* 0x000fe20003f4f008 */
[----:B------:R-:W-:Y:S01]  /*4cb0*/  IMAD R250, R243, UR9, RZ ;  /* 0x00000009f3fa7c24 */ /* 0x000fe2000f8e02ff */
[----:B------:R-:W1:Y:S01]  /*4cc0*/  LDSM.16.MT88.4 R48, [R229+0x10000] ;  /* 0x01000000e530783b */ /* 0x000e620000004200 */
[----:B------:R-:W-:Y:S01]  /*4cd0*/  PLOP3.LUT P4, PT, PT, PT, UP0, 0x80, 0x8 ;  /* 0x000000000008781c */ /* 0x000fe20003f8f008 */
[----:B------:R-:W-:Y:S01]  /*4ce0*/  UISETP.GT.AND UP1, UPT, UR45, UR49, UPT ;  /* 0x000000312d00728c */ /* 0x000fe2000bf24270 */
[----:B------:R-:W-:Y:S01]  /*4cf0*/  PLOP3.LUT P3, PT, PT, PT, UP0, 0x80, 0x8 ;  /* 0x000000000008781c */ /* 0x000fe20003f6f008 */
[----:B------:R-:W2:Y:S04]  /*4d00*/  LDSM.16.M88.4 R92, [R72+UR4+0x14800] ;  /* 0x01480004485c783b */ /* 0x000ea80008000200 */
[----:B------:R-:W3:Y:S04]  /*4d10*/  LDSM.16.MT88.4 R64, [R229+0x11000] ;  /* 0x01100000e540783b */ /* 0x000ee80000004200 */
[----:B------:R-:W4:Y:S04]  /*4d20*/  LDSM.16.MT88.4 R80, [R229+0x12000] ;  /* 0x01200000e550783b */ /* 0x000f280000004200 */
[----:B------:R-:W4:Y:S04]  /*4d30*/  LDSM.16.MT88.4 R196, [R229+0x13000] ;  /* 0x01300000e5c4783b */ /* 0x000f280000004200 */
[----:B------:R-:W-:Y:S04]  /*4d40*/  LDSM.16.MT88.4 R204, [R229+0x10800] ;  /* 0x01080000e5cc783b */ /* 0x000fe80000004200 */
[----:B------:R-:W-:Y:S01]  /*4d50*/  STL.64 [R1], R12 ;  /* 0x0000000c01007387 */ /* 0x000fe20000100a00 */
        /* <DEDUP_REMOVED lines=10> */
[C---:B------:R-:W-:Y:S02]  /*4e00*/  VIADD R80, R208.reuse, 0x14000 ;  /* 0x00014000d0507836 */ /* 0x040fe40000000000 */
[----:B------:R-:W-:Y:S02]  /*4e10*/  VIADD R208, R208, 0x14020 ;  /* 0x00014020d0d07836 */ /* 0x000fe40000000000 */
[----:B------:R-:W-:Y:S02]  /*4e20*/  @P1 VIADD R208, R80, 0xffffffe0 ;  /* 0xffffffe050d01836 */ /* 0x000fe40000000000 */
[-C--:B------:R-:W-:Y:S03]  /*4e30*/  HMMA.16816.F32 R76, R92, R82.reuse, RZ ;  /* 0x000000525c4c723c */ /* 0x080fe600000018ff */
[----:B------:R-:W1:Y:S04]  /*4e40*/  LDSM.16.M88.4 R200, [R208] ;  /* 0x00000000d0c8783b */ /* 0x000e680000000200 */
[----:B------:R-:W2:Y:S01]  /*4e50*/  LDSM.16.M88.4 R208, [R208+0x800] ;  /* 0x00080000d0d0783b */ /* 0x000ea20000000200 */
[C---:B------:R-:W-:Y:S08]  /*4e60*/  HMMA.16816.F32 R80, R96.reuse, R82, RZ ;  /* 0x000000526050723c */ /* 0x040ff000000018ff */
[-C--:B------:R-:W-:Y:S08]  /*4e70*/  HMMA.16816.F32 R84, R96, R196.reuse, RZ ;  /* 0x000000c46054723c */ /* 0x080ff000000018ff */
[C---:B------:R-:W-:Y:S08]  /*4e80*/  HMMA.16816.F32 R88, R92.reuse, R196, RZ ;  /* 0x000000c45c58723c */ /* 0x040ff000000018ff */
[-C--:B------:R-:W-:Y:S08]  /*4e90*/  HMMA.16816.F32 R92, R92, R198.reuse, RZ ;  /* 0x000000c65c5c723c */ /* 0x080ff000000018ff */
[----:B------:R-:W-:Y:S01]  /*4ea0*/  HMMA.16816.F32 R96, R96, R198, RZ ;  /* 0x000000c66060723c */ /* 0x000fe200000018ff */
[----:B------:R-:W3:Y:S07]  /*4eb0*/  LDSM.16.MT88.4 R196, [R229+0x11800] ;  /* 0x01180000e5c4783b */ /* 0x000eee0000004200 */
[-C--:B-1----:R-:W-:Y:S08]  /*4ec0*/  HMMA.16816.F32 R4, R200, R204.reuse, R4 ;  /* 0x000000ccc804723c */ /* 0x082ff00000001804 */
[C---:B--2---:R-:W-:Y:S04]  /*4ed0*/  HMMA.16816.F32 R8, R208.reuse, R204, R8 ;  /* 0x000000ccd008723c */ /* 0x044fe80000001808 */
[----:B------:R-:W-:Y:S04]  /*4ee0*/  IMAD.U32 R204, R250, -0x40, RZ ;  /* 0xffffffc0facc7824 */ /* 0x000fe800078e00ff */
[-C--:B------:R-:W-:Y:S03]  /*4ef0*/  HMMA.16816.F32 R44, R208, R206.reuse, R44 ;  /* 0x000000ced02c723c */ /* 0x080fe6000000182c */
[C---:B------:R-:W-:Y:S04]  /*4f00*/  LEA R244, P0, R204.reuse, R244, 0x2 ;  /* 0x000000f4ccf47211 */ /* 0x040fe800078010ff */
[----:B------:R-:W-:Y:S01]  /*4f10*/  LEA.HI.X.SX32 R245, R204, R245, 0x2, P0 ;  /* 0x000000f5ccf57211 */ /* 0x000fe200000f16ff */
[C---:B------:R-:W-:Y:S01]  /*4f20*/  HMMA.16816.F32 R48, R200.reuse, R206, R48 ;  /* 0x000000cec830723c */ /* 0x040fe20000001830 */
[----:B------:R-:W1:Y:S07]  /*4f30*/  LDSM.16.MT88.4 R204, [R229+0x12800] ;  /* 0x01280000e5cc783b */ /* 0x000e6e0000004200 */
[-C--:B---3--:R-:W-:Y:S08]  /*4f40*/  HMMA.16816.F32 R52, R200, R196.reuse, R52 ;  /* 0x000000c4c834723c */ /* 0x088ff00000001834 */
[C---:B------:R-:W-:Y:S08]  /*4f50*/  HMMA.16816.F32 R56, R208.reuse, R196, R56 ;  /* 0x000000c4d038723c */ /* 0x040ff00000001838 */
[-C--:B------:R-:W-:Y:S08]  /*4f60*/  HMMA.16816.F32 R60, R208, R198.reuse, R60 ;  /* 0x000000c6d03c723c */ /* 0x080ff0000000183c */
[C---:B------:R-:W-:Y:S01]  /*4f70*/  HMMA.16816.F32 R64, R200.reuse, R198, R64 ;  /* 0x000000c6c840723c */ /* 0x040fe20000001840 */
[----:B------:R-:W2:Y:S07]  /*4f80*/  LDSM.16.MT88.4 R196, [R229+0x13800] ;  /* 0x01380000e5c4783b */ /* 0x000eae0000004200 */
[-C--:B-1----:R-:W-:Y:S08]  /*4f90*/  HMMA.16816.F32 R68, R200, R204.reuse, R68 ;  /* 0x000000ccc844723c */ /* 0x082ff00000001844 */
[C---:B------:R-:W-:Y:S04]  /*4fa0*/  HMMA.16816.F32 R72, R208.reuse, R204, R72 ;  /* 0x000000ccd048723c */ /* 0x040fe80000001848 */
[C---:B------:R-:W-:Y:S04]  /*4fb0*/  IMAD.SHL.U32 R205, R250.reuse, 0x8, RZ ;  /* 0x00000008facd7824 */ /* 0x040fe800078e00ff */
[-C--:B------:R-:W-:Y:S03]  /*4fc0*/  HMMA.16816.F32 R76, R208, R206.reuse, R76 ;  /* 0x000000ced04c723c */ /* 0x080fe6000000184c */
[C---:B------:R-:W-:Y:S04]  /*4fd0*/  LEA R204, P0, R205.reuse, R244, 0x2 ;  /* 0x000000f4cdcc7211 */ /* 0x040fe800078010ff */
[----:B------:R-:W-:Y:S01]  /*4fe0*/  LEA.HI.X.SX32 R205, R205, R245, 0x2, P0 ;  /* 0x000000f5cdcd7211 */ /* 0x000fe200000f16ff */
[C---:B------:R-:W-:Y:S04]  /*4ff0*/  HMMA.16816.F32 R80, R200.reuse, R206, R80 ;  /* 0x000000cec850723c */ /* 0x040fe80000001850 */
[C---:B------:R-:W-:Y:S04]  /*5000*/  LEA R206, P0, R250.reuse, R204, 0x5 ;  /* 0x000000ccface7211 */ /* 0x040fe800078028ff */
[C---:B------:R-:W-:Y:S01]  /*5010*/  LEA.HI.X.SX32 R207, R250.reuse, R205, 0x5, P0 ;  /* 0x000000cdfacf7211 */ /* 0x040fe200000f2eff */
[-C--:B--2---:R-:W-:Y:S08]  /*5020*/  HMMA.16816.F32 R84, R200, R196.reuse, R84 ;  /* 0x000000c4c854723c */ /* 0x084ff00000001854 */
[C---:B------:R-:W-:Y:S04]  /*5030*/  HMMA.16816.F32 R88, R208.reuse, R196, R88 ;  /* 0x000000c4d058723c */ /* 0x040fe80000001858 */
[C---:B------:R-:W-:Y:S04]  /*5040*/  LEA R196, P0, R250.reuse, R206, 0x5 ;  /* 0x000000cefac47211 */ /* 0x040fe800078028ff */
[-C--:B------:R-:W-:Y:S03]  /*5050*/  HMMA.16816.F32 R92, R208, R198.reuse, R92 ;  /* 0x000000c6d05c723c */ /* 0x080fe6000000185c */
[C---:B------:R-:W-:Y:S02]  /*5060*/  LEA.HI.X.SX32 R197, R250.reuse, R207, 0x5, P0 ;  /* 0x000000cffac57211 */ /* 0x040fe400000f2eff */
[C---:B------:R-:W-:Y:S03]  /*5070*/  LEA R210, P0, R250.reuse, R196, 0x5 ;  /* 0x000000c4fad27211 */ /* 0x040fe600078028ff */
[----:B------:R-:W-:Y:S04]  /*5080*/  HMMA.16816.F32 R96, R200, R198, R96 ;  /* 0x000000c6c860723c */ /* 0x000fe80000001860 */
[C---:B------:R-:W-:Y:S02]  /*5090*/  LEA.HI.X.SX32 R211, R250.reuse, R197, 0x5, P0 ;  /* 0x000000c5fad37211 */ /* 0x040fe400000f2eff */
[C---:B------:R-:W-:Y:S02]  /*50a0*/  LEA R208, P0, R250.reuse, R210, 0x5 ;  /* 0x000000d2fad07211 */ /* 0x040fe400078028ff */
[----:B------:R-:W-:Y:S02]  /*50b0*/  SHF.R.U32.HI R198, RZ, 0x1, R214 ;  /* 0x00000001ffc67819 */ /* 0x000fe400000116d6 */
[C---:B------:R-:W-:Y:S02]  /*50c0*/  LEA.HI.X.SX32 R209, R250.reuse, R211, 0x5, P0 ;  /* 0x000000d3fad17211 */ /* 0x040fe400000f2eff */
[----:B------:R-:W-:Y:S02]  /*50d0*/  LEA R200, P0, R250, R208, 0x5 ;  /* 0x000000d0fac87211 */ /* 0x000fe400078028ff */
[----:B------:R-:W-:Y:S02]  /*50e0*/  @P2 LOP3.LUT R198, R198, 0x30, RZ, 0xc0, !PT ;  /* 0x00000030c6c62812 */ /* 0x000fe400078ec0ff */
[----:B------:R-:W-:Y:S02]  /*50f0*/  LEA.HI.X.SX32 R201, R250, R209, 0x5, P0 ;  /* 0x000000d1fac97211 */ /* 0x000fe400000f2eff */
[----:B------:R-:W-:Y:S02]  /*5100*/  PLOP3.LUT P0, PT, PT, PT, UP0, 0x80, 0x8 ;  /* 0x000000000008781c */ /* 0x000fe40003f0f008 */
[----:B------:R-:W-:Y:S02]  /*5110*/  PLOP3.LUT P2, PT, PT, PT, UP0, 0x80, 0x8 ;  /* 0x000000000008781c */ /* 0x000fe40003f4f008 */
[----:B------:R-:W-:Y:S01]  /*5120*/  @P4 LOP3.LUT R233, R198, 0x7, R230, 0xf8, !PT ;  /* 0x00000007c6e94812 */ /* 0x000fe200078ef8e6 */
[----:B------:R-:W-:Y:S01]  /*5130*/  IMAD.MOV.U32 R198, RZ, RZ, 0x4 ;  /* 0x00000004ffc67424 */ /* 0x000fe200078e00ff */
[C---:B------:R-:W-:Y:S03]  /*5140*/  LEA R202, P4, R250.reuse, R200, 0x5 ;  /* 0x000000c8faca7211 */ /* 0x040fe600078828ff */
        /* <DEDUP_REMOVED lines=14> */
[C---:B--2---:R-:W-:Y:S03]  /*5230*/  LEA R4, P0, R250.reuse, R198, 0x5 ;  /* 0x000000c6fa047211 */ /* 0x044fe600078028ff */
[----:B------:R2:W-:Y:S01]  /*5240*/  REDG.E.ADD.F32.FTZ.RN.STRONG.GPU desc[UR36][R202.64], R11 ;  /* 0x0000000bca0079a6 */ /* 0x0005e2000c12f324 */
[C---:B---3--:R-:W-:Y:S03]  /*5250*/  LEA.HI.X.SX32 R5, R250.reuse, R199, 0x5, P0 ;  /* 0x000000c7fa057211 */ /* 0x048fe600000f2eff */
[----:B------:R3:W-:Y:S01]  /*5260*/  REDG.E.ADD.F32.FTZ.RN.STRONG.GPU desc[UR36][R244.64+0x80], R48 ;  /* 0x00008030f40079a6 */ /* 0x0007e2000c12f324 */
[C---:B------:R-:W-:Y:S03]  /*5270*/  LEA R204, P0, R250.reuse, R4, 0x5 ;  /* 0x00000004facc7211 */ /* 0x040fe600078028ff */
[----:B------:R3:W-:Y:S01]  /*5280*/  REDG.E.ADD.F32.FTZ.RN.STRONG.GPU desc[UR36][R198.64+0x80], R49 ;  /* 0x00008031c60079a6 */ /* 0x0007e2000c12f324 */
[C---:B------:R-:W-:Y:S02]  /*5290*/  LEA.HI.X.SX32 R205, R250.reuse, R5, 0x5, P0 ;  /* 0x00000005facd7211 */ /* 0x040fe400000f2eff */
[C---:B----4-:R-:W-:Y:S01]  /*52a0*/  LEA R206, P0, R250.reuse, R204, 0x5 ;  /* 0x000000ccface7211 */ /* 0x050fe200078028ff */
[----:B------:R4:W-:Y:S03]  /*52b0*/  REDG.E.ADD.F32.FTZ.RN.STRONG.GPU desc[UR36][R4.64+0x80], R50 ;  /* 0x00008032040079a6 */ /* 0x0009e6000c12f324 */
[C---:B------:R-:W-:Y:S01]  /*52c0*/  LEA.HI.X.SX32 R207, R250.reuse, R205, 0x5, P0 ;  /* 0x000000cdfacf7211 */ /* 0x040fe200000f2eff */
[----:B------:R4:W-:Y:S01]  /*52d0*/  REDG.E.ADD.F32.FTZ.RN.STRONG.GPU desc[UR36][R204.64+0x80], R51 ;  /* 0x00008033cc0079a6 */ /* 0x0009e2000c12f324 */
        /* <DEDUP_REMOVED lines=11> */
[----:B------:R4:W-:Y:S01]  /*5390*/  REDG.E.ADD.F32.FTZ.RN.STRONG.GPU desc[UR36][R244.64+0x100], R52 ;  /* 0x00010034f40079a6 */ /* 0x0009e2000c12f324 */
        /* <DEDUP_REMOVED lines=8> */
[C---:B--2---:R-:W-:Y:S02]  /*5420*/  LEA.HI.X.SX32 R11, R250.reuse, R201, 0x5, P0 ;  /* 0x000000c9fa0b7211 */ /* 0x044fe400000f2eff */
[C---:B------:R-:W-:Y:S03]  /*5430*/  LEA R202, P0, R250.reuse, R10, 0x5 ;  /* 0x0000000afaca7211 */ /* 0x040fe600078028ff */
[----:B------:R2:W-:Y:S01]  /*5440*/  REDG.E.ADD.F32.FTZ.RN.STRONG.GPU desc[UR36][R10.64+0x100], R56 ;  /* 0x000100380a0079a6 */ /* 0x0005e2000c12f324 */
[C---:B------:R-:W-:Y:S02]  /*5450*/  LEA.HI.X.SX32 R203, R250.reuse, R11, 0x5, P0 ;  /* 0x0000000bfacb7211 */ /* 0x040fe400000f2eff */
[C---:B---3--:R-:W-:Y:S03]  /*5460*/  LEA R48, P0, R250.reuse, R202, 0x5 ;  /* 0x000000cafa307211 */ /* 0x048fe600078028ff */
[----:B------:R3:W-:Y:S01]  /*5470*/  REDG.E.ADD.F32.FTZ.RN.STRONG.GPU desc[UR36][R202.64+0x100], R57 ;  /* 0x00010039ca0079a6 */ /* 0x0007e2000c12f324 */
[C---:B------:R-:W-:Y:S02]  /*5480*/  LEA.HI.X.SX32 R49, R250.reuse, R203, 0x5, P0 ;  /* 0x000000cbfa317211 */ /* 0x040fe400000f2eff */
[C---:B------:R-:W-:Y:S03]  /*5490*/  LEA R198, P0, R250.reuse, R48, 0x5 ;  /* 0x00000030fac67211 */ /* 0x040fe600078028ff */
[----:B------:R3:W-:Y:S01]  /*54a0*/  REDG.E.ADD.F32.FTZ.RN.STRONG.GPU desc[UR36][R48.64+0x100], R58 ;  /* 0x0001003a300079a6 */ /* 0x0007e2000c12f324 */
[C---:B------:R-:W-:Y:S03]  /*54b0*/  LEA.HI.X.SX32 R199, R250.reuse, R49, 0x5, P0 ;  /* 0x00000031fac77211 */ /* 0x040fe600000f2eff */
[C---:B------:R-:W-:Y:S02]  /*54c0*/  IMAD.WIDE R12, R250.reuse, -0xc0, R198 ;  /* 0xffffff40fa0c7825 */ /* 0x040fe400078e02c6 */
[----:B------:R3:W-:Y:S01]  /*54d0*/  REDG.E.ADD.F32.FTZ.RN.STRONG.GPU desc[UR36][R198.64+0x100], R59 ;  /* 0x0001003bc60079a6 */ /* 0x0007e2000c12f324 */
[C---:B----4-:R-:W-:Y:S03]  /*54e0*/  LEA R4, P0, R250.reuse, R12, 0x5 ;  /* 0x0000000cfa047211 */ /* 0x050fe600078028ff */
[----:B------:R4:W-:Y:S01]  /*54f0*/  REDG.E.ADD.F32.FTZ.RN.STRONG.GPU desc[UR36][R244.64+0x180], R64 ;  /* 0x00018040f40079a6 */ /* 0x0009e2000c12f324 */
        /* <DEDUP_REMOVED lines=33> */
[C---:B-1----:R-:W-:Y:S03]  /*5710*/  LEA R8, P0, R250.reuse, R210, 0x5 ;  /* 0x000000d2fa087211 */ /* 0x042fe600078028ff */
[----:B------:R-:W-:Y:S01]  /*5720*/  REDG.E.ADD.F32.FTZ.RN.STRONG.GPU desc[UR36][R210.64+0x200], R73 ;  /* 0x00020049d20079a6 */ /* 0x000fe2000c12f324 */
[C---:B------:R-:W-:Y:S02]  /*5730*/  LEA.HI.X.SX32 R9, R250.reuse, R211, 0x5, P0 ;  /* 0x000000d3fa097211 */ /* 0x040fe400000f2eff */
[C---:B------:R-:W-:Y:S03]  /*5740*/  LEA R54, P0, R250.reuse, R8, 0x5 ;  /* 0x00000008fa367211 */ /* 0x040fe600078028ff */
[----:B------:R-:W-:Y:S01]  /*5750*/  REDG.E.ADD.F32.FTZ.RN.STRONG.GPU desc[UR36][R8.64+0x200], R74 ;  /* 0x0002004a080079a6 */ /* 0x000fe2000c12f324 */
[C---:B------:R-:W-:Y:S03]  /*5760*/  LEA.HI.X.SX32 R55, R250.reuse, R9, 0x5, P0 ;  /* 0x00000009fa377211 */ /* 0x040fe600000f2eff */
[C---:B------:R-:W-:Y:S02]  /*5770*/  IMAD.WIDE R200, R250.reuse, -0xc0, R54 ;  /* 0xffffff40fac87825 */ /* 0x040fe400078e0236 */
[----:B------:R-:W-:Y:S01]  /*5780*/  REDG.E.ADD.F32.FTZ.RN.STRONG.GPU desc[UR36][R54.64+0x200], R75 ;  /* 0x0002004b360079a6 */ /* 0x000fe2000c12f324 */
[C---:B--2---:R-:W-:Y:S03]  /*5790*/  LEA R10, P0, R250.reuse, R200, 0x5 ;  /* 0x000000c8fa0a7211 */ /* 0x044fe600078028ff */
[----:B------:R-:W-:Y:S01]  /*57a0*/  REDG.E.ADD.F32.FTZ.RN.STRONG.GPU desc[UR36][R244.64+0x280], R80 ;  /* 0x00028050f40079a6 */ /* 0x000fe2000c12f324 */
[C---:B------:R-:W-:Y:S03]  /*57b0*/  LEA.HI.X.SX32 R11, R250.reuse, R201, 0x5, P0 ;  /* 0x000000c9fa0b7211 */ /* 0x040fe600000f2eff */
[----:B------:R-:W-:Y:S01]  /*57c0*/  REDG.E.ADD.F32.FTZ.RN.STRONG.GPU desc[UR36][R200.64+0x280], R81 ;  /* 0x00028051c80079a6 */ /* 0x000fe2000c12f324 */
[C---:B------:R-:W-:Y:S03]  /*57d0*/  LEA R56, P0, R250.reuse, R10, 0x5 ;  /* 0x0000000afa387211 */ /* 0x040fe600078028ff */
[----:B------:R-:W-:Y:S01]  /*57e0*/  REDG.E.ADD.F32.FTZ.RN.STRONG.GPU desc[UR36][R10.64+0x280], R82 ;  /* 0x000280520a0079a6 */ /* 0x000fe2000c12f324 */
[C---:B---3--:R-:W-:Y:S02]  /*57f0*/  LEA.HI.X.SX32 R57, R250.reuse, R11, 0x5, P0 ;  /* 0x0000000bfa397211 */ /* 0x048fe400000f2eff */
[C---:B------:R-:W-:Y:S01]  /*5800*/  LEA R202, P0, R250.reuse, R56, 0x5 ;  /* 0x00000038faca7211 */ /* 0x040fe200078028ff */
[----:B------:R-:W-:Y:S03]  /*5810*/  LDSM.16.MT88.4 R52, [R228+0x14400] ;  /* 0x01440000e434783b */ /* 0x000fe60000004200 */
[C---:B------:R-:W-:Y:S01]  /*5820*/  LEA.HI.X.SX32 R203, R250.reuse, R57, 0x5, P0 ;  /* 0x00000039facb7211 */ /* 0x040fe200000f2eff */
[----:B------:R-:W-:Y:S01]  /*5830*/  REDG.E.ADD.F32.FTZ.RN.STRONG.GPU desc[UR36][R56.64+0x280], R83 ;  /* 0x00028053380079a6 */ /* 0x000fe2000c12f324 */
        /* <DEDUP_REMOVED lines=8> */
[C---:B------:R-:W-:Y:S03]  /*58c0*/  LEA.HI.X.SX32 R65, R250.reuse, R59, 0x5, P0 ;  /* 0x0000003bfa417211 */ /* 0x040fe600000f2eff */
[----:B------:R-:W-:Y:S01]  /*58d0*/  LDSM.16.MT88.4 R56, [R227+0x800] ;  /* 0x00080000e338783b */ /* 0x000fe20000004200 */
[C---:B------:R-:W-:Y:S03]  /*58e0*/  IMAD.WIDE R198, R250.reuse, -0xc0, R64 ;  /* 0xffffff40fac67825 */ /* 0x040fe600078e0240 */
[----:B------:R-:W-:Y:S01]  /*58f0*/  REDG.E.ADD.F32.FTZ.RN.STRONG.GPU desc[UR36][R64.64+0x280], R79 ;  /* 0x0002804f400079a6 */ /* 0x000fe2000c12f324 */
[C---:B------:R-:W-:Y:S03]  /*5900*/  LEA R12, P0, R250.reuse, R198, 0x5 ;  /* 0x000000c6fa0c7211 */ /* 0x040fe600078028ff */
[----:B------:R-:W-:Y:S01]  /*5910*/  REDG.E.ADD.F32.FTZ.RN.STRONG.GPU desc[UR36][R244.64+0x300], R84 ;  /* 0x00030054f40079a6 */ /* 0x000fe2000c12f324 */
[C---:B------:R-:W-:Y:S03]  /*5920*/  LEA.HI.X.SX32 R13, R250.reuse, R199, 0x5, P0 ;  /* 0x000000c7fa0d7211 */ /* 0x040fe600000f2eff */
[----:B------:R-:W-:Y:S01]  /*5930*/  REDG.E.ADD.F32.FTZ.RN.STRONG.GPU desc[UR36][R198.64+0x300], R85 ;  /* 0x00030055c60079a6 */ /* 0x000fe2000c12f324 */
[----:B------:R-:W-:Y:S01]  /*5940*/  LEA R4, P0, R250, R12, 0x5 ;  /* 0x0000000cfa047211 */ /* 0x000fe200078028ff */
[----:B-1----:R-:W-:Y:S02]  /*5950*/  VIADD R76, R228, 0x20 ;  /* 0x00000020e44c7836 */ /* 0x002fe40000000000 */
[----:B------:R1:W-:Y:S01]  /*5960*/  REDG.E.ADD.F32.FTZ.RN.STRONG.GPU desc[UR36][R12.64+0x300], R86 ;  /* 0x000300560c0079a6 */ /* 0x0003e2000c12f324 */
[----:B------:R-:W-:Y:S01]  /*5970*/  LEA.HI.X.SX32 R5, R250, R13, 0x5, P0 ;  /* 0x0000000dfa057211 */ /* 0x000fe200000f2eff */
[----:B------:R-:W-:Y:S01]  /*5980*/  @P1 VIADD R76, R228, 0xffffffe0 ;  /* 0xffffffe0e44c1836 */ /* 0x000fe20000000000 */
[C---:B------:R-:W-:Y:S03]  /*5990*/  LEA R50, P0, R250.reuse, R4, 0x5 ;  /* 0x00000004fa327211 */ /* 0x040fe600078028ff */
[----:B------:R2:W-:Y:S01]  /*59a0*/  REDG.E.ADD.F32.FTZ.RN.STRONG.GPU desc[UR36][R4.64+0x300], R87 ;  /* 0x00030057040079a6 */ /* 0x0005e2000c12f324 */
[C---:B------:R-:W-:Y:S02]  /*59b0*/  LEA.HI.X.SX32 R51, R250.reuse, R5, 0x5, P0 ;  /* 0x00000005fa337211 */ /* 0x040fe400000f2eff */
[C---:B------:R-:W-:Y:S01]  /*59c0*/  LEA R66, P0, R250.reuse, R50, 0x5 ;  /* 0x00000032fa427211 */ /* 0x040fe200078028ff */
[----:B------:R-:W-:Y:S03]  /*59d0*/  LDSM.16.MT88.4 R72, [R76+0x14800] ;  /* 0x014800004c48783b */ /* 0x000fe60000004200 */
[C---:B------:R-:W-:Y:S01]  /*59e0*/  LEA.HI.X.SX32 R67, R250.reuse, R51, 0x5, P0 ;  /* 0x00000033fa437211 */ /* 0x040fe200000f2eff */
[----:B------:R-:W-:Y:S01]  /*59f0*/  REDG.E.ADD.F32.FTZ.RN.STRONG.GPU desc[UR36][R50.64+0x300], R88 ;  /* 0x00030058320079a6 */ /* 0x000fe2000c12f324 */
[C---:B------:R-:W-:Y:S03]  /*5a00*/  LEA R60, P0, R250.reuse, R66, 0x5 ;  /* 0x00000042fa3c7211 */ /* 0x040fe600078028ff */
[----:B------:R-:W-:Y:S01]  /*5a10*/  REDG.E.ADD.F32.FTZ.RN.STRONG.GPU desc[UR36][R66.64+0x300], R89 ;  /* 0x00030059420079a6 */ /* 0x000fe2000c12f324 */
[C---:B------:R-:W-:Y:S02]  /*5a20*/  LEA.HI.X.SX32 R61, R250.reuse, R67, 0x5, P0 ;  /* 0x00000043fa3d7211 */ /* 0x040fe400000f2eff */
[C---:B------:R-:W-:Y:S01]  /*5a30*/  LEA R44, P0, R250.reuse, R60, 0x5 ;  /* 0x0000003cfa2c7211 */ /* 0x040fe200078028ff */
[----:B------:R-:W-:Y:S03]  /*5a40*/  LDSM.16.MT88.4 R48, [R227+0x4000] ;  /* 0x00400000e330783b */ /* 0x000fe60000004200 */
[C---:B------:R-:W-:Y:S01]  /*5a50*/  LEA.HI.X.SX32 R45, R250.reuse, R61, 0x5, P0 ;  /* 0x0000003dfa2d7211 */ /* 0x040fe200000f2eff */
[----:B------:R-:W-:Y:S02]  /*5a60*/  REDG.E.ADD.F32.FTZ.RN.STRONG.GPU desc[UR36][R60.64+0x300], R90 ;  /* 0x0003005a3c0079a6 */ /* 0x000fe4000c12f324 */
        /* <DEDUP_REMOVED lines=10> */
[----:B-1----:R1:W5:Y:S03]  /*5b10*/  LDL.LU.64 R12, [R1] ;  /* 0x00000000010c7983 */ /* 0x0023660000300a00 */
        /* <DEDUP_REMOVED lines=9> */
[C---:B--2---:R-:W-:Y:S03]  /*5bb0*/  LEA R4, P0, R250.reuse, R10, 0x5 ;  /* 0x0000000afa047211 */ /* 0x044fe600078028ff */
[----:B------:R-:W-:Y:S01]  /*5bc0*/  REDG.E.ADD.F32.FTZ.RN.STRONG.GPU desc[UR36][R10.64+0x380], R94 ;  /* 0x0003805e0a0079a6 */ /* 0x000fe2000c12f324 */
[----:B------:R-:W-:Y:S03]  /*5bd0*/  LEA.HI.X.SX32 R5, R250, R11, 0x5, P0 ;  /* 0x0000000bfa057211 */ /* 0x000fe600000f2eff */
[----:B------:R-:W-:Y:S04]  /*5be0*/  LDSM.16.MT88.4 R8, [R227] ;  /* 0x00000000e308783b */ /* 0x000fe80000004200 */
[----:B------:R-:W-:Y:S04]  /*5bf0*/  REDG.E.ADD.F32.FTZ.RN.STRONG.GPU desc[UR36][R4.64+0x380], R95 ;  /* 0x0003805f040079a6 */ /* 0x000fe8000c12f324 */
[----:B------:R-:W2:Y:S04]  /*5c00*/  LDSM.16.MT88.4 R4, [R228+0x14000] ;  /* 0x01400000e404783b */ /* 0x000ea80000004200 */
[----:B------:R-:W3:Y:S04]  /*5c10*/  LDSM.16.MT88.4 R60, [R76+0x14400] ;  /* 0x014400004c3c783b */ /* 0x000ee80000004200 */
[----:B------:R-:W4:Y:S01]  /*5c20*/  LDSM.16.MT88.4 R64, [R227+0x4800] ;  /* 0x00480000e340783b */ /* 0x000f220000004200 */
[-C--:B--2---:R-:W-:Y:S08]  /*5c30*/  HMMA.16816.F32 R100, R4, R8.reuse, R100 ;  /* 0x000000080464723c */ /* 0x084ff00000001864 */
[C---:B------:R-:W-:Y:S08]  /*5c40*/  HMMA.16816.F32 R104, R44.reuse, R8, R104 ;  /* 0x000000082c68723c */ /* 0x040ff00000001868 */
[-C--:B------:R-:W-:Y:S08]  /*5c50*/  HMMA.16816.F32 R108, R44, R10.reuse, R108 ;  /* 0x0000000a2c6c723c */ /* 0x080ff0000000186c */
[C---:B------:R-:W-:Y:S01]  /*5c60*/  HMMA.16816.F32 R112, R4.reuse, R10, R112 ;  /* 0x0000000a0470723c */ /* 0x040fe20000001870 */
[----:B------:R-:W2:Y:S07]  /*5c70*/  LDSM.16.MT88.4 R8, [R228+0x14800] ;  /* 0x01480000e408783b */ /* 0x000eae0000004200 */
[-C--:B------:R-:W-:Y:S08]  /*5c80*/  HMMA.16816.F32 R116, R4, R48.reuse, R116 ;  /* 0x000000300474723c */ /* 0x080ff00000001874 */
[C---:B------:R-:W-:Y:S08]  /*5c90*/  HMMA.16816.F32 R120, R44.reuse, R48, R120 ;  /* 0x000000302c78723c */ /* 0x040ff00000001878 */
[-C--:B------:R-:W-:Y:S01]  /*5ca0*/  HMMA.16816.F32 R124, R44, R50.reuse, R124 ;  /* 0x000000322c7c723c */ /* 0x080fe2000000187c */
[----:B------:R-:W1:Y:S07]  /*5cb0*/  LDSM.16.MT88.4 R44, [R227+0x5000] ;  /* 0x00500000e32c783b */ /* 0x000e6e0000004200 */
[----:B------:R-:W-:Y:S01]  /*5cc0*/  HMMA.16816.F32 R128, R4, R50, R128 ;  /* 0x000000320480723c */ /* 0x000fe20000001880 */
[----:B------:R-:W-:Y:S04]  /*5cd0*/  LDSM.16.MT88.4 R4, [R228+0x14c00] ;  /* 0x014c0000e404783b */ /* 0x000fe80000004200 */
[----:B------:R-:W1:Y:S03]  /*5ce0*/  LDSM.16.MT88.4 R48, [R227+0x1800] ;  /* 0x00180000e330783b */ /* 0x000e660000004200 */
[-C--:B------:R-:W-:Y:S08]  /*5cf0*/  HMMA.16816.F32 R100, R52, R56.reuse, R100 ;  /* 0x000000383464723c */ /* 0x080ff00000001864 */
[C---:B---3--:R-:W-:Y:S08]  /*5d00*/  HMMA.16816.F32 R104, R60.reuse, R56, R104 ;  /* 0x000000383c68723c */ /* 0x048ff00000001868 */
[-C--:B------:R-:W-:Y:S08]  /*5d10*/  HMMA.16816.F32 R108, R60, R58.reuse, R108 ;  /* 0x0000003a3c6c723c */ /* 0x080ff0000000186c */
[C---:B------:R-:W-:Y:S01]  /*5d20*/  HMMA.16816.F32 R112, R52.reuse, R58, R112 ;  /* 0x0000003a3470723c */ /* 0x040fe20000001870 */
[----:B------:R-:W3:Y:S07]  /*5d30*/  LDSM.16.MT88.4 R56, [R76+0x14c00] ;  /* 0x014c00004c38783b */ /* 0x000eee0000004200 */
[-C--:B----4-:R-:W-:Y:S08]  /*5d40*/  HMMA.16816.F32 R116, R52, R64.reuse, R116 ;  /* 0x000000403474723c */ /* 0x090ff00000001874 */
[C---:B------:R-:W-:Y:S08]  /*5d50*/  HMMA.16816.F32 R120, R60.reuse, R64, R120 ;  /* 0x000000403c78723c */ /* 0x040ff00000001878 */
[-C--:B------:R-:W-:Y:S01]  /*5d60*/  HMMA.16816.F32 R124, R60, R66.reuse, R124 ;  /* 0x000000423c7c723c */ /* 0x080fe2000000187c */
[----:B------:R-:W4:Y:S07]  /*5d70*/  LDSM.16.MT88.4 R60, [R227+0x5800] ;  /* 0x00580000e33c783b */ /* 0x000f2e0000004200 */
[----:B------:R-:W-:Y:S08]  /*5d80*/  HMMA.16816.F32 R128, R52, R66, R128 ;  /* 0x000000423480723c */ /* 0x000ff00000001880 */
[-C--:B--2---:R-:W-:Y:S08]  /*5d90*/  HMMA.16816.F32 R100, R8, R68.reuse, R100 ;  /* 0x000000440864723c */ /* 0x084ff00000001864 */
[C---:B------:R-:W-:Y:S08]  /*5da0*/  HMMA.16816.F32 R104, R72.reuse, R68, R104 ;  /* 0x000000444868723c */ /* 0x040ff00000001868 */
[-C--:B------:R-:W-:Y:S08]  /*5db0*/  HMMA.16816.F32 R108, R72, R70.reuse, R108 ;  /* 0x00000046486c723c */ /* 0x080ff0000000186c */
[C---:B------:R-:W-:Y:S08]  /*5dc0*/  HMMA.16816.F32 R112, R8.reuse, R70, R112 ;  /* 0x000000460870723c */ /* 0x040ff00000001870 */
[-C--:B-1----:R-:W-:Y:S08]  /*5dd0*/  HMMA.16816.F32 R116, R8, R44.reuse, R116 ;  /* 0x0000002c0874723c */ /* 0x082ff00000001874 */
[C---:B------:R-:W-:Y:S08]  /*5de0*/  HMMA.16816.F32 R120, R72.reuse, R44, R120 ;  /* 0x0000002c4878723c */ /* 0x040ff00000001878 */
[-C--:B------:R-:W-:Y:S08]  /*5df0*/  HMMA.16816.F32 R124, R72, R46.reuse, R124 ;  /* 0x0000002e487c723c */ /* 0x080ff0000000187c */
[----:B------:R-:W-:Y:S04]  /*5e00*/  HMMA.16816.F32 R128, R8, R46, R128 ;  /* 0x0000002e0880723c */ /* 0x000fe80000001880 */
[----:B------:R-:W-:Y:S04]  /*5e10*/  LOP3.LUT R8, R3, 0x1f8, RZ, 0xc0, !PT ;  /* 0x000001f803087812 */ /* 0x000fe800078ec0ff */
[-C--:B------:R-:W-:Y:S05]  /*5e20*/  HMMA.16816.F32 R100, R4, R48.reuse, R100 ;  /* 0x000000300464723c */ /* 0x080fea0000001864 */
[----:B------:R-:W-:Y:S03]  /*5e30*/  LOP3.LUT R8, R8, 0x38, R214, 0x78, !PT ;  /* 0x0000003808087812 */ /* 0x000fe600078e78d6 */
[C---:B---3--:R-:W-:Y:S04]  /*5e40*/  HMMA.16816.F32 R104, R56.reuse, R48, R104 ;  /* 0x000000303868723c */ /* 0x048fe80000001868 */
[----:B------:R-:W-:Y:S02]  /*5e50*/  LOP3.LUT R9, R8, 0x1e00, R3, 0xf8, !PT ;  /* 0x00001e0008097812 */ /* 0x000fe400078ef803 */
[C---:B------:R-:W-:Y:S02]  /*5e60*/  LOP3.LUT R8, R248.reuse, 0x40, RZ, 0xfc, !PT ;  /* 0x00000040f8087812 */ /* 0x040fe400078efcff */
[-C--:B------:R-:W-:Y:S03]  /*5e70*/  HMMA.16816.F32 R108, R56, R50.reuse, R108 ;  /* 0x00000032386c723c */ /* 0x080fe6000000186c */
[----:B------:R-:W-:Y:S05]  /*5e80*/  LEA R9, R9, UR4, 0x1 ;  /* 0x0000000409097c11 */ /* 0x000fea000f8e08ff */
[C---:B------:R-:W-:Y:S08]  /*5e90*/  HMMA.16816.F32 R112, R4.reuse, R50, R112 ;  /* 0x000000320470723c */ /* 0x040ff00000001870 */
[-C--:B----4-:R-:W-:Y:S08]  /*5ea0*/  HMMA.16816.F32 R116, R4, R60.reuse, R116 ;  /* 0x0000003c0474723c */ /* 0x090ff00000001874 */
        /* <DEDUP_REMOVED lines=63> */
.L_x_85:
[----:B------:R-:W-:Y:S01]  /*62a0*/  IADD3 R246, PT, PT, R246, -0x40, RZ ;  /* 0xffffffc0f6f67810 */ /* 0x000fe20007ffe0ff */
[----:B------:R-:W-:Y:S06]  /*62b0*/  BRA.U UP1, `(.L_x_86) ;  /* 0xffffffd101207547 */ /* 0x000fec000b83ffff */
[----:B------:R-:W2:Y:S01]  /*62c0*/  S2R R0, SR_TID.X ;  /* 0x0000000000007919 */ /* 0x000ea20000002100 */
[----:B------:R-:W3:Y:S01]  /*62d0*/  LDCU UR8, c[0x0][0x500] ;  /* 0x0000a000ff0877ac */ /* 0x000ee20008000800 */
[----:B-----5:R-:W-:Y:S02]  /*62e0*/  F2FP.F16.F32.PACK_AB R12, R13, R12 ;  /* 0x0000000c0d0c723e */ /* 0x020fe400000000ff */
        /* <DEDUP_REMOVED lines=116> */
[----:B-1----:R-:W-:Y:S01]  /*6a30*/  MOV R11, UR9 ;  /* 0x00000009000b7c02 */ /* 0x002fe20008000f00 */
[----:B------:R-:W-:Y:S05]  /*6a40*/  BRA `(.L_x_88) ;  /* 0x0000000000187947 */ /* 0x000fea0003800000 */
.L_x_87:
[----:B------:R-:W3:Y:S01]  /*6a50*/  LDCU.64 UR10, c[0x0][0x5c0] ;  /* 0x0000b800ff0a77ac */ /* 0x000ee20008000a00 */
[----:B------:R-:W-:-:S04]  /*6a60*/  UIADD3 UR8, UPT, UPT, UR42, UR43, URZ ;  /* 0x0000002b2a087290 */ /* 0x000fc8000fffe0ff */
[----:B---3--:R-:W-:Y:S02]  /*6a70*/  UIMAD.WIDE.U32 UR16, UR8, UR10, URZ ;  /* 0x0000000a081072a5 */ /* 0x008fe4000f8e00ff */
[----:B------:R-:W-:-:S04]  /*6a80*/  UIMAD UR8, UR8, UR11, URZ ;  /* 0x0000000b080872a4 */ /* 0x000fc8000f8e02ff */
[----:B------:R-:W-:-:S06]  /*6a90*/  UIADD3 UR8, UPT, UPT, UR17, UR8, URZ ;  /* 0x0000000811087290 */ /* 0x000fcc000fffe0ff */
[----:B-1----:R-:W-:Y:S02]  /*6aa0*/  MOV R11, UR8 ;  /* 0x00000008000b7c02 */ /* 0x002fe40008000f00 */
.L_x_88:
[----:B------:R-:W-:Y:S05]  /*6ab0*/  BRA.U UP0, `(.L_x_89) ;  /* 0x00000001002c7547 */ /* 0x000fea000b800000 */
[----:B------:R-:W1:Y:S01]  /*6ac0*/  LDCU.64 UR8, c[0x0][0x5c8] ;  /* 0x0000b900ff0877ac */ /* 0x000e620008000a00 */
[----:B------:R-:W3:Y:S01]  /*6ad0*/  LDCU.64 UR12, c[0x0][0x5b0] ;  /* 0x0000b600ff0c77ac */ /* 0x000ee20008000a00 */
[----:B------:R-:W-:-:S04]  /*6ae0*/  USHF.R.S32.HI UR14, URZ, 0x1f, UR42 ;  /* 0x0000001fff0e7899 */ /* 0x000fc8000801142a */
[----:B-1----:R-:W-:Y:S02]  /*6af0*/  UIMAD UR14, UR14, UR8, URZ ;  /* 0x000000080e0e72a4 */ /* 0x002fe4000f8e02ff */
[----:B------:R-:W-:Y:S02]  /*6b00*/  UIMAD.WIDE.U32 UR18, UR42, UR8, URZ ;  /* 0x000000082a1272a5 */ /* 0x000fe4000f8e00ff */
[----:B------:R-:W-:-:S04]  /*6b10*/  UIMAD UR14, UR42, UR9, UR14 ;  /* 0x000000092a0e72a4 */ /* 0x000fc8000f8e020e */
[----:B------:R-:W-:-:S04]  /*6b20*/  UIADD3 UR19, UPT, UPT, UR19, UR14, URZ ;  /* 0x0000000e13137290 */ /* 0x000fc8000fffe0ff */
[----:B---3--:R-:W-:-:S04]  /*6b30*/  UIMAD.WIDE.U32 UR18, UR40, UR12, UR18 ;  /* 0x0000000c281272a5 */ /* 0x008fc8000f8e0012 */
[----:B------:R-:W-:-:S06]  /*6b40*/  UIMAD UR13, UR40, UR13, UR19 ;  /* 0x0000000d280d72a4 */ /* 0x000fcc000f8e0213 */
[----:B------:R-:W-:Y:S01]  /*6b50*/  MOV R10, UR13 ;  /* 0x0000000d000a7c02 */ /* 0x000fe20008000f00 */
[----:B------:R-:W-:Y:S06]  /*6b60*/  BRA `(.L_x_90) ;  /* 0x0000000000187947 */ /* 0x000fec0003800000 */
.L_x_89:
[----:B------:R-:W1:Y:S01]  /*6b70*/  LDCU.64 UR8, c[0x0][0x5c8] ;  /* 0x0000b900ff0877ac */ /* 0x000e620008000a00 */
[----:B------:R-:W-:-:S04]  /*6b80*/  UIADD3 UR12, UPT, UPT, UR42, UR43, URZ ;  /* 0x0000002b2a0c7290 */ /* 0x000fc8000fffe0ff */
[----:B-1----:R-:W-:Y:S02]  /*6b90*/  UIMAD.WIDE.U32 UR18, UR12, UR8, URZ ;  /* 0x000000080c1272a5 */ /* 0x002fe4000f8e00ff */
[----:B------:R-:W-:-:S04]  /*6ba0*/  UIMAD UR12, UR12, UR9, URZ ;  /* 0x000000090c0c72a4 */ /* 0x000fc8000f8e02ff */
[----:B------:R-:W-:-:S06]  /*6bb0*/  UIADD3 UR12, UPT, UPT, UR19, UR12, URZ ;  /* 0x0000000c130c7290 */ /* 0x000fcc000fffe0ff */
[----:B------:R-:W-:-:S07]  /*6bc0*/  MOV R10, UR12 ;  /* 0x0000000c000a7c02 */ /* 0x000fce0008000f00 */
.L_x_90:
[----:B------:R-:W-:Y:S01]  /*6bd0*/  USHF.L.U32 UR12, UR39, 0x5, URZ ;  /* 0x00000005270c7899 */ /* 0x000fe200080006ff */
[----:B------:R-:W-:Y:S01]  /*6be0*/  SHF.R.U32.HI R0, RZ, 0x3, R0 ;  /* 0x00000003ff007819 */ /* 0x000fe20000011600 */
[----:B------:R-:W-:Y:S02]  /*6bf0*/  BAR.SYNC.DEFER_BLOCKING 0x0 ;  /* 0x0000000000007b1d */ /* 0x000fe40000010000 */
[----:B------:R-:W-:-:S06]  /*6c00*/  UIADD3 UR12, UPT, UPT, -UR12, UR41, URZ ;  /* 0x000000290c0c7290 */ /* 0x000fcc000fffe1ff */
[----:B------:R-:W-:-:S13]  /*6c10*/  ISETP.GE.AND P0, PT, R0, UR12, PT ;  /* 0x0000000c00007c0c */ /* 0x000fda000bf06270 */
[----:B------:R-:W-:Y:S05]  /*6c20*/  @P0 BRA `(.L_x_67) ;  /* 0x0000000000d00947 */ /* 0x000fea0003800000 */
[----:B------:R-:W1:Y:S01]  /*6c30*/  LDCU UR17, c[0x0][0x440] ;  /* 0x00008800ff1177ac */ /* 0x000e620008000800 */
[----:B------:R-:W-:Y:S01]  /*6c40*/  MOV R249, RZ ;  /* 0x000000ff00f97202 */ /* 0x000fe20000000f00 */
[----:B--2---:R-:W-:Y:S01]  /*6c50*/  IMAD.U32 R12, RZ, RZ, UR10 ;  /* 0x0000000aff0c7e24 */ /* 0x004fe2000f8e00ff */
[----:B------:R-:W2:Y:S01]  /*6c60*/  LDC.64 R4, c[0x0][0x5d8] ;  /* 0x00017600ff047b82 */ /* 0x000ea20000000a00 */
[----:B------:R-:W-:Y:S01]  /*6c70*/  USHF.L.U32 UR12, UR39, 0x5, URZ ;  /* 0x00000005270c7899 */ /* 0x000fe200080006ff */
[----:B------:R-:W-:Y:S01]  /*6c80*/  IMAD.U32 R44, RZ, RZ, UR8 ;  /* 0x00000008ff2c7e24 */ /* 0x000fe2000f8e00ff */
[----:B------:R-:W3:Y:S02]  /*6c90*/  LDS.128 R36, [R9+0x11000] ;  /* 0x0110000009247984 */ /* 0x000ee40000000c00 */
[----:B------:R-:W-:Y:S02]  /*6ca0*/  USHF.R.S32.HI UR13, URZ, 0x1f, UR12 ;  /* 0x0000001fff0d7899 */ /* 0x000fe4000801140c */
[--C-:B------:R-:W-:Y:S01]  /*6cb0*/  IMAD.WIDE.U32 R12, R12, UR12, R248.reuse ;  /* 0x0000000c0c0c7c25 */ /* 0x100fe2000f8e00f8 */
[----:B------:R-:W4:Y:S01]  /*6cc0*/  LDC.64 R2, c[0x0][0x5e0] ;  /* 0x00017800ff027b82 */ /* 0x000f220000000a00 */
[----:B------:R-:W-:Y:S01]  /*6cd0*/  UIMAD UR14, UR13, UR10, URZ ;  /* 0x0000000a0d0e72a4 */ /* 0x000fe2000f8e02ff */
[----:B------:R-:W5:Y:S01]  /*6ce0*/  LDS.128 R32, [R9+0x12000] ;  /* 0x0120000009207984 */ /* 0x000f620000000c00 */
[----:B------:R-:W-:Y:S01]  /*6cf0*/  UIMAD UR13, UR13, UR8, URZ ;  /* 0x000000080d0d72a4 */ /* 0x000fe2000f8e02ff */
[----:B------:R-:W-:Y:S01]  /*6d00*/  IADD3 R46, P0, PT, R12, UR16, RZ ;  /* 0x000000100c2e7c10 */ /* 0x000fe2000ff1e0ff */
[----:B------:R-:W-:Y:S01]  /*6d10*/  UIMAD UR14, UR12, UR11, UR14 ;  /* 0x0000000b0c0e72a4 */ /* 0x000fe2000f8e020e */
[----:B------:R-:W5:Y:S01]  /*6d20*/  LDS.128 R28, [R9+0x13000] ;  /* 0x01300000091c7984 */ /* 0x000f620000000c00 */
[----:B-1----:R-:W-:Y:S01]  /*6d30*/  ISETP.GE.AND P3, PT, R248, UR17, PT ;  /* 0x00000011f8007c0c */ /* 0x002fe2000bf66270 */
[----:B------:R-:W-:Y:S01]  /*6d40*/  UIMAD UR13, UR12, UR9, UR13 ;  /* 0x000000090c0d72a4 */ /* 0x000fe2000f8e020d */
[----:B------:R-:W-:Y:S01]  /*6d50*/  IMAD.WIDE.U32 R44, R44, UR12, R248 ;  /* 0x0000000c2c2c7c25 */ /* 0x000fe2000f8e00f8 */
[----:B------:R-:W-:Y:S01]  /*6d60*/  LDS.128 R24, [R9+0x14000] ;  /* 0x0140000009187984 */ /* 0x000fe20000000c00 */
[----:B------:R-:W-:-:S02]  /*6d70*/  IADD3.X R47, PT, PT, R11, UR14, R13, P0, !PT ;  /* 0x0000000e0b2f7c10 */ /* 0x000fc400087fe40d */
[----:B------:R-:W-:Y:S01]  /*6d80*/  ISETP.GE.AND P2, PT, R8, UR17, PT ;  /* 0x0000001108007c0c */ /* 0x000fe2000bf46270 */
[----:B------:R-:W-:Y:S01]  /*6d90*/  LDS.128 R20, [R9+0x15000] ;  /* 0x0150000009147984 */ /* 0x000fe20000000c00 */
[----:B------:R-:W-:Y:S01]  /*6da0*/  IADD3 R44, P0, PT, R44, UR18, RZ ;  /* 0x000000122c2c7c10 */ /* 0x000fe2000ff1e0ff */
[----:B------:R-:W1:Y:S01]  /*6db0*/  LDCU.64 UR14, c[0x0][0x560] ;  /* 0x0000ac00ff0e77ac */ /* 0x000e620008000a00 */
[----:B--2---:R-:W-:Y:S01]  /*6dc0*/  IMAD.WIDE.U32 R46, R4, UR24, R46 ;  /* 0x00000018042e7c25 */ /* 0x004fe2000f8e002e */
[----:B------:R-:W-:Y:S01]  /*6dd0*/  LDS.128 R16, [R9+0x16000] ;  /* 0x0160000009107984 */ /* 0x000fe20000000c00 */
[----:B------:R-:W-:Y:S01]  /*6de0*/  IADD3.X R45, PT, PT, R10, UR13, R45, P0, !PT ;  /* 0x0000000d0a2d7c10 */ /* 0x000fe200087fe42d */
[----:B------:R-:W2:Y:S01]  /*6df0*/  LDCU.64 UR12, c[0x0][0x568] ;  /* 0x0000ad00ff0c77ac */ /* 0x000ea20008000a00 */
[----:B------:R-:W-:Y:S01]  /*6e00*/  IMAD R47, R5, UR24, R47 ;  /* 0x00000018052f7c24 */ /* 0x000fe2000f8e022f */
[----:B------:R-:W5:Y:S01]  /*6e10*/  @!P3 LDS.128 R12, [R9+0x10000] ;  /* 0x01000000090cb984 */ /* 0x000f620000000c00 */
[----:B------:R-:W-:Y:S01]  /*6e20*/  ISETP.GE.AND P1, PT, R6, UR17, PT ;  /* 0x0000001106007c0c */ /* 0x000fe2000bf26270 */
[----:B----4-:R-:W-:Y:S01]  /*6e30*/  IMAD.WIDE.U32 R44, R2, UR24, R44 ;  /* 0x00000018022c7c25 */ /* 0x010fe2000f8e002c */
[----:B------:R-:W-:Y:S01]  /*6e40*/  ISETP.GE.AND P0, PT, R7, UR17, PT ;  /* 0x0000001107007c0c */ /* 0x000fe2000bf06270 */
[----:B------:R-:W4:Y:S02]  /*6e50*/  LDS.128 R40, [R9+0x17000] ;  /* 0x0170000009287984 */ /* 0x000f240000000c00 */
[----:B------:R-:W-:-:S04]  /*6e60*/  IMAD.WIDE.U32 R46, R0, UR10, R46 ;  /* 0x0000000a002e7c25 */ /* 0x000fc8000f8e002e */
[----:B------:R-:W-:Y:S02]  /*6e70*/  IMAD R45, R3, UR24, R45 ;  /* 0x00000018032d7c24 */ /* 0x000fe4000f8e022d */
[----:B------:R-:W-:Y:S01]  /*6e80*/  IMAD R2, R0, UR11, R47 ;  /* 0x0000000b00027c24 */ /* 0x000fe2000f8e022f */
[----:B-1----:R-:W-:Y:S01]  /*6e90*/  LEA R4, P4, R46, UR14, 0x1 ;  /* 0x0000000e2e047c11 */ /* 0x002fe2000f8808ff */
[----:B------:R-:W-:-:S03]  /*6ea0*/  IMAD.WIDE.U32 R44, R0, UR8, R44 ;  /* 0x00000008002c7c25 */ /* 0x000fc6000f8e002c */
[----:B------:R-:W-:Y:S01]  /*6eb0*/  LEA.HI.X R5, R46, UR15, R2, 0x1, P4 ;  /* 0x0000000f2e057c11 */ /* 0x000fe2000a0f0c02 */
[----:B------:R-:W-:Y:S01]  /*6ec0*/  IMAD R0, R0, UR9, R45 ;  /* 0x0000000900007c24 */ /* 0x000fe2000f8e022d */
[----:B--2---:R-:W-:-:S03]  /*6ed0*/  LEA R2, P4, R44, UR12, 0x1 ;  /* 0x0000000c2c027c11 */ /* 0x004fc6000f8808ff */
[----:B---3--:R1:W-:Y:S01]  /*6ee0*/  @!P2 STG.E.128 desc[UR36][R4.64+0x80], R36 ;  /* 0x000080240400a986 */ /* 0x0083e2000c101d24 */
[----:B------:R-:W-:-:S03]  /*6ef0*/  LEA.HI.X R3, R44, UR13, R0, 0x1, P4 ;  /* 0x0000000d2c037c11 */ /* 0x000fc6000a0f0c00 */
[----:B-----5:R1:W-:Y:S04]  /*6f00*/  @!P1 STG.E.128 desc[UR36][R4.64+0x100], R32 ;  /* 0x0001002004009986 */ /* 0x0203e8000c101d24 */
[----:B------:R1:W-:Y:S04]  /*6f10*/  @!P0 STG.E.128 desc[UR36][R4.64+0x180], R28 ;  /* 0x0001801c04008986 */ /* 0x0003e8000c101d24 */
[----:B------:R1:W-:Y:S04]  /*6f20*/  @!P3 STG.E.128 desc[UR36][R4.64], R12 ;  /* 0x0000000c0400b986 */ /* 0x0003e8000c101d24 */
[----:B------:R1:W-:Y:S04]  /*6f30*/  @!P3 STG.E.128 desc[UR36][R2.64], R24 ;  /* 0x000000180200b986 */ /* 0x0003e8000c101d24 */
[----:B------:R1:W-:Y:S04]  /*6f40*/  @!P2 STG.E.128 desc[UR36][R2.64+0x80], R20 ;  /* 0x000080140200a986 */ /* 0x0003e8000c101d24 */
[----:B------:R1:W-:Y:S04]  /*6f50*/  @!P1 STG.E.128 desc[UR36][R2.64+0x100], R16 ;  /* 0x0001001002009986 */ /* 0x0003e8000c101d24 */
[----:B----4-:R1:W-:Y:S02]  /*6f60*/  @!P0 STG.E.128 desc[UR36][R2.64+0x180], R40 ;  /* 0x0001802802008986 */ /* 0x0103e4000c101d24 */
.L_x_67:
[----:B------:R-:W-:Y:S05]  /*6f70*/  BSYNC.RECONVERGENT B1 ;  /* 0x0000000000017941 */ /* 0x000fea0003800200 */
.L_x_51:
[----:B------:R-:W5:Y:S01]  /*6f80*/  LDCU UR9, c[0x0][0x438] ;  /* 0x00008700ff0977ac */ /* 0x000f620008000800 */
[----:B------:R-:W2:Y:S01]  /*6f90*/  LDCU UR10, c[0x0][0x370] ;  /* 0x00006e00ff0a77ac */ /* 0x000ea20008000800 */
[----:B-----5:R-:W-:-:S04]  /*6fa0*/  UIADD3 UR9, UPT, UPT, UR9, 0x1f, URZ ;  /* 0x0000001f09097890 */ /* 0x020fc8000fffe0ff */
[----:B------:R-:W-:Y:S02]  /*6fb0*/  USHF.R.S32.HI UR8, URZ, 0x1f, UR9 ;  /* 0x0000001fff087899 */ /* 0x000fe40008011409 */
[----:B--2---:R-:W-:Y:S02]  /*6fc0*/  UIADD3 UR39, UPT, UPT, UR10, UR39, URZ ;  /* 0x000000270a277290 */ /* 0x004fe4000fffe0ff */
[----:B------:R-:W-:Y:S01]  /*6fd0*/  ULEA.HI UR8, UR8, UR9, URZ, 0x5 ;  /* 0x0000000908087291 */ /* 0x000fe2000f8f28ff */
[----:B------:R-:W-:-:S03]  /*6fe0*/  UMOV UR10, UR23 ;  /* 0x00000017000a7c82 */ /* 0x000fc60008000000 */
[----:B------:R-:W-:-:S04]  /*6ff0*/  USHF.R.S32.HI UR8, URZ, 0x5, UR8 ;  /* 0x00000005ff087899 */ /* 0x000fc80008011408 */
[----:B------:R-:W-:-:S09]  /*7000*/  UISETP.GE.AND UP0, UPT, UR39, UR8, UPT ;  /* 0x000000082700728c */ /* 0x000fd2000bf06270 */
[----:B------:R-:W-:Y:S05]  /*7010*/  BRA.U !UP0, `(.L_x_91) ;  /* 0xffffff9108c47547 */ /* 0x000fea000b83ffff */
[----:B------:R-:W-:Y:S05]  /*7020*/  EXIT ;  /* 0x000000000000794d */ /* 0x000fea0003800000 */
.L_x_92:
        /* <DEDUP_REMOVED lines=13> */
.L_x_1257:


//--------------------- .text._ZN5flash44flash_bwd_dq_dk_dv_loop_seqk_parallel_kernelI23Flash_bwd_kernel_traitsILi256ELi64ELi32ELi8ELi4ELi1ELi2ELb1ELb1EN7cutlass6half_tE19Flash_kernel_traitsILi256ELi64ELi32ELi8ES3_EELb0ELb1ELb0ELb0ELb0ELb1ELb0EEEvNS_16Flash_bwd_paramsE --------------------------
	.section	.text._ZN5flash44flash_bwd_dq_dk_dv_loop_seqk_parallel_kernelI23Flash_bwd_kernel_traitsILi256ELi64ELi32ELi8ELi4ELi1ELi2ELb1ELb1EN7cutlass6half_tE19Flash_kernel_traitsILi256ELi64ELi32ELi8ES3_EELb0ELb1ELb0ELb0ELb0ELb1ELb0EEEvNS_16Flash_bwd_paramsE,"ax",@progbits
	.align	128
        .global         _ZN5flash44flash_bwd_dq_dk_dv_loop_seqk_parallel_kernelI23Flash_bwd_kernel_traitsILi256ELi64ELi32ELi8ELi4ELi1ELi2ELb1ELb1EN7cutlass6half_tE19Flash_kernel_traitsILi256ELi64ELi32ELi8ES3_EELb0ELb1ELb0ELb0ELb0ELb1ELb0EEEvNS_16Flash_bwd_paramsE
        .type           _ZN5flash44flash_bwd_dq_dk_dv_loop_seqk_parallel_kernelI23Flash_bwd_kernel_traitsILi256ELi64ELi32ELi8ELi4ELi1ELi2ELb1ELb1EN7cutlass6half_tE19Flash_kernel_traitsILi256ELi64ELi32ELi8ES3_EELb0ELb1ELb0ELb0ELb0ELb1ELb0EEEvNS_16Flash_bwd_paramsE,@function
        .size           _ZN5flash44flash_bwd_dq_dk_dv_loop_seqk_parallel_kernelI23Flash_bwd_kernel_traitsILi256ELi64ELi32ELi8ELi4ELi1ELi2ELb1ELb1EN7cutlass6half_tE19Flash_kernel_traitsILi256ELi64ELi32ELi8ES3_EELb0ELb1ELb0ELb0ELb0ELb1ELb0EEEvNS_16Flash_bwd_paramsE,(.L_x_1258 - _ZN5flash44flash_bwd_dq_dk_dv_loop_seqk_parallel_kernelI23Flash_bwd_kernel_traitsILi256ELi64ELi32ELi8ELi4ELi1ELi2ELb1ELb1EN7cutlass6half_tE19Flash_kernel_traitsILi256ELi64ELi32ELi8ES3_EELb0ELb1ELb0ELb0ELb0ELb1ELb0EEEvNS_16Flash_bwd_paramsE)
        .other          _ZN5flash44flash_bwd_dq_dk_dv_loop_seqk_parallel_kernelI23Flash_bwd_kernel_traitsILi256ELi64ELi32ELi8ELi4ELi1ELi2ELb1ELb1EN7cutlass6half_tE19Flash_kernel_traitsILi256ELi64ELi32ELi8ES3_EELb0ELb1ELb0ELb0ELb0ELb1ELb0EEEvNS_16Flash_bwd_paramsE,@"STO_CUDA_ENTRY STV_DEFAULT"
_ZN5flash44flash_bwd_dq_dk_dv_loop_seqk_parallel_kernelI23Flash_bwd_kernel_traitsILi256ELi64ELi32ELi8ELi4ELi1ELi2ELb1ELb1EN7cutlass6half_tE19Flash_kernel_traitsILi256ELi64ELi32ELi8ES3_EELb0ELb1ELb0ELb0ELb0ELb1ELb0EEEvNS_16Flash_bwd_paramsE:
.text._ZN5flash44flash_bwd_dq_dk_dv_loop_seqk_parallel_kernelI23Flash_bwd_kernel_traitsILi256ELi64ELi32ELi8ELi4ELi1ELi2ELb1ELb1EN7cutlass6half_tE19Flash_kernel_traitsILi256ELi64ELi32ELi8ES3_EELb0ELb1ELb0ELb0ELb0ELb1ELb0EEEvNS_16Flash_bwd_paramsE:
        /* <DEDUP_REMOVED lines=10> */
[----:B------:R-:W2:Y:S01]  /*00a0*/  LDCU UR6, c[0x0][0x438] ;  /* 0x00008700ff0677ac */ /* 0x000ea20008000800 */
[----:B------:R-:W-:Y:S01]  /*00b0*/  UMOV UR5, 0x400 ;  /* 0x0000040000057882 */ /* 0x000fe20000000000 */
[----:B------:R-:W-:Y:S01]  /*00c0*/  UMOV UR8, 0x400 ;  /* 0x0000040000087882 */ /* 0x000fe20000000000 */
[----:B------:R-:W3:Y:S04]  /*00d0*/  LDCU.64 UR20, c[0x0][0x358] ;  /* 0x00006b00ff1477ac */ /* 0x000ee80008000a00 */
[----:B------:R-:W4:Y:S01]  /*00e0*/  LDC.64 R246, c[0x0][0x468] ;  /* 0x00011a00fff67b82 */ /* 0x000f220000000a00 */
[----:B------:R-:W-:Y:S01]  /*00f0*/  UMOV UR22, URZ ;  /* 0x000000ff00167c82 */ /* 0x000fe20008000000 */
[----:B------:R-:W-:-:S06]  /*0100*/  UMOV UR23, URZ ;  /* 0x000000ff00177c82 */ /* 0x000fcc0008000000 */
[----:B------:R-:W5:Y:S01]  /*0110*/  S2UR UR4, SR_CgaCtaId ;  /* 0x00000000000479c3 */ /* 0x000f620000008800 */
[----:B--2---:R-:W-:-:S07]  /*0120*/  IMAD.U32 R0, RZ, RZ, UR6 ;  /* 0x00000006ff007e24 */ /* 0x004fce000f8e00ff */
[----:B------:R-:W2:Y:S01]  /*0130*/  S2UR UR7, SR_CgaCtaId ;  /* 0x00000000000779c3 */ /* 0x000ea20000008800 */
[----:B-1----:R-:W-:-:S07]  /*0140*/  IMAD.U32 R2, RZ, RZ, UR9 ;  /* 0x00000009ff027e24 */ /* 0x002fce000f8e00ff */
[----:B------:R-:W1:Y:S01]  /*0150*/  S2UR UR19, SR_CTAID.X ;  /* 0x00000000001379c3 */ /* 0x000e620000002500 */
[----:B----4-:R-:W-:-:S04]  /*0160*/  LEA R246, P0, R2, R246, 0x2 ;  /* 0x000000f602f67211 */ /* 0x010fc800078010ff */
[----:B------:R-:W-:-:S03]  /*0170*/  LEA.HI.X R247, R2, R247, RZ, 0x2, P0 ;  /* 0x000000f702f77211 */ /* 0x000fc600000f14ff */
[----:B------:R-:W4:Y:S01]  /*0180*/  S2UR UR18, SR_CTAID.Z ;  /* 0x00000000001279c3 */ /* 0x000f220000002700 */
[----:B-----5:R-:W-:-:S04]  /*0190*/  ULEA UR4, UR4, UR5, 0x18 ;  /* 0x0000000504047291 */ /* 0x020fc8000f8ec0ff */
[----:B------:R-:W-:Y:S02]  /*01a0*/  UIADD3 UR24, UPT, UPT, UR4, 0x15000, URZ ;  /* 0x0001500004187890 */ /* 0x000fe4000fffe0ff */
[----:B-123--:R-:W-:-:S12]  /*01b0*/  ULEA UR5, UR7, UR8, 0x18 ;  /* 0x0000000807057291 */ /* 0x00efd8000f8ec0ff */
.L_x_124:
[----:B-1----:R-:W1:Y:S01]  /*01c0*/  LDC.64 R10, c[0x0][0x470] ;  /* 0x00011c00ff0a7b82 */ /* 0x002e620000000a00 */
[----:B------:R-:W-:-:S07]  /*01d0*/  IMAD.MOV.U32 R237, RZ, RZ, RZ ;  /* 0x000000ffffed7224 */ /* 0x000fce00078e00ff */
[----:B--2---:R-:W2:Y:S08]  /*01e0*/  LDC.64 R8, c[0x0][0x478] ;  /* 0x00011e00ff087b82 */ /* 0x004eb00000000a00 */
[----:B------:R-:W3:Y:S01]  /*01f0*/  LDC.64 R6, c[0x0][0x460] ;  /* 0x00011800ff067b82 */ /* 0x000ee20000000a00 */
[----:B-1----:R-:W-:-:S07]  /*0200*/  ISETP.NE.U32.AND P5, PT, R10, RZ, PT ;  /* 0x000000ff0a00720c */ /* 0x002fce0003fa5070 */
[----:B------:R-:W1:Y:S01]  /*0210*/  LDC.64 R12, c[0x0][0x460] ;  /* 0x00011800ff0c7b82 */ /* 0x000e620000000a00 */
[----:B------:R-:W-:Y:S02]  /*0220*/  ISETP.NE.AND.EX P5, PT, R11, RZ, PT, P5 ;  /* 0x000000ff0b00720c */ /* 0x000fe40003fa5350 */
[----:B--2---:R-:W-:-:S05]  /*0230*/  ISETP.NE.U32.AND P4, PT, R8, RZ, PT ;  /* 0x000000ff0800720c */ /* 0x004fca0003f85070 */
[----:B------:R-:W2:Y:S01]  /*0240*/  LDC.U8 R3, c[0x0][0x532] ;  /* 0x00014c80ff037b82 */ /* 0x000ea20000000000 */
[----:B------:R-:W-:Y:S02]  /*0250*/  ISETP.NE.AND.EX P4, PT, R9, RZ, PT, P4 ;  /* 0x000000ff0900720c */ /* 0x000fe40003f85340 */
[----:B---3--:R-:W-:-:S05]  /*0260*/  ISETP.NE.U32.AND P3, PT, R6, RZ, PT ;  /* 0x000000ff0600720c */ /* 0x008fca0003f65070 */
[----:B------:R-:W3:Y:S01]  /*0270*/  LDC.64 R4, c[0x0][0x468] ;  /* 0x00011a00ff047b82 */ /* 0x000ee20000000a00 */
[----:B------:R-:W-:Y:S02]  /*0280*/  ISETP.NE.U32.AND P2, PT, R6, RZ, PT ;  /* 0x000000ff0600720c */ /* 0x000fe40003f45070 */
[C---:B------:R-:W-:Y:S02]  /*0290*/  @P5 LEA R10, P1, R2.reuse, R10, 0x2 ;  /* 0x0000000a020a5211 */ /* 0x040fe400078210ff */
[C---:B------:R-:W-:Y:S02]  /*02a0*/  ISETP.NE.AND.EX P3, PT, R7.reuse, RZ, PT, P3 ;  /* 0x000000ff0700720c */ /* 0x040fe40003f65330 */
[----:B------:R-:W-:Y:S02]  /*02b0*/  ISETP.NE.AND.EX P2, PT, R7, RZ, PT, P2 ;  /* 0x000000ff0700720c */ /* 0x000fe40003f45320 */
[C---:B------:R-:W-:Y:S01]  /*02c0*/  @P4 LEA R14, P0, R2.reuse, R8, 0x2 ;  /* 0x00000008020e4211 */ /* 0x040fe200078010ff */
[C---:B-1----:R-:W-:Y:S01]  /*02d0*/  IMAD.WIDE.U32 R12, R2.reuse, 0x4, R12 ;  /* 0x00000004020c7825 */ /* 0x042fe200078e000c */
[C---:B------:R-:W-:Y:S01]  /*02e0*/  @P5 LEA.HI.X R11, R2.reuse, R11, RZ, 0x2, P1 ;  /* 0x0000000b020b5211 */ /* 0x040fe200008f14ff */
[----:B------:R-:W1:Y:S01]  /*02f0*/  @!P4 LDC.64 R6, c[0x0][0x488] ;  /* 0x00012200ff06cb82 */ /* 0x000e620000000a00 */
[----:B------:R-:W-:Y:S01]  /*0300*/  @P4 LEA.HI.X R15, R2, R9, RZ, 0x2, P0 ;  /* 0x00000009020f4211 */ /* 0x000fe200000f14ff */
[----:B------:R-:W-:-:S02]  /*0310*/  IMAD.MOV.U32 R9, RZ, RZ, -0x1 ;  /* 0xffffffffff097424 */ /* 0x000fc400078e00ff */
[----:B------:R-:W4:Y:S04]  /*0320*/  @P5 LDG.E R237, desc[UR20][R10.64] ;  /* 0x000000140aed5981 */ /* 0x000f28000c1e1900 */
[----:B------:R-:W4:Y:S04]  /*0330*/  @P4 LDG.E R236, desc[UR20][R14.64] ;  /* 0x000000140eec4981 */ /* 0x000f28000c1e1900 */
[----:B-----5:R1:W5:Y:S04]  /*0340*/  @P3 LDG.E R9, desc[UR20][R12.64] ;  /* 0x000000140c093981 */ /* 0x020368000c1e1900 */
[----:B------:R1:W5:Y:S01]  /*0350*/  @P2 LDG.E R8, desc[UR20][R12.64+0x4] ;  /* 0x000004140c082981 */ /* 0x000362000c1e1900 */
[----:B--2---:R-:W-:Y:S01]  /*0360*/  ISETP.NE.AND P5, PT, R3, RZ, PT ;  /* 0x000000ff0300720c */ /* 0x004fe20003fa5270 */
[----:B------:R-:W-:Y:S01]  /*0370*/  IMAD.MOV.U32 R238, RZ, RZ, -0x1 ;  /* 0xffffffffffee7424 */ /* 0x000fe200078e00ff */
[----:B---3--:R-:W-:Y:S01]  /*0380*/  ISETP.EQ.U32.AND P0, PT, R4, RZ, PT ;  /* 0x000000ff0400720c */ /* 0x008fe20003f02070 */
[----:B------:R-:W2:Y:S03]  /*0390*/  @!P4 LDC R3, c[0x0][0x43c] ;  /* 0x00010f00ff03cb82 */ /* 0x000ea60000000800 */
[----:B------:R-:W-:-:S02]  /*03a0*/  ISETP.EQ.OR.EX P0, PT, R5, RZ, !P5, P0 ;  /* 0x000000ff0500720c */ /* 0x000fc40006f02700 */
[----:B------:R-:W-:-:S03]  /*03b0*/  ISETP.NE.U32.AND P1, PT, R4, RZ, PT ;  /* 0x000000ff0400720c */ /* 0x000fc60003f25070 */
[----:B------:R-:W3:Y:S01]  /*03c0*/  @!P2 LDC R231, c[0x0][0x434] ;  /* 0x00010d00ffe7ab82 */ /* 0x000ee20000000800 */
[----:B------:R-:W-:Y:S01]  /*03d0*/  ISETP.NE.AND.EX P1, PT, R5, RZ, PT, P1 ;  /* 0x000000ff0500720c */ /* 0x000fe20003f25310 */
[----:B------:R-:W-:-:S06]  /*03e0*/  USHF.L.U32 UR27, UR25, 0x5, URZ ;  /* 0x00000005191b7899 */ /* 0x000fcc00080006ff */
[----:B------:R2:W5:Y:S01]  /*03f0*/  @!P0 LDG.E R238, desc[UR20][R246.64] ;  /* 0x00000014f6ee8981 */ /* 0x000562000c1e1900 */
[----:B-1----:R-:W-:-:S04]  /*0400*/  @!P4 ISETP.NE.U32.AND P0, PT, R6, RZ, PT ;  /* 0x000000ff0600c20c */ /* 0x002fc80003f05070 */
[----:B------:R-:W-:-:S04]  /*0410*/  @!P4 ISETP.NE.AND.EX P0, PT, R7, RZ, PT, P0 ;  /* 0x000000ff0700c20c */ /* 0x000fc80003f05300 */
[----:B--2---:R-:W-:Y:S01]  /*0420*/  @!P4 SEL R3, R3, RZ, P0 ;  /* 0x000000ff0303c207 */ /* 0x004fe20000000000 */
[----:B----4-:R-:W-:Y:S01]  /*0430*/  @P4 IMAD.IADD R236, R236, 0x1, -R237 ;  /* 0x00000001ecec4824 */ /* 0x010fe200078e0aed */
[----:B---3--:R-:W-:Y:S07]  /*0440*/  @!P1 BRA `(.L_x_93) ;  /* 0x00000000000c9947 */ /* 0x008fee0003800000 */
[----:B------:R-:W2:Y:S02]  /*0450*/  @P5 LDG.E R5, desc[UR20][R246.64+0x4] ;  /* 0x00000414f6055981 */ /* 0x000ea4000c1e1900 */
[----:B--2--5:R-:W-:-:S06]  /*0460*/  @P5 IADD3 R0, PT, PT, R5, -R238, RZ ;  /* 0x800000ee05005210 */ /* 0x024fcc0007ffe0ff */
[----:B------:R1:W5:Y:S02]  /*0470*/  @!P5 LDG.E R0, desc[UR20][R246.64] ;  /* 0x00000014f600d981 */ /* 0x000364000c1e1900 */
.L_x_93:
[----:B-----5:R-:W-:Y:S01]  /*0480*/  @!P4 IADD3 R236, PT, PT, R3, R0, -R237 ;  /* 0x0000000003ecc210 */ /* 0x020fe20007ffe8ed */
[----:B------:R-:W-:-:S03]  /*0490*/  @P2 IMAD.IADD R231, R8, 0x1, -R9 ;  /* 0x0000000108e72824 */ /* 0x000fc600078e0a09 */
[----:B------:R-:W-:-:S13]  /*04a0*/  ISETP.GT.AND P0, PT, R236, UR27, PT ;  /* 0x0000001bec007c0c */ /* 0x000fda000bf04270 */
[----:B------:R-:W-:Y:S05]  /*04b0*/  @!P0 BRA `(.L_x_94) ;  /* 0x0000005400988947 */ /* 0x000fea0003800000 */
[----:B------:R-:W-:Y:S01]  /*04c0*/  ISETP.NE.AND P4, PT, R9, -0x1, PT ;  /* 0xffffffff0900780c */ /* 0x000fe20003f85270 */
[----:B------:R-:W-:Y:S01]  /*04d0*/  VIADD R3, R231, 0x3f ;  /* 0x0000003fe7037836 */ /* 0x000fe20000000000 */
[----:B------:R-:W-:-:S04]  /*04e0*/  ISETP.NE.AND P2, PT, R238, -0x1, PT ;  /* 0xffffffffee00780c */ /* 0x000fc80003f45270 */
[----:B------:R-:W-:-:S04]  /*04f0*/  SHF.R.S32.HI R0, RZ, 0x1f, R3 ;  /* 0x0000001fff007819 */ /* 0x000fc80000011403 */
[----:B------:R-:W-:-:S03]  /*0500*/  LEA.HI R0, R0, R3, RZ, 0x6 ;  /* 0x0000000300007211 */ /* 0x000fc600078f30ff */
[----:B------:R-:W2:Y:S01]  /*0510*/  @!P4 LDC.64 R16, c[0x0][0x398] ;  /* 0x0000e600ff10cb82 */ /* 0x000ea20000000a00 */
[----:B------:R-:W-:-:S07]  /*0520*/  R2UR UR28, R0 ;  /* 0x00000000001c72ca */ /* 0x000fce00000e0000 */
[----:B------:R-:W3:Y:S06]  /*0530*/  @P4 LDC.64 R4, c[0x0][0x3b0] ;  /* 0x0000ec00ff044b82 */ /* 0x000eec0000000a00 */
[----:B------:R-:W-:-:S04]  /*0540*/  USHF.R.S32.HI UR28, URZ, 0x6, UR28 ;  /* 0x00000006ff1c7899 */ /* 0x000fc8000801141c */
[----:B------:R-:W-:-:S04]  /*0550*/  USHF.L.U32 UR6, UR28, 0x6, URZ ;  /* 0x000000061c067899 */ /* 0x000fc800080006ff */
[----:B------:R-:W-:Y:S01]  /*0560*/  UIADD3 UR29, UPT, UPT, UR6, -0x40, URZ ;  /* 0xffffffc0061d7890 */ /* 0x000fe2000fffe0ff */
[----:B--2---:R-:W-:-:S03]  /*0570*/  @!P4 IMAD.WIDE.U32 R20, R2, R16, RZ ;  /* 0x000000100214c225 */ /* 0x004fc600078e00ff */
[----:B------:R-:W-:Y:S01]  /*0580*/  USHF.R.S32.HI UR14, URZ, 0x1f, UR29 ;  /* 0x0000001fff0e7899 */ /* 0x000fe2000801141d */
[----:B------:R-:W-:Y:S02]  /*0590*/  IMAD.U32 R235, RZ, RZ, UR6 ;  /* 0x00000006ffeb7e24 */ /* 0x000fe4000f8e00ff */
[----:B------:R-:W-:Y:S02]  /*05a0*/  @!P4 IMAD R17, R2, R17, R21 ;  /* 0x000000110211c224 */ /* 0x000fe400078e0215 */
[----:B---3--:R-:W-:-:S04]  /*05b0*/  @P4 IMAD.WIDE.U32 R6, R9, R4, RZ ;  /* 0x0000000409064225 */ /* 0x008fc800078e00ff */
[----:B------:R-:W-:Y:S01]  /*05c0*/  @P4 IMAD R17, R9, R5, R7 ;  /* 0x0000000509114224 */ /* 0x000fe200078e0207 */
[----:B------:R-:W-:Y:S01]  /*05d0*/  @P4 MOV R20, R6 ;  /* 0x0000000600144202 */ /* 0x000fe20000000f00 */
[----:B------:R-:W-:Y:S06]  /*05e0*/  @P2 BRA `(.L_x_95) ;  /* 0x0000000000282947 */ /* 0x000fec0003800000 */
[----:B------:R-:W2:Y:S01]  /*05f0*/  LDCU.64 UR12, c[0x0][0x3b8] ;  /* 0x00007700ff0c77ac */ /* 0x000ea20008000a00 */
[----:B------:R-:W-:Y:S01]  /*0600*/  SHF.R.S32.HI R0, RZ, 0x1f, R237 ;  /* 0x0000001fff007819 */ /* 0x000fe200000114ed */
[----:B------:R-:W3:Y:S04]  /*0610*/  LDCU.64 UR6, c[0x0][0x3a0] ;  /* 0x00007400ff0677ac */ /* 0x000ee80008000a00 */
[----:B--2---:R-:W-:Y:S02]  /*0620*/  IMAD R0, R0, UR12, RZ ;  /* 0x0000000c00007c24 */ /* 0x004fe4000f8e02ff */
[----:B------:R-:W-:-:S04]  /*0630*/  IMAD.WIDE.U32 R4, R237, UR12, RZ ;  /* 0x0000000ced047c25 */ /* 0x000fc8000f8e00ff */
[----:B------:R-:W-:-:S05]  /*0640*/  IMAD R0, R237, UR13, R0 ;  /* 0x0000000ded007c24 */ /* 0x000fca000f8e0200 */
[----:B------:R-:W-:-:S03]  /*0650*/  IADD3 R5, PT, PT, R5, R0, RZ ;  /* 0x0000000005057210 */ /* 0x000fc60007ffe0ff */
[----:B---3--:R-:W-:-:S04]  /*0660*/  IMAD.WIDE.U32 R10, R2, UR6, R4 ;  /* 0x00000006020a7c25 */ /* 0x008fc8000f8e0004 */
[----:B------:R-:W-:Y:S01]  /*0670*/  IMAD R8, R2, UR7, R11 ;  /* 0x0000000702087c24 */ /* 0x000fe2000f8e020b */
[----:B------:R-:W-:Y:S06]  /*0680*/  BRA `(.L_x_96) ;  /* 0x0000000000147947 */ /* 0x000fec0003800000 */
.L_x_95:
[----:B------:R-:W2:Y:S01]  /*0690*/  LDCU.64 UR12, c[0x0][0x3b8] ;  /* 0x00007700ff0c77ac */ /* 0x000ea20008000a00 */
[----:B------:R-:W-:-:S05]  /*06a0*/  IADD3 R10, PT, PT, R237, R238, RZ ;  /* 0x000000eeed0a7210 */ /* 0x000fca0007ffe0ff */
[C---:B--2---:R-:W-:Y:S02]  /*06b0*/  IMAD R8, R10.reuse, UR13, RZ ;  /* 0x0000000d0a087c24 */ /* 0x044fe4000f8e02ff */
[----:B------:R-:W-:-:S05]  /*06c0*/  IMAD.WIDE.U32 R10, R10, UR12, RZ ;  /* 0x0000000c0a0a7c25 */ /* 0x000fca000f8e00ff */
[----:B------:R-:W-:-:S07]  /*06d0*/  IADD3 R8, PT, PT, R11, R8, RZ ;  /* 0x000000080b087210 */ /* 0x000fce0007ffe0ff */
.L_x_96:
[----:B------:R-:W2:Y:S01]  /*06e0*/  LDC R0, c[0x0][0x3e8] ;  /* 0x0000fa00ff007b82 */ /* 0x000ea20000000800 */
[----:B------:R-:W3:Y:S01]  /*06f0*/  S2R R15, SR_CTAID.Z ;  /* 0x00000000000f7919 */ /* 0x000ee20000002700 */
[----:B------:R-:W-:Y:S01]  /*0700*/  IMAD.MOV.U32 R6, RZ, RZ, RZ ;  /* 0x000000ffff067224 */ /* 0x000fe200078e00ff */
[----:B------:R-:W-:Y:S01]  /*0710*/  USHF.R.S32.HI UR26, URZ, 0x1f, UR27 ;  /* 0x0000001fff1a7899 */ /* 0x000fe2000801141b */
[----:B--2---:R-:W-:-:S04]  /*0720*/  IABS R5, R0 ;  /* 0x0000000000057213 */ /* 0x004fc80000000000 */
[----:B------:R-:W2:Y:S08]  /*0730*/  I2F.RP R11, R5 ;  /* 0x00000005000b7306 */ /* 0x000eb00000209400 */
[----:B--2---:R-:W2:Y:S02]  /*0740*/  MUFU.RCP R7, R11 ;  /* 0x0000000b00077308 */ /* 0x004ea40000001000 */
[----:B--2---:R-:W-:-:S06]  /*0750*/  VIADD R7, R7, 0xffffffe ;  /* 0x0ffffffe07077836 */ /* 0x004fcc0000000000 */
[----:B------:R-:W2:Y:S02]  /*0760*/  F2I.FTZ.U32.TRUNC.NTZ R7, R7 ;  /* 0x0000000700077305 */ /* 0x000ea4000021f000 */
[----:B--2---:R-:W-:-:S04]  /*0770*/  IMAD.MOV R3, RZ, RZ, -R7 ;  /* 0x000000ffff037224 */ /* 0x004fc800078e0a07 */
[----:B------:R-:W-:Y:S01]  /*0780*/  IMAD R4, R3, R5, RZ ;  /* 0x0000000503047224 */ /* 0x000fe200078e02ff */
[----:B---3--:R-:W-:-:S03]  /*0790*/  IABS R3, R15 ;  /* 0x0000000f00037213 */ /* 0x008fc60000000000 */
[----:B------:R-:W-:-:S06]  /*07a0*/  IMAD.HI.U32 R4, R7, R4, R6 ;  /* 0x0000000407047227 */ /* 0x000fcc00078e0006 */
[----:B------:R-:W-:-:S05]  /*07b0*/  IMAD.HI.U32 R6, R4, R3, RZ ;  /* 0x0000000304067227 */ /* 0x000fca00078e00ff */
[----:B------:R-:W-:-:S05]  /*07c0*/  IADD3 R4, PT, PT, -R6, RZ, RZ ;  /* 0x000000ff06047210 */ /* 0x000fca0007ffe1ff */
[----:B------:R-:W-:Y:S01]  /*07d0*/  IMAD R4, R5, R4, R3 ;  /* 0x0000000405047224 */ /* 0x000fe200078e0203 */
[----:B------:R-:W-:-:S04]  /*07e0*/  LOP3.LUT R3, R15, R0, RZ, 0x3c, !PT ;  /* 0x000000000f037212 */ /* 0x000fc800078e3cff */
        /* <DEDUP_REMOVED lines=21> */
[----:B------:R-:W-:Y:S01]  /*0940*/  MOV R14, R4 ;  /* 0x00000004000e7202 */ /* 0x000fe20000000f00 */
[----:B------:R-:W-:Y:S06]  /*0950*/  BRA `(.L_x_98) ;  /* 0x0000000000187947 */ /* 0x000fec0003800000 */
.L_x_97:
[----:B------:R-:W2:Y:S01]  /*0960*/  LDCU.64 UR6, c[0x0][0x3c0] ;  /* 0x00007800ff0677ac */ /* 0x000ea20008000a00 */
[----:B------:R-:W-:-:S05]  /*0970*/  IADD3 R4, PT, PT, R237, R238, RZ ;  /* 0x000000eeed047210 */ /* 0x000fca0007ffe0ff */
[C---:B--2---:R-:W-:Y:S02]  /*0980*/  IMAD R13, R4.reuse, UR7, RZ ;  /* 0x00000007040d7c24 */ /* 0x044fe4000f8e02ff */
[----:B------:R-:W-:-:S05]  /*0990*/  IMAD.WIDE.U32 R4, R4, UR6, RZ ;  /* 0x0000000604047c25 */ /* 0x000fca000f8e00ff */
[----:B------:R-:W-:Y:S02]  /*09a0*/  IADD3 R13, PT, PT, R5, R13, RZ ;  /* 0x0000000d050d7210 */ /* 0x000fe40007ffe0ff */
[----:B------:R-:W-:-:S07]  /*09b0*/  MOV R14, R4 ;  /* 0x00000004000e7202 */ /* 0x000fce0000000f00 */
.L_x_98:
[----:B------:R-:W2:Y:S01]  /*09c0*/  @!P4 LDC.64 R6, c[0x0][0x588] ;  /* 0x00016200ff06cb82 */ /* 0x000ea20000000a00 */
[----:B------:R-:W3:Y:S07]  /*09d0*/  LDCU UR16, c[0x0][0x3e0] ;  /* 0x00007c00ff1077ac */ /* 0x000eee0008000800 */
[----:B------:R-:W4:Y:S08]  /*09e0*/  @P4 LDC.64 R4, c[0x0][0x590] ;  /* 0x00016400ff044b82 */ /* 0x000f300000000a00 */
[----:B------:R-:W3:Y:S01]  /*09f0*/  LDC R24, c[0x0][0x44c] ;  /* 0x00011300ff187b82 */ /* 0x000ee20000000800 */
[----:B--2---:R-:W-:-:S04]  /*0a00*/  @!P4 IMAD.WIDE.U32 R18, R2, R6, RZ ;  /* 0x000000060212c225 */ /* 0x004fc800078e00ff */
[----:B------:R-:W-:Y:S02]  /*0a10*/  @!P4 IMAD R7, R2, R7, R19 ;  /* 0x000000070207c224 */ /* 0x000fe400078e0213 */
[----:B----4-:R-:W-:Y:S01]  /*0a20*/  @P4 IMAD.WIDE.U32 R22, R9, R4, RZ ;  /* 0x0000000409164225 */ /* 0x010fe200078e00ff */
[----:B------:R-:W-:-:S03]  /*0a30*/  @!P4 MOV R4, R18 ;  /* 0x000000120004c202 */ /* 0x000fc60000000f00 */
[----:B------:R-:W-:Y:S01]  /*0a40*/  @P4 IMAD R7, R9, R5, R23 ;  /* 0x0000000509074224 */ /* 0x000fe200078e0217 */
[----:B------:R-:W-:Y:S01]  /*0a50*/  @P4 MOV R4, R22 ;  /* 0x0000001600044202 */ /* 0x000fe20000000f00 */
[----:B---3--:R-:W-:Y:S01]  /*0a60*/  IMAD.WIDE R18, R24, UR16, RZ ;  /* 0x0000001018127c25 */ /* 0x008fe2000f8e02ff */
[----:B------:R-:W-:Y:S06]  /*0a70*/  @P4 BRA `(.L_x_99) ;  /* 0x0000000000404947 */ /* 0x000fec0003800000 */
[----:B------:R-:W2:Y:S01]  /*0a80*/  LDCU UR8, c[0x0][0x444] ;  /* 0x00008880ff0877ac */ /* 0x000ea20008000800 */
[----:B------:R-:W-:Y:S01]  /*0a90*/  SHF.R.S32.HI R6, RZ, 0x1f, R24 ;  /* 0x0000001fff067819 */ /* 0x000fe20000011418 */
[----:B--2---:R-:W-:Y:S01]  /*0aa0*/  USHF.R.S32.HI UR9, URZ, 0x1f, UR8 ;  /* 0x0000001fff097899 */ /* 0x004fe20008011408 */
[----:B------:R-:W-:Y:S01]  /*0ab0*/  IMAD.WIDE.U32 R26, R2, UR8, RZ ;  /* 0x00000008021a7c25 */ /* 0x000fe2000f8e00ff */
[----:B------:R-:W-:-:S04]  /*0ac0*/  USHF.R.S32.HI UR8, URZ, 0x1f, UR16 ;  /* 0x0000001fff087899 */ /* 0x000fc80008011410 */
[----:B------:R-:W-:Y:S02]  /*0ad0*/  IMAD R5, R2, UR9, RZ ;  /* 0x0000000902057c24 */ /* 0x000fe4000f8e02ff */
[----:B------:R-:W-:-:S03]  /*0ae0*/  IMAD.WIDE.U32 R22, R26, UR16, RZ ;  /* 0x000000101a167c25 */ /* 0x000fc6000f8e00ff */
[----:B------:R-:W-:-:S05]  /*0af0*/  IADD3 R5, PT, PT, R27, R5, RZ ;  /* 0x000000051b057210 */ /* 0x000fca0007ffe0ff */
[----:B------:R-:W-:-:S04]  /*0b00*/  IMAD R21, R5, UR16, RZ ;  /* 0x0000001005157c24 */ /* 0x000fc8000f8e02ff */
[----:B------:R-:W-:Y:S02]  /*0b10*/  IMAD R21, R26, UR8, R21 ;  /* 0x000000081a157c24 */ /* 0x000fe4000f8e0215 */
[----:B------:R-:W-:-:S03]  /*0b20*/  IMAD.WIDE.U32 R26, R22, R24, RZ ;  /* 0x00000018161a7225 */ /* 0x000fc600078e00ff */
[----:B------:R-:W-:-:S05]  /*0b30*/  IADD3 R21, PT, PT, R23, R21, RZ ;  /* 0x0000001517157210 */ /* 0x000fca0007ffe0ff */
[----:B------:R-:W-:-:S04]  /*0b40*/  IMAD R21, R21, R24, RZ ;  /* 0x0000001815157224 */ /* 0x000fc800078e02ff */
[----:B------:R-:W-:-:S05]  /*0b50*/  IMAD R21, R6, R22, R21 ;  /* 0x0000001606157224 */ /* 0x000fca00078e0215 */
[----:B------:R-:W-:Y:S01]  /*0b60*/  IADD3 R21, PT, PT, R27, R21, RZ ;  /* 0x000000151b157210 */ /* 0x000fe20007ffe0ff */
[----:B------:R-:W-:Y:S06]  /*0b70*/  BRA `(.L_x_100) ;  /* 0x00000000000c7947 */ /* 0x000fec0003800000 */
.L_x_99:
[-C--:B------:R-:W-:Y:S02]  /*0b80*/  IMAD R21, R19, R9.reuse, RZ ;  /* 0x0000000913157224 */ /* 0x080fe400078e02ff */
[----:B------:R-:W-:-:S05]  /*0b90*/  IMAD.WIDE.U32 R26, R18, R9, RZ ;  /* 0x00000009121a7225 */ /* 0x000fca00078e00ff */
[----:B------:R-:W-:-:S07]  /*0ba0*/  IADD3 R21, PT, PT, R27, R21, RZ ;  /* 0x000000151b157210 */ /* 0x000fce0007ffe0ff */
.L_x_100:
[----:B------:R-:W2:Y:S01]  /*0bb0*/  LDCU.U8 UR8, c[0x0][0x548] ;  /* 0x0000a900ff0877ac */ /* 0x000ea20008000000 */
[----:B------:R-:W-:Y:S01]  /*0bc0*/  SHF.L.U32 R12, R2, 0x7, RZ ;  /* 0x00000007020c7819 */ /* 0x000fe200000006ff */
[----:B------:R-:W-:Y:S01]  /*0bd0*/  IMAD R27, R15, R24, RZ ;  /* 0x000000180f1b7224 */ /* 0x000fe200078e02ff */
[----:B------:R-:W3:Y:S02]  /*0be0*/  LDCU.U8 UR15, c[0x0][0x5f0] ;  /* 0x0000be00ff0f77ac */ /* 0x000ee40008000000 */
[----:B------:R-:W-:-:S04]  /*0bf0*/  SEL R6, R12, RZ, P3 ;  /* 0x000000ff0c067207 */ /* 0x000fc80001800000 */
[----:B------:R-:W-:-:S04]  /*0c00*/  IADD3 R6, P0, PT, R6, UR29, RZ ;  /* 0x0000001d06067c10 */ /* 0x000fc8000ff1e0ff */
[----:B------:R-:W-:Y:S01]  /*0c10*/  IADD3.X R5, PT, PT, RZ, UR14, RZ, P0, !PT ;  /* 0x0000000eff057c10 */ /* 0x000fe200087fe4ff */
[----:B------:R-:W-:Y:S01]  /*0c20*/  IMAD.WIDE.U32 R32, R6, R18, RZ ;  /* 0x0000001206207225 */ /* 0x000fe200078e00ff */
[----:B--2---:R-:W-:-:S03]  /*0c30*/  UISETP.NE.AND UP0, UPT, UR8, URZ, UPT ;  /* 0x000000ff0800728c */ /* 0x004fc6000bf05270 */
[----:B------:R-:W-:-:S04]  /*0c40*/  IMAD R5, R5, R18, RZ ;  /* 0x0000001205057224 */ /* 0x000fc800078e02ff */
[----:B------:R-:W-:-:S05]  /*0c50*/  IMAD R5, R19, R6, R5 ;  /* 0x0000000613057224 */ /* 0x000fca00078e0205 */
[----:B------:R-:W-:Y:S01]  /*0c60*/  IADD3 R22, PT, PT, R33, R5, RZ ;  /* 0x0000000521167210 */ /* 0x000fe20007ffe0ff */
[----:B---3--:R-:W-:Y:S06]  /*0c70*/  BRA.U !UP0, `(.L_x_101) ;  /* 0x0000000108207547 */ /* 0x008fec000b800000 */
[----:B------:R-:W2:Y:S01]  /*0c80*/  LDC R5, c[0x0][0x434] ;  /* 0x00010d00ff057b82 */ /* 0x000ea20000000800 */
[----:B------:R-:W3:Y:S01]  /*0c90*/  LDCU UR8, c[0x0][0x454] ;  /* 0x00008a80ff0877ac */ /* 0x000ee20008000800 */
[----:B------:R-:W-:Y:S01]  /*0ca0*/  ISETP.NE.AND P0, PT, R9, -0x1, PT ;  /* 0xffffffff0900780c */ /* 0x000fe20003f05270 */
[----:B--2---:R-:W-:-:S05]  /*0cb0*/  IMAD R6, R2, R5, RZ ;  /* 0x0000000502067224 */ /* 0x004fca00078e02ff */
[----:B------:R-:W-:-:S05]  /*0cc0*/  SEL R6, R6, R9, !P0 ;  /* 0x0000000906067207 */ /* 0x000fca0004000000 */
[----:B---3--:R-:W-:-:S05]  /*0cd0*/  IMAD R5, R15, UR8, R6 ;  /* 0x000000080f057c24 */ /* 0x008fca000f8e0206 */
[----:B------:R-:W-:Y:S01]  /*0ce0*/  R2UR UR32, R5 ;  /* 0x00000000052072ca */ /* 0x000fe200000e0000 */
[----:B------:R-:W-:-:S14]  /*0cf0*/  BRA `(.L_x_102) ;  /* 0x0000000000107947 */ /* 0x000fdc0003800000 */
.L_x_101:
[----:B------:R-:W2:Y:S01]  /*0d00*/  LDC R5, c[0x0][0x434] ;  /* 0x00010d00ff057b82 */ /* 0x000ea20000000800 */
[----:B------:R-:W-:-:S04]  /*0d10*/  IMAD R6, R2, UR16, R15 ;  /* 0x0000001002067c24 */ /* 0x000fc8000f8e020f */
[----:B--2---:R-:W-:-:S05]  /*0d20*/  IMAD R5, R6, R5, RZ ;  /* 0x0000000506057224 */ /* 0x004fca00078e02ff */
[----:B------:R-:W-:-:S15]  /*0d30*/  R2UR UR32, R5 ;  /* 0x00000000052072ca */ /* 0x000fde00000e0000 */
.L_x_102:
[----:B------:R-:W-:Y:S05]  /*0d40*/  BRA.U !UP0, `(.L_x_103) ;  /* 0x0000000108247547 */ /* 0x000fea000b800000 */
[----:B------:R-:W2:Y:S01]  /*0d50*/  LDC R5, c[0x0][0x444] ;  /* 0x00011100ff057b82 */ /* 0x000ea20000000800 */
[----:B------:R-:W3:Y:S01]  /*0d60*/  LDCU UR9, c[0x0][0x430] ;  /* 0x00008600ff0977ac */ /* 0x000ee20008000800 */
[----:B------:R-:W-:Y:S01]  /*0d70*/  ISETP.NE.AND P0, PT, R9, -0x1, PT ;  /* 0xffffffff0900780c */ /* 0x000fe20003f05270 */
[----:B------:R-:W3:Y:S02]  /*0d80*/  LDCU UR8, c[0x0][0x454] ;  /* 0x00008a80ff0877ac */ /* 0x000ee40008000800 */
[----:B---3--:R-:W-:-:S10]  /*0d90*/  ULEA UR8, UR9, UR8, 0x7 ;  /* 0x0000000809087291 */ /* 0x008fd4000f8e38ff */
[----:B--2---:R-:W-:-:S05]  /*0da0*/  @!P0 IMAD R9, R2, R5, RZ ;  /* 0x0000000502098224 */ /* 0x004fca00078e02ff */
[----:B------:R-:W-:-:S05]  /*0db0*/  IADD3 R12, PT, PT, R12, R9, RZ ;  /* 0x000000090c0c7210 */ /* 0x000fca0007ffe0ff */
[----:B------:R-:W-:Y:S01]  /*0dc0*/  IMAD R9, R15, UR8, R12 ;  /* 0x000000080f097c24 */ /* 0x000fe2000f8e020c */
[----:B------:R-:W-:Y:S06]  /*0dd0*/  BRA `(.L_x_104) ;  /* 0x00000000000c7947 */ /* 0x000fec0003800000 */
.L_x_103:
[----:B------:R-:W2:Y:S01]  /*0de0*/  LDC R9, c[0x0][0x444] ;  /* 0x00011100ff097b82 */ /* 0x000ea20000000800 */
[----:B------:R-:W-:-:S04]  /*0df0*/  IMAD R6, R2, UR16, R15 ;  /* 0x0000001002067c24 */ /* 0x000fc8000f8e020f */
[----:B--2---:R-:W-:-:S07]  /*0e00*/  IMAD R9, R6, R9, RZ ;  /* 0x0000000906097224 */ /* 0x004fce00078e02ff */
.L_x_104:
[----:B------:R-:W2:Y:S01]  /*0e10*/  S2R R11, SR_TID.X ;  /* 0x00000000000b7919 */ /* 0x000ea20000002100 */
[----:B------:R-:W3:Y:S01]  /*0e20*/  LDCU.128 UR8, c[0x0][0x590] ;  /* 0x0000b200ff0877ac */ /* 0x000ee20008000c00 */
[----:B------:R-:W4:Y:S01]  /*0e30*/  LDC.64 R30, c[0x0][0x5e8] ;  /* 0x00017a00ff1e7b82 */ /* 0x000f220000000a00 */
[----:B------:R-:W-:Y:S01]  /*0e40*/  IMAD R24, R24, UR16, RZ ;  /* 0x0000001018187c24 */ /* 0x000fe2000f8e02ff */
[----:B------:R-:W-:Y:S01]  /*0e50*/  ISETP.NE.AND P4, PT, RZ, UR15, PT ;  /* 0x0000000fff007c0c */ /* 0x000fe2000bf85270 */
[----:B------:R-:W-:Y:S01]  /*0e60*/  VIADD R9, R9, UR29 ;  /* 0x0000001d09097c36 */ /* 0x000fe20008000000 */
[----:B------:R-:W5:Y:S01]  /*0e70*/  LDCU.64 UR34, c[0x0][0x420] ;  /* 0x00008400ff2277ac */ /* 0x000f620008000a00 */
[----:B------:R-:W-:Y:S03]  /*0e80*/  BSSY.RECONVERGENT B1, `(.L_x_94) ;  /* 0x00004c9000017945 */ /* 0x000fe60003800200 */
[----:B------:R-:W1:Y:S01]  /*0e90*/  LDC R25, c[0x0][0x508] ;  /* 0x00014200ff197b82 */ /* 0x000e620000000800 */
[----:B------:R-:W-:-:S02]  /*0ea0*/  UIADD3 UR32, UPT, UPT, UR29, UR32, URZ ;  /* 0x000000201d207290 */ /* 0x000fc4000fffe0ff */
[----:B---3--:R-:W-:Y:S02]  /*0eb0*/  UIMAD UR17, UR14, UR8, URZ ;  /* 0x000000080e1172a4 */ /* 0x008fe4000f8e02ff */
[----:B------:R-:W-:Y:S02]  /*0ec0*/  USHF.L.U64.HI UR30, UR8, 0x5, UR9 ;  /* 0x00000005081e7899 */ /* 0x000fe40008010209 */
[----:B------:R-:W-:Y:S02]  /*0ed0*/  UIMAD UR17, UR29, UR9, UR17 ;  /* 0x000000091d1172a4 */ /* 0x000fe4000f8e0211 */
[----:B------:R-:W-:Y:S01]  /*0ee0*/  USHF.L.U32 UR31, UR8, 0x5, URZ ;  /* 0x00000005081f7899 */ /* 0x000fe200080006ff */
[----:B----4-:R-:W-:Y:S01]  /*0ef0*/  IMAD.WIDE R30, R9, 0x4, R30 ;  /* 0x00000004091e7825 */ /* 0x010fe200078e021e */
[----:B-----5:R-:W-:-:S03]  /*0f00*/  UIMAD.WIDE UR32, UR32, 0x4, UR34 ;  /* 0x00000004202078a5 */ /* 0x020fc6000f8e0222 */
[----:B------:R-:W-:Y:S02]  /*0f10*/  VIADD R9, R231, UR27 ;  /* 0x0000001be7097c36 */ /* 0x000fe40008000000 */
[C---:B--2---:R-:W-:Y:S01]  /*0f20*/  IMAD.SHL.U32 R12, R11.reuse, 0x8, RZ ;  /* 0x000000080b0c7824 */ /* 0x044fe200078e00ff */
[----:B------:R-:W-:Y:S02]  /*0f30*/  SHF.R.U32.HI R19, RZ, 0x5, R11 ;  /* 0x00000005ff137819 */ /* 0x000fe4000001160b */
[----:B------:R-:W-:Y:S02]  /*0f40*/  LOP3.LUT R23, R11, 0x1f, RZ, 0xc0, !PT ;  /* 0x0000001f0b177812 */ /* 0x000fe400078ec0ff */
[----:B------:R-:W-:Y:S02]  /*0f50*/  LOP3.LUT R18, R12, 0x38, RZ, 0xc0, !PT ;  /* 0x000000380c127812 */ /* 0x000fe400078ec0ff */
[----:B-1----:R-:W-:Y:S01]  /*0f60*/  IADD3 R25, PT, PT, R9, -R25, -R236 ;  /* 0x8000001909197210 */ /* 0x002fe20007ffe8ec */
[----:B------:R-:W-:Y:S01]  /*0f70*/  IMAD R23, R24, R19, R23 ;  /* 0x0000001318177224 */ /* 0x000fe200078e0217 */
[----:B------:R-:W-:Y:S01]  /*0f80*/  IADD3 R6, P0, PT, R18, R4, RZ ;  /* 0x0000000412067210 */ /* 0x000fe20007f1e0ff */
[----:B------:R-:W-:Y:S01]  /*0f90*/  IMAD.U32 R4, RZ, RZ, UR8 ;  /* 0x00000008ff047e24 */ /* 0x000fe2000f8e00ff */
[----:B------:R-:W-:Y:S01]  /*0fa0*/  SHF.R.U32.HI R16, RZ, 0x3, R11 ;  /* 0x00000003ff107819 */ /* 0x000fe2000001160b */
[----:B------:R-:W-:-:S02]  /*0fb0*/  IMAD.MOV.U32 R19, RZ, RZ, RZ ;  /* 0x000000ffff137224 */ /* 0x000fc400078e00ff */
[----:B------:R-:W-:Y:S01]  /*0fc0*/  IMAD.X R7, RZ, RZ, R7, P0 ;  /* 0x000000ffff077224 */ /* 0x000fe200000e0607 */
[--C-:B------:R-:W-:Y:S01]  /*0fd0*/  IADD3 R26, P1, P0, R32, R26, R27.reuse ;  /* 0x0000001a201a7210 */ /* 0x100fe2000783e01b */
[----:B------:R-:W-:Y:S01]  /*0fe0*/  IMAD.SHL.U32 R24, R24, 0x40, RZ ;  /* 0x0000004018187824 */ /* 0x000fe200078e00ff */
[----:B------:R-:W-:Y:S01]  /*0ff0*/  SHF.R.S32.HI R27, RZ, 0x1f, R27 ;  /* 0x0000001fff1b7819 */ /* 0x000fe2000001141b */
[----:B------:R-:W-:Y:S02]  /*1000*/  IMAD.WIDE.U32 R28, R4, UR29, R6 ;  /* 0x0000001d041c7c25 */ /* 0x000fe4000f8e0006 */
[----:B------:R-:W1:Y:S01]  /*1010*/  LDC.64 R4, c[0x0][0x3b0] ;  /* 0x0000ec00ff047b82 */ /* 0x000e620000000a00 */
[----:B------:R-:W-:Y:S01]  /*1020*/  IADD3.X R22, PT, PT, R22, R21, R27, P1, P0 ;  /* 0x0000001516167210 */ /* 0x000fe20000fe041b */
[----:B------:R-:W-:Y:S01]  /*1030*/  VIADD R29, R29, UR17 ;  /* 0x000000111d1d7c36 */ /* 0x000fe20008000000 */
[----:B------:R-:W2:Y:S01]  /*1040*/  LDCU.64 UR16, c[0x0][0x3c8] ;  /* 0x00007900ff1077ac */ /* 0x000ea20008000a00 */
[----:B------:R-:W-:-:S04]  /*1050*/  IMAD.WIDE.U32 R28, R15, UR10, R28 ;  /* 0x0000000a0f1c7c25 */ /* 0x000fc8000f8e001c */
[----:B------:R-:W3:Y:S01]  /*1060*/  LDC.64 R6, c[0x0][0x5f8] ;  /* 0x00017e00ff067b82 */ /* 0x000ee20000000a00 */
[----:B------:R-:W-:Y:S01]  /*1070*/  IMAD R29, R15, UR11, R29 ;  /* 0x0000000b0f1d7c24 */ /* 0x000fe2000f8e021d */
[----:B------:R-:W4:Y:S01]  /*1080*/  LDCU.64 UR10, c[0x0][0x550] ;  /* 0x0000aa00ff0a77ac */ /* 0x000f220008000a00 */
[----:B------:R-:W-:-:S04]  /*1090*/  IMAD.WIDE.U32 R28, R16, UR8, R28 ;  /* 0x00000008101c7c25 */ /* 0x000fc8000f8e001c */
[----:B------:R-:W-:Y:S01]  /*10a0*/  IMAD R21, R16, UR9, R29 ;  /* 0x0000000910157c24 */ /* 0x000fe2000f8e021d */
[----:B------:R-:W5:Y:S01]  /*10b0*/  LDCU.64 UR8, c[0x0][0x570] ;  /* 0x0000ae00ff0877ac */ /* 0x000f620008000a00 */
[C---:B-1----:R-:W-:Y:S01]  /*10c0*/  IMAD R32, R4.reuse, UR14, RZ ;  /* 0x0000000e04207c24 */ /* 0x042fe2000f8e02ff */
[----:B------:R-:W1:Y:S01]  /*10d0*/  LDCU.64 UR14, c[0x0][0x380] ;  /* 0x00007000ff0e77ac */ /* 0x000e620008000a00 */
[----:B------:R-:W-:Y:S01]  /*10e0*/  IMAD.WIDE.U32 R34, R4, UR29, R18 ;  /* 0x0000001d04227c25 */ /* 0x000fe2000f8e0012 */
[----:B----4-:R-:W-:-:S03]  /*10f0*/  LEA R242, P3, R28, UR10, 0x1 ;  /* 0x0000000a1cf27c11 */ /* 0x010fc6000f8608ff */
[----:B------:R-:W-:Y:S01]  /*1100*/  IMAD R32, R5, UR29, R32 ;  /* 0x0000001d05207c24 */ /* 0x000fe2000f8e0220 */
[----:B------:R-:W-:Y:S01]  /*1110*/  IADD3 R34, P0, PT, R20, R34, RZ ;  /* 0x0000002214227210 */ /* 0x000fe20007f1e0ff */
[----:B---3--:R-:W-:Y:S01]  /*1120*/  IMAD.WIDE.U32 R36, R6, UR19, RZ ;  /* 0x0000001306247c25 */ /* 0x008fe2000f8e00ff */
[----:B------:R-:W-:Y:S02]  /*1130*/  SHF.R.S32.HI R6, RZ, 0x1f, R25 ;  /* 0x0000001fff067819 */ /* 0x000fe40000011419 */
[----:B------:R-:W-:Y:S01]  /*1140*/  IADD3.X R35, PT, PT, R17, R35, R32, P0, !PT ;  /* 0x0000002311237210 */ /* 0x000fe200007fe420 */
[----:B------:R-:W-:Y:S01]  /*1150*/  IMAD R7, R7, UR19, R37 ;  /* 0x0000001307077c24 */ /* 0x000fe2000f8e0225 */
[----:B------:R-:W-:Y:S02]  /*1160*/  LEA.HI R6, R6, R25, RZ, 0x6 ;  /* 0x0000001906067211 */ /* 0x000fe400078f30ff */
[----:B------:R-:W-:Y:S01]  /*1170*/  SEL R17, R36, RZ, P4 ;  /* 0x000000ff24117207 */ /* 0x000fe20002000000 */
[----:B--2---:R-:W-:Y:S01]  /*1180*/  IMAD.WIDE.U32 R34, R15, UR16, R34 ;  /* 0x000000100f227c25 */ /* 0x004fe2000f8e0022 */
[----:B------:R-:W-:-:S02]  /*1190*/  R2UR UR16, R6 ;  /* 0x00000000061072ca */ /* 0x000fc400000e0000 */
[----:B------:R-:W-:Y:S01]  /*11a0*/  IADD3 R17, P1, P0, R23, R26, R17 ;  /* 0x0000001a17117210 */ /* 0x000fe2000783e011 */
[----:B------:R-:W-:Y:S01]  /*11b0*/  IMAD R35, R15, UR17, R35 ;  /* 0x000000110f237c24 */ /* 0x000fe2000f8e0223 */
[----:B------:R-:W-:Y:S02]  /*11c0*/  SHF.R.S32.HI R23, RZ, 0x1f, R23 ;  /* 0x0000001fff177819 */ /* 0x000fe40000011417 */
[----:B------:R-:W-:Y:S01]  /*11d0*/  SEL R7, R7, RZ, P4 ;  /* 0x000000ff07077207 */ /* 0x000fe20002000000 */
[----:B------:R-:W-:Y:S01]  /*11e0*/  IMAD.WIDE.U32 R34, R16, R4, R34 ;  /* 0x0000000410227225 */ /* 0x000fe200078e0022 */
[----:B------:R-:W-:Y:S02]  /*11f0*/  LEA.HI.X R243, R28, UR11, R21, 0x1, P3 ;  /* 0x0000000b1cf37c11 */ /* 0x000fe400098f0c15 */
[----:B------:R-:W-:Y:S01]  /*1200*/  IADD3.X R7, PT, PT, R23, R22, R7, P1, P0 ;  /* 0x0000001617077210 */ /* 0x000fe20000fe0407 */
[----:B------:R-:W-:Y:S01]  /*1210*/  IMAD R6, R16, R5, R35 ;  /* 0x0000000510067224 */ /* 0x000fe200078e0223 */
[----:B-1----:R-:W-:Y:S01]  /*1220*/  LEA R244, P1, R34, UR14, 0x1 ;  /* 0x0000000e22f47c11 */ /* 0x002fe2000f8208ff */
[----:B------:R-:W-:Y:S01]  /*1230*/  USHF.R.S32.HI UR16, URZ, 0x6, UR16 ;  /* 0x00000006ff107899 */ /* 0x000fe20008011410 */
[----:B------:R-:W-:-:S02]  /*1240*/  R2UR UR10, R30 ;  /* 0x000000001e0a72ca */ /* 0x000fc400000e0000 */
[----:B------:R-:W-:Y:S01]  /*1250*/  R2UR UR11, R31 ;  /* 0x000000001f0b72ca */ /* 0x000fe200000e0000 */
[----:B------:R-:W-:Y:S01]  /*1260*/  UISETP.LT.AND UP0, UPT, URZ, UR16, UPT ;  /* 0x00000010ff00728c */ /* 0x000fe2000bf01270 */
[----:B------:R-:W-:Y:S02]  /*1270*/  IADD3 R17, P0, PT, R24, R17, RZ ;  /* 0x0000001118117210 */ /* 0x000fe40007f1e0ff */
[----:B------:R-:W-:Y:S01]  /*1280*/  SHF.L.U64.HI R5, R4, 0x5, R5 ;  /* 0x0000000504057819 */ /* 0x000fe20000010205 */
[----:B------:R-:W-:Y:S01]  /*1290*/  USEL UR14, URZ, UR16, !UP0 ;  /* 0x00000010ff0e7287 */ /* 0x000fe2000c000000 */
[----:B------:R-:W-:Y:S01]  /*12a0*/  LEA.HI.X.SX32 R24, R24, R7, 0x1, P0 ;  /* 0x0000000718187211 */ /* 0x000fe200000f0eff */
[----:B------:R-:W-:Y:S01]  /*12b0*/  IMAD.SHL.U32 R7, R4, 0x20, RZ ;  /* 0x0000002004077824 */ /* 0x000fe200078e00ff */
[C---:B-----5:R-:W-:Y:S01]  /*12c0*/  LEA R240, P0, R17.reuse, UR8, 0x2 ;  /* 0x0000000811f07c11 */ /* 0x060fe2000f8010ff */
[----:B------:R-:W-:Y:S01]  /*12d0*/  UISETP.GT.AND UP0, UPT, UR28, UR14, UPT ;  /* 0x0000000e1c00728c */ /* 0x000fe2000bf04270 */
[----:B------:R-:W-:Y:S01]  /*12e0*/  LEA.HI.X R245, R34, UR15, R6, 0x1, P1 ;  /* 0x0000000f22f57c11 */ /* 0x000fe200088f0c06 */
[----:B------:R-:W-:Y:S01]  /*12f0*/  UMOV UR16, UR10 ;  /* 0x0000000a00107c82 */ /* 0x000fe20008000000 */
[----:B------:R-:W-:Y:S01]  /*1300*/  LEA.HI.X R241, R17, UR9, R24, 0x2, P0 ;  /* 0x0000000911f17c11 */ /* 0x000fe200080f1418 */
[----:B------:R-:W-:-:S05]  /*1310*/  UMOV UR15, UR11 ;  /* 0x0000000b000f7c82 */ /* 0x000fca0008000000 */
[----:B------:R-:W-:Y:S05]  /*1320*/  BRA.U UP0, `(.L_x_105) ;  /* 0x00000005001c7547 */ /* 0x000fea000b800000 */
[----:B------:R-:W-:Y:S05]  /*1330*/  @P2 BRA `(.L_x_106) ;  /* 0x0000000000282947 */ /* 0x000fea0003800000 */
[----:B------:R-:W1:Y:S01]  /*1340*/  LDCU.64 UR16, c[0x0][0x5c0] ;  /* 0x0000b800ff1077ac */ /* 0x000e620008000a00 */
[----:B------:R-:W-:Y:S01]  /*1350*/  SHF.R.S32.HI R0, RZ, 0x1f, R237 ;  /* 0x0000001fff007819 */ /* 0x000fe200000114ed */
[----:B------:R-:W2:Y:S04]  /*1360*/  LDCU.64 UR6, c[0x0][0x5a8] ;  /* 0x0000b500ff0677ac */ /* 0x000ea80008000a00 */
[----:B-1----:R-:W-:Y:S02]  /*1370*/  IMAD R0, R0, UR16, RZ ;  /* 0x0000001000007c24 */ /* 0x002fe4000f8e02ff */
[----:B------:R-:W-:-:S04]  /*1380*/  IMAD.WIDE.U32 R4, R237, UR16, RZ ;  /* 0x00000010ed047c25 */ /* 0x000fc8000f8e00ff */
[----:B------:R-:W-:-:S05]  /*1390*/  IMAD R0, R237, UR17, R0 ;  /* 0x00000011ed007c24 */ /* 0x000fca000f8e0200 */
[----:B------:R-:W-:-:S03]  /*13a0*/  IADD3 R5, PT, PT, R5, R0, RZ ;  /* 0x0000000005057210 */ /* 0x000fc60007ffe0ff */
[----:B--2---:R-:W-:-:S04]  /*13b0*/  IMAD.WIDE.U32 R4, R2, UR6, R4 ;  /* 0x0000000602047c25 */ /* 0x004fc8000f8e0004 */
[----:B------:R-:W-:Y:S01]  /*13c0*/  IMAD R0, R2, UR7, R5 ;  /* 0x0000000702007c24 */ /* 0x000fe2000f8e0205 */
[----:B------:R-:W-:Y:S05]  /*13d0*/  BRA `(.L_x_107) ;  /* 0x0000000000147947 */ /* 0x000fea0003800000 */
.L_x_106:
[----:B------:R-:W1:Y:S01]  /*13e0*/  LDCU.64 UR16, c[0x0][0x5c0] ;  /* 0x0000b800ff1077ac */ /* 0x000e620008000a00 */
[----:B------:R-:W-:-:S05]  /*13f0*/  IADD3 R0, PT, PT, R237, R238, RZ ;  /* 0x000000eeed007210 */ /* 0x000fca0007ffe0ff */
[C---:B-1----:R-:W-:Y:S02]  /*1400*/  IMAD R3, R0.reuse, UR17, RZ ;  /* 0x0000001100037c24 */ /* 0x042fe4000f8e02ff */
[----:B------:R-:W-:-:S05]  /*1410*/  IMAD.WIDE.U32 R4, R0, UR16, RZ ;  /* 0x0000001000047c25 */ /* 0x000fca000f8e00ff */
[----:B------:R-:W-:Y:S02]  /*1420*/  IADD3 R0, PT, PT, R5, R3, RZ ;  /* 0x0000000305007210 */ /* 0x000fe40007ffe0ff */
.L_x_107:
        /* <DEDUP_REMOVED lines=11> */
.L_x_108:
[----:B------:R-:W1:Y:S01]  /*14e0*/  LDCU.64 UR14, c[0x0][0x5c8] ;  /* 0x0000b900ff0e77ac */ /* 0x000e620008000a00 */
[----:B------:R-:W-:-:S05]  /*14f0*/  IADD3 R237, PT, PT, R237, R238, RZ ;  /* 0x000000eeeded7210 */ /* 0x000fca0007ffe0ff */
[C---:B-1----:R-:W-:Y:S02]  /*1500*/  IMAD R3, R237.reuse, UR15, RZ ;  /* 0x0000000fed037c24 */ /* 0x042fe4000f8e02ff */
[----:B------:R-:W-:-:S05]  /*1510*/  IMAD.WIDE.U32 R6, R237, UR14, RZ ;  /* 0x0000000eed067c25 */ /* 0x000fca000f8e00ff */
[----:B------:R-:W-:Y:S02]  /*1520*/  IADD3 R3, PT, PT, R7, R3, RZ ;  /* 0x0000000307037210 */ /* 0x000fe40007ffe0ff */
.L_x_109:
[----:B------:R-:W-:-:S04]  /*1530*/  IADD3 R5, PT, PT, R236, -UR27, RZ ;  /* 0x8000001bec057c10 */ /* 0x000fc8000fffe0ff */
[----:B------:R-:W-:-:S13]  /*1540*/  ISETP.GE.AND P0, PT, R16, R5, PT ;  /* 0x000000051000720c */ /* 0x000fda0003f06270 */
[----:B------:R-:W-:Y:S05]  /*1550*/  @P0 BRA `(.L_x_110) ;  /* 0x00000044006c0947 */ /* 0x000fea0003800000 */
[----:B------:R-:W-:Y:S01]  /*1560*/  MOV R7, UR16 ;  /* 0x0000001000077c02 */ /* 0x000fe20008000f00 */
[----:B------:R-:W-:Y:S01]  /*1570*/  UIMAD UR9, UR26, UR16, URZ ;  /* 0x000000101a0972a4 */ /* 0x000fe2000f8e02ff */
[----:B------:R-:W-:Y:S01]  /*1580*/  MOV R5, UR14 ;  /* 0x0000000e00057c02 */ /* 0x000fe20008000f00 */
[----:B------:R-:W-:Y:S01]  /*1590*/  UIMAD UR8, UR26, UR14, URZ ;  /* 0x0000000e1a0872a4 */ /* 0x000fe2000f8e02ff */
[----:B------:R-:W1:Y:S01]  /*15a0*/  LDCU.64 UR12, c[0x0][0x5d8] ;  /* 0x0000bb00ff0c77ac */ /* 0x000e620008000a00 */
[--C-:B------:R-:W-:Y:S01]  /*15b0*/  IMAD.WIDE.U32 R8, R7, UR27, R18.reuse ;  /* 0x0000001b07087c25 */ /* 0x100fe2000f8e0012 */
[----:B------:R-:W2:Y:S03]  /*15c0*/  LDCU.64 UR6, c[0x0][0x5e0] ;  /* 0x0000bc00ff0677ac */ /* 0x000ea60008000a00 */
[----:B------:R-:W-:Y:S01]  /*15d0*/  IMAD.WIDE.U32 R18, R5, UR27, R18 ;  /* 0x0000001b05127c25 */ /* 0x000fe2000f8e0012 */
[----:B------:R-:W-:Y:S01]  /*15e0*/  IADD3 R4, P1, PT, R4, R8, RZ ;  /* 0x0000000804047210 */ /* 0x000fe20007f3e0ff */
[----:B------:R-:W-:-:S02]  /*15f0*/  UIMAD UR9, UR27, UR17, UR9 ;  /* 0x000000111b0972a4 */ /* 0x000fc4000f8e0209 */
[----:B------:R-:W-:Y:S01]  /*1600*/  UIMAD UR8, UR27, UR15, UR8 ;  /* 0x0000000f1b0872a4 */ /* 0x000fe2000f8e0208 */
[----:B------:R-:W-:-:S03]  /*1610*/  IADD3 R6, P0, PT, R6, R18, RZ ;  /* 0x0000001206067210 */ /* 0x000fc60007f1e0ff */
[----:B------:R-:W-:Y:S02]  /*1620*/  IADD3.X R5, PT, PT, R0, UR9, R9, P1, !PT ;  /* 0x0000000900057c10 */ /* 0x000fe40008ffe409 */
[----:B------:R-:W-:Y:S01]  /*1630*/  IADD3.X R7, PT, PT, R3, UR8, R19, P0, !PT ;  /* 0x0000000803077c10 */ /* 0x000fe200087fe413 */
[----:B-1----:R-:W-:-:S04]  /*1640*/  IMAD.WIDE.U32 R8, R15, UR12, R4 ;  /* 0x0000000c0f087c25 */ /* 0x002fc8000f8e0004 */
[----:B------:R-:W1:Y:S01]  /*1650*/  LDCU.128 UR8, c[0x0][0x560] ;  /* 0x0000ac00ff0877ac */ /* 0x000e620008000c00 */
[----:B--2---:R-:W-:-:S04]  /*1660*/  IMAD.WIDE.U32 R4, R15, UR6, R6 ;  /* 0x000000060f047c25 */ /* 0x004fc8000f8e0006 */
[C---:B------:R-:W-:Y:S02]  /*1670*/  IMAD R9, R15.reuse, UR13, R9 ;  /* 0x0000000d0f097c24 */ /* 0x040fe4000f8e0209 */
[----:B------:R-:W-:Y:S02]  /*1680*/  IMAD R5, R15, UR7, R5 ;  /* 0x000000070f057c24 */ /* 0x000fe4000f8e0205 */
[----:B------:R-:W-:-:S04]  /*1690*/  IMAD.WIDE.U32 R6, R16, UR16, R8 ;  /* 0x0000001010067c25 */ /* 0x000fc8000f8e0008 */
[----:B------:R-:W-:-:S04]  /*16a0*/  IMAD.WIDE.U32 R4, R16, UR14, R4 ;  /* 0x0000000e10047c25 */ /* 0x000fc8000f8e0004 */
[----:B------:R-:W-:Y:S01]  /*16b0*/  IMAD R0, R16, UR17, R7 ;  /* 0x0000001110007c24 */ /* 0x000fe2000f8e0207 */
[----:B-1----:R-:W-:Y:S01]  /*16c0*/  LEA R10, P1, R6, UR8, 0x1 ;  /* 0x00000008060a7c11 */ /* 0x002fe2000f8208ff */
[----:B------:R-:W-:Y:S01]  /*16d0*/  IMAD R16, R16, UR15, R5 ;  /* 0x0000000f10107c24 */ /* 0x000fe2000f8e0205 */
[----:B------:R-:W-:Y:S02]  /*16e0*/  LEA R8, P0, R4, UR10, 0x1 ;  /* 0x0000000a04087c11 */ /* 0x000fe4000f8008ff */
[----:B------:R-:W-:Y:S02]  /*16f0*/  LEA.HI.X R11, R6, UR9, R0, 0x1, P1 ;  /* 0x00000009060b7c11 */ /* 0x000fe400088f0c00 */
[----:B------:R-:W-:-:S03]  /*1700*/  LEA.HI.X R9, R4, UR11, R16, 0x1, P0 ;  /* 0x0000000b04097c11 */ /* 0x000fc600080f0c10 */
[----:B------:R3:W-:Y:S04]  /*1710*/  STG.E.128 desc[UR20][R10.64], RZ ;  /* 0x000000ff0a007986 */ /* 0x0007e8000c101d14 */
[----:B------:R3:W-:Y:S04]  /*1720*/  STG.E.128 desc[UR20][R10.64+0x80], RZ ;  /* 0x000080ff0a007986 */ /* 0x0007e8000c101d14 */
[----:B------:R3:W-:Y:S04]  /*1730*/  STG.E.128 desc[UR20][R10.64+0x100], RZ ;  /* 0x000100ff0a007986 */ /* 0x0007e8000c101d14 */
[----:B------:R3:W-:Y:S04]  /*1740*/  STG.E.128 desc[UR20][R10.64+0x180], RZ ;  /* 0x000180ff0a007986 */ /* 0x0007e8000c101d14 */
[----:B------:R3:W-:Y:S04]  /*1750*/  STG.E.128 desc[UR20][R8.64], RZ ;  /* 0x000000ff08007986 */ /* 0x0007e8000c101d14 */
[----:B------:R3:W-:Y:S04]  /*1760*/  STG.E.128 desc[UR20][R8.64+0x80], RZ ;  /* 0x000080ff08007986 */ /* 0x0007e8000c101d14 */
[----:B------:R3:W-:Y:S04]  /*1770*/  STG.E.128 desc[UR20][R8.64+0x100], RZ ;  /* 0x000100ff08007986 */ /* 0x0007e8000c101d14 */
[----:B------:R3:W-:Y:S01]  /*1780*/  STG.E.128 desc[UR20][R8.64+0x180], RZ ;  /* 0x000180ff08007986 */ /* 0x0007e2000c101d14 */
[----:B------:R-:W-:Y:S05]  /*1790*/  BRA `(.L_x_110) ;  /* 0x0000004000dc7947 */ /* 0x000fea0003800000 */
.L_x_105:
[----:B------:R-:W-:Y:S01]  /*17a0*/  VIADD R15, R236, -UR27 ;  /* 0x8000001bec0f7c36 */ /* 0x000fe20008000000 */
[----:B------:R-:W-:Y:S01]  /*17b0*/  @P4 BAR.SYNC.DEFER_BLOCKING 0x0 ;  /* 0x0000000000004b1d */ /* 0x000fe20000010000 */
[----:B------:R-:W-:-:S03]  /*17c0*/  LOP3.LUT R2, R12, 0x1f8, RZ, 0xc0, !PT ;  /* 0x000001f80c027812 */ /* 0x000fc600078ec0ff */
[----:B------:R-:W-:Y:S02]  /*17d0*/  ISETP.GE.AND P4, PT, R16, R15, PT ;  /* 0x0000000f1000720c */ /* 0x000fe40003f86270 */
[----:B------:R-:W-:Y:S01]  /*17e0*/  LOP3.LUT R17, R2, 0x38, R11, 0x78, !PT ;  /* 0x0000003802117812 */ /* 0x000fe200078e780b */
[----:B------:R-:W-:Y:S03]  /*17f0*/  BSSY.RECONVERGENT B0, `(.L_x_111) ;  /* 0x0000020000007945 */ /* 0x000fe60003800200 */
[----:B------:R-:W-:-:S04]  /*1800*/  LOP3.LUT R15, R17, 0x1e00, R12, 0xf8, !PT ;  /* 0x00001e00110f7812 */ /* 0x000fc800078ef80c */
[----:B------:R-:W-:-:S03]  /*1810*/  LEA R15, R15, UR5, 0x1 ;  /* 0x000000050f0f7c11 */ /* 0x000fc6000f8e08ff */
[----:B------:R-:W-:Y:S05]  /*1820*/  @P4 BRA `(.L_x_112) ;  /* 0x0000000000604947 */ /* 0x000fea0003800000 */
[----:B------:R-:W1:Y:S01]  /*1830*/  LDCU.64 UR10, c[0x0][0x3d8] ;  /* 0x00007b00ff0a77ac */ /* 0x000e620008000a00 */
[----:B------:R-:W-:Y:S01]  /*1840*/  MOV R17, UR6 ;  /* 0x0000000600117c02 */ /* 0x000fe20008000f00 */
[----:B------:R-:W-:-:S04]  /*1850*/  UIMAD UR8, UR26, UR6, URZ ;  /* 0x000000061a0872a4 */ /* 0x000fc8000f8e02ff */
[----:B------:R-:W-:Y:S01]  /*1860*/  IMAD.WIDE.U32 R20, R17, UR27, R18 ;  /* 0x0000001b11147c25 */ /* 0x000fe2000f8e0012 */
[----:B------:R-:W-:Y:S02]  /*1870*/  UIMAD UR8, UR27, UR7, UR8 ;  /* 0x000000071b0872a4 */ /* 0x000fe4000f8e0208 */
[----:B------:R-:W-:-:S04]  /*1880*/  IADD3 R20, P0, PT, R14, R20, RZ ;  /* 0x000000140e147210 */ /* 0x000fc80007f1e0ff */
[----:B------:R-:W-:Y:S01]  /*1890*/  IADD3.X R21, PT, PT, R13, UR8, R21, P0, !PT ;  /* 0x000000080d157c10 */ /* 0x000fe200087fe415 */
[----:B-1----:R-:W-:-:S04]  /*18a0*/  IMAD R2, R0, UR10, RZ ;  /* 0x0000000a00027c24 */ /* 0x002fc8000f8e02ff */
[----:B------:R-:W1:Y:S01]  /*18b0*/  LDCU.64 UR8, c[0x0][0x390] ;  /* 0x00007200ff0877ac */ /* 0x000e620008000a00 */
[----:B------:R-:W-:-:S04]  /*18c0*/  IMAD.WIDE.U32 R20, R3, UR10, R20 ;  /* 0x0000000a03147c25 */ /* 0x000fc8000f8e0014 */
[----:B------:R-:W-:-:S05]  /*18d0*/  IMAD R2, R3, UR11, R2 ;  /* 0x0000000b03027c24 */ /* 0x000fca000f8e0202 */
[----:B------:R-:W-:-:S03]  /*18e0*/  IADD3 R21, PT, PT, R21, R2, RZ ;  /* 0x0000000215157210 */ /* 0x000fc60007ffe0ff */
[----:B------:R-:W-:-:S04]  /*18f0*/  IMAD.WIDE.U32 R20, R16, UR6, R20 ;  /* 0x0000000610147c25 */ /* 0x000fc8000f8e0014 */
[----:B------:R-:W-:Y:S01]  /*1900*/  IMAD R2, R16, UR7, R21 ;  /* 0x0000000710027c24 */ /* 0x000fe2000f8e0215 */
[----:B-1----:R-:W-:-:S04]  /*1910*/  LEA R22, P0, R20, UR8, 0x1 ;  /* 0x0000000814167c11 */ /* 0x002fc8000f8008ff */
[----:B------:R-:W-:-:S05]  /*1920*/  LEA.HI.X R23, R20, UR9, R2, 0x1, P0 ;  /* 0x0000000914177c11 */ /* 0x000fca00080f0c02 */
[----:B------:R-:W-:Y:S01]  /*1930*/  @!PT LDS RZ, [RZ] ;  /* 0x00000000fffff984 */ /* 0x000fe20000000800 */
[----:B------:R-:W-:Y:S01]  /*1940*/  @!PT LDS RZ, [RZ] ;  /* 0x00000000fffff984 */ /* 0x000fe20000000800 */
[----:B------:R-:W-:Y:S01]  /*1950*/  @!PT LDS RZ, [RZ] ;  /* 0x00000000fffff984 */ /* 0x000fe20000000800 */
[----:B------:R1:W-:Y:S04]  /*1960*/  LDGSTS.E.BYPASS.LTC128B.128 [R15+0x14000], desc[UR20][R22.64] ;  /* 0x14000000160f7fae */ /* 0x0003e8000b981a14 */
[----:B------:R1:W-:Y:S04]  /*1970*/  LDGSTS.E.BYPASS.LTC128B.128 [R15+0x15000], desc[UR20][R22.64+0x80] ;  /* 0x15000080160f7fae */ /* 0x0003e8000b981a14 */
[----:B------:R1:W-:Y:S04]  /*1980*/  LDGSTS.E.BYPASS.LTC128B.128 [R15+0x16000], desc[UR20][R22.64+0x100] ;  /* 0x16000100160f7fae */ /* 0x0003e8000b981a14 */
[----:B------:R1:W-:Y:S01]  /*1990*/  LDGSTS.E.BYPASS.LTC128B.128 [R15+0x17000], desc[UR20][R22.64+0x180] ;  /* 0x17000180160f7fae */ /* 0x0003e2000b981a14 */
[----:B------:R-:W-:Y:S05]  /*19a0*/  BRA `(.L_x_113) ;  /* 0x0000000000107947 */ /* 0x000fea0003800000 */
.L_x_112:
[----:B------:R2:W-:Y:S04]  /*19b0*/  STS.128 [R15+0x14000], RZ ;  /* 0x014000ff0f007388 */ /* 0x0005e80000000c00 */
[----:B------:R2:W-:Y:S04]  /*19c0*/  STS.128 [R15+0x15000], RZ ;  /* 0x015000ff0f007388 */ /* 0x0005e80000000c00 */
[----:B------:R2:W-:Y:S04]  /*19d0*/  STS.128 [R15+0x16000], RZ ;  /* 0x016000ff0f007388 */ /* 0x0005e80000000c00 */
[----:B------:R2:W-:Y:S02]  /*19e0*/  STS.128 [R15+0x17000], RZ ;  /* 0x017000ff0f007388 */ /* 0x0005e40000000c00 */
.L_x_113:
[----:B------:R-:W-:Y:S05]  /*19f0*/  BSYNC.RECONVERGENT B0 ;  /* 0x0000000000007941 */ /* 0x000fea0003800200 */
.L_x_111:
[--C-:B------:R-:W-:Y:S01]  /*1a00*/  SHF.R.U32.HI R2, RZ, 0x1, R11.reuse ;  /* 0x00000001ff027819 */ /* 0x100fe2000001160b */
[----:B------:R-:W-:Y:S01]  /*1a10*/  IMAD.MOV.U32 R17, RZ, RZ, 0x4 ;  /* 0x00000004ff117424 */ /* 0x000fe200078e00ff */
[----:B------:R-:W-:Y:S01]  /*1a20*/  SHF.R.U32.HI R234, RZ, 0x2, R11 ;  /* 0x00000002ffea7819 */ /* 0x000fe2000001160b */
[----:B------:R-:W-:Y:S01]  /*1a30*/  IMAD.MOV.U32 R233, RZ, RZ, 0x7f800000 ;  /* 0x7f800000ffe97424 */ /* 0x000fe200078e00ff */
[----:B------:R-:W-:Y:S01]  /*1a40*/  LOP3.LUT R13, R2, 0x30, RZ, 0xc0, !PT ;  /* 0x00000030020d7812 */ /* 0x000fe200078ec0ff */
[----:B------:R-:W-:Y:S01]  /*1a50*/  IMAD.MOV.U32 R232, RZ, RZ, 0x7f800000 ;  /* 0x7f800000ffe87424 */ /* 0x000fe200078e00ff */
[----:B------:R-:W0:Y:S02]  /*1a60*/  LDGDEPBAR ;  /* 0x00000000000079af */ /* 0x000e240000000000 */
[----:B------:R-:W-:Y:S01]  /*1a70*/  LOP3.LUT R234, R13, 0x7, R234, 0xf8, !PT ;  /* 0x000000070dea7812 */ /* 0x000fe200078ef8ea */
[----:B------:R-:W-:-:S04]  /*1a80*/  VIADD R13, R231, -UR29 ;  /* 0x8000001de70d7c36 */ /* 0x000fc80008000000 */
[C---:B------:R-:W-:Y:S01]  /*1a90*/  VIADD R4, R234.reuse, 0x8 ;  /* 0x00000008ea047836 */ /* 0x040fe20000000000 */
[C---:B------:R-:W-:Y:S01]  /*1aa0*/  ISETP.GE.AND P1, PT, R234.reuse, R13, PT ;  /* 0x0000000dea00720c */ /* 0x040fe20003f26270 */
[----:B-1----:R-:W-:-:S03]  /*1ab0*/  IMAD.WIDE.U32 R22, R234, R17, UR32 ;  /* 0x00000020ea167e25 */ /* 0x002fc6000f8e0011 */
[-C--:B------:R-:W-:Y:S01]  /*1ac0*/  ISETP.GE.AND P0, PT, R4, R13.reuse, PT ;  /* 0x0000000d0400720c */ /* 0x080fe20003f06270 */
[C---:B------:R-:W-:Y:S01]  /*1ad0*/  VIADD R4, R16.reuse, 0x20 ;  /* 0x0000002010047836 */ /* 0x040fe20000000000 */
[----:B------:R-:W-:-:S04]  /*1ae0*/  ISETP.GE.AND P3, PT, R16, R13, PT ;  /* 0x0000000d1000720c */ /* 0x000fc80003f66270 */
[----:B------:R-:W-:Y:S01]  /*1af0*/  ISETP.GE.AND P2, PT, R4, R13, PT ;  /* 0x0000000d0400720c */ /* 0x000fe20003f46270 */
[----:B------:R-:W-:Y:S02]  /*1b00*/  IMAD.U32 R17, RZ, RZ, UR31 ;  /* 0x0000001fff117e24 */ /* 0x000fe4000f8e00ff */
[----:B------:R1:W5:Y:S01]  /*1b10*/  @!P1 LDG.E R233, desc[UR20][R22.64] ;  /* 0x0000001416e99981 */ /* 0x000362000c1e1900 */
[----:B------:R-:W-:Y:S02]  /*1b20*/  IMAD.U32 R4, RZ, RZ, UR31 ;  /* 0x0000001fff047e24 */ /* 0x000fe4000f8e00ff */
[----:B------:R-:W-:Y:S01]  /*1b30*/  IMAD.U32 R13, RZ, RZ, UR30 ;  /* 0x0000001eff0d7e24 */ /* 0x000fe2000f8e00ff */
[----:B------:R1:W5:Y:S01]  /*1b40*/  @!P0 LDG.E R232, desc[UR20][R22.64+0x20] ;  /* 0x0000201416e88981 */ /* 0x000362000c1e1900 */
[----:B------:R-:W-:Y:S03]  /*1b50*/  BSSY.RECONVERGENT B0, `(.L_x_114) ;  /* 0x000004b000007945 */ /* 0x000fe60003800200 */
[----:B------:R-:W-:Y:S01]  /*1b60*/  @!PT LDS RZ, [RZ] ;  /* 0x00000000fffff984 */ /* 0x000fe20000000800 */
[----:B------:R-:W-:Y:S01]  /*1b70*/  @!PT LDS RZ, [RZ] ;  /* 0x00000000fffff984 */ /* 0x000fe20000000800 */
[----:B------:R-:W-:Y:S01]  /*1b80*/  @!PT LDS RZ, [RZ] ;  /* 0x00000000fffff984 */ /* 0x000fe20000000800 */
[----:B------:R1:W-:Y:S02]  /*1b90*/  @!P3 LDGSTS.E.BYPASS.LTC128B.128 [R15+0x8000], desc[UR20][R242.64] ;  /* 0x08000000f20fbfae */ /* 0x0003e4000b981a14 */
[----:B------:R-:W-:-:S02]  /*1ba0*/  @!P2 LEA R20, P1, R17, R242, 0x1 ;  /* 0x000000f21114a211 */ /* 0x000fc400078208ff */
[----:B------:R1:W-:Y:S01]  /*1bb0*/  @!P3 LDGSTS.E.BYPASS.LTC128B.128 [R15+0xa000], desc[UR20][R242.64+0x80] ;  /* 0x0a000080f20fbfae */ /* 0x0003e2000b981a14 */
[C---:B------:R-:W-:Y:S02]  /*1bc0*/  @!P2 LEA R6, P0, R7.reuse, R244, 0x1 ;  /* 0x000000f40706a211 */ /* 0x040fe400078008ff */
[----:B------:R-:W-:Y:S01]  /*1bd0*/  @!P2 LEA.HI.X R21, R4, R243, R13, 0x1, P1 ;  /* 0x000000f30415a211 */ /* 0x000fe200008f0c0d */
[----:B------:R1:W-:Y:S01]  /*1be0*/  @!P3 LDGSTS.E.BYPASS.LTC128B.128 [R15+0xc000], desc[UR20][R242.64+0x100] ;  /* 0x0c000100f20fbfae */ /* 0x0003e2000b981a14 */
[----:B------:R-:W-:-:S03]  /*1bf0*/  @!P2 LEA.HI.X R7, R7, R245, R5, 0x1, P0 ;  /* 0x000000f50707a211 */ /* 0x000fc600000f0c05 */
[----:B------:R1:W-:Y:S04]  /*1c00*/  @!P3 LDGSTS.E.BYPASS.LTC128B.128 [R15+0xe000], desc[UR20][R242.64+0x180] ;  /* 0x0e000180f20fbfae */ /* 0x0003e8000b981a14 */
[----:B------:R1:W-:Y:S04]  /*1c10*/  @P3 STS.128 [R15+0x8000], RZ ;  /* 0x008000ff0f003388 */ /* 0x0003e80000000c00 */
[----:B------:R1:W-:Y:S04]  /*1c20*/  @P3 STS.128 [R15+0xa000], RZ ;  /* 0x00a000ff0f003388 */ /* 0x0003e80000000c00 */
[----:B------:R1:W-:Y:S04]  /*1c30*/  @P3 STS.128 [R15+0xc000], RZ ;  /* 0x00c000ff0f003388 */ /* 0x0003e80000000c00 */
[----:B------:R1:W-:Y:S04]  /*1c40*/  @P3 STS.128 [R15+0xe000], RZ ;  /* 0x00e000ff0f003388 */ /* 0x0003e80000000c00 */
[----:B------:R1:W-:Y:S04]  /*1c50*/  @P2 STS.128 [R15+0x9000], RZ ;  /* 0x009000ff0f002388 */ /* 0x0003e80000000c00 */
[----:B------:R1:W-:Y:S04]  /*1c60*/  @P2 STS.128 [R15+0xb000], RZ ;  /* 0x00b000ff0f002388 */ /* 0x0003e80000000c00 */
[----:B------:R1:W-:Y:S04]  /*1c70*/  @P2 STS.128 [R15+0xd000], RZ ;  /* 0x00d000ff0f002388 */ /* 0x0003e80000000c00 */
[----:B------:R1:W-:Y:S04]  /*1c80*/  @P2 STS.128 [R15+0xf000], RZ ;  /* 0x00f000ff0f002388 */ /* 0x0003e80000000c00 */
[----:B------:R-:W-:Y:S01]  /*1c90*/  @!PT LDS RZ, [RZ] ;  /* 0x00000000fffff984 */ /* 0x000fe20000000800 */
[----:B------:R-:W-:Y:S01]  /*1ca0*/  @!PT LDS RZ, [RZ] ;  /* 0x00000000fffff984 */ /* 0x000fe20000000800 */
[----:B------:R-:W-:Y:S01]  /*1cb0*/  @!PT LDS RZ, [RZ] ;  /* 0x00000000fffff984 */ /* 0x000fe20000000800 */
[----:B------:R1:W-:Y:S04]  /*1cc0*/  @!P2 LDGSTS.E.BYPASS.LTC128B.128 [R15+0x9000], desc[UR20][R20.64] ;  /* 0x09000000140fafae */ /* 0x0003e8000b981a14 */
[----:B------:R1:W-:Y:S04]  /*1cd0*/  @!P2 LDGSTS.E.BYPASS.LTC128B.128 [R15+0xb000], desc[UR20][R20.64+0x80] ;  /* 0x0b000080140fafae */ /* 0x0003e8000b981a14 */
[----:B------:R1:W-:Y:S04]  /*1ce0*/  @!P2 LDGSTS.E.BYPASS.LTC128B.128 [R15+0xd000], desc[UR20][R20.64+0x100] ;  /* 0x0d000100140fafae */ /* 0x0003e8000b981a14 */
[----:B------:R1:W-:Y:S04]  /*1cf0*/  @!P2 LDGSTS.E.BYPASS.LTC128B.128 [R15+0xf000], desc[UR20][R20.64+0x180] ;  /* 0x0f000180140fafae */ /* 0x0003e8000b981a14 */
[----:B------:R1:W-:Y:S04]  /*1d00*/  @!P3 LDGSTS.E.BYPASS.LTC128B.128 [R15], desc[UR20][R244.64] ;  /* 0x00000000f40fbfae */ /* 0x0003e8000b981a14 */
[----:B------:R1:W-:Y:S04]  /*1d10*/  @!P3 LDGSTS.E.BYPASS.LTC128B.128 [R15+0x2000], desc[UR20][R244.64+0x80] ;  /* 0x02000080f40fbfae */ /* 0x0003e8000b981a14 */
[----:B------:R1:W-:Y:S04]  /*1d20*/  @!P3 LDGSTS.E.BYPASS.LTC128B.128 [R15+0x4000], desc[UR20][R244.64+0x100] ;  /* 0x04000100f40fbfae */ /* 0x0003e8000b981a14 */
[----:B------:R1:W-:Y:S04]  /*1d30*/  @!P3 LDGSTS.E.BYPASS.LTC128B.128 [R15+0x6000], desc[UR20][R244.64+0x180] ;  /* 0x06000180f40fbfae */ /* 0x0003e8000b981a14 */
[----:B------:R1:W-:Y:S04]  /*1d40*/  @P3 STS.128 [R15], RZ ;  /* 0x000000ff0f003388 */ /* 0x0003e80000000c00 */
        /* <DEDUP_REMOVED lines=13> */
[----:B------:R1:W-:Y:S01]  /*1e20*/  @!P2 LDGSTS.E.BYPASS.LTC128B.128 [R15+0x7000], desc[UR20][R6.64+0x180] ;  /* 0x07000180060fafae */ /* 0x0003e2000b981a14 */
[----:B------:R-:W-:Y:S05]  /*1e30*/  @P4 BRA `(.L_x_115) ;  /* 0x0000000000604947 */ /* 0x000fea0003800000 */
[----:B------:R-:W3:Y:S01]  /*1e40*/  LDCU.64 UR8, c[0x0][0x3d0] ;  /* 0x00007a00ff0877ac */ /* 0x000ee20008000a00 */
[----:B------:R-:W-:Y:S01]  /*1e50*/  MOV R5, UR12 ;  /* 0x0000000c00057c02 */ /* 0x000fe20008000f00 */
[----:B------:R-:W-:-:S04]  /*1e60*/  UIMAD UR6, UR26, UR12, URZ ;  /* 0x0000000c1a0672a4 */ /* 0x000fc8000f8e02ff */
[----:B------:R-:W-:Y:S01]  /*1e70*/  IMAD.WIDE.U32 R18, R5, UR27, R18 ;  /* 0x0000001b05127c25 */ /* 0x000fe2000f8e0012 */
[----:B------:R-:W-:Y:S02]  /*1e80*/  UIMAD UR6, UR27, UR13, UR6 ;  /* 0x0000000d1b0672a4 */ /* 0x000fe4000f8e0206 */
[----:B------:R-:W-:-:S04]  /*1e90*/  IADD3 R4, P0, PT, R10, R18, RZ ;  /* 0x000000120a047210 */ /* 0x000fc80007f1e0ff */
[----:B------:R-:W-:Y:S01]  /*1ea0*/  IADD3.X R5, PT, PT, R8, UR6, R19, P0, !PT ;  /* 0x0000000608057c10 */ /* 0x000fe200087fe413 */
[----:B---3--:R-:W-:-:S04]  /*1eb0*/  IMAD R0, R0, UR8, RZ ;  /* 0x0000000800007c24 */ /* 0x008fc8000f8e02ff */
        /* <DEDUP_REMOVED lines=16> */
.L_x_115:
[----:B------:R3:W-:Y:S04]  /*1fc0*/  STS.128 [R15+0x10000], RZ ;  /* 0x010000ff0f007388 */ /* 0x0007e80000000c00 */
[----:B------:R3:W-:Y:S04]  /*1fd0*/  STS.128 [R15+0x11000], RZ ;  /* 0x011000ff0f007388 */ /* 0x0007e80000000c00 */
[----:B------:R3:W-:Y:S04]  /*1fe0*/  STS.128 [R15+0x12000], RZ ;  /* 0x012000ff0f007388 */ /* 0x0007e80000000c00 */
[----:B------:R3:W-:Y:S02]  /*1ff0*/  STS.128 [R15+0x13000], RZ ;  /* 0x013000ff0f007388 */ /* 0x0007e40000000c00 */
.L_x_116:
[----:B------:R-:W-:Y:S05]  /*2000*/  BSYNC.RECONVERGENT B0 ;  /* 0x0000000000007941 */ /* 0x000fea0003800200 */
.L_x_114:
[----:B------:R-:W4:Y:S01]  /*2010*/  S2R R213, SR_TID.X ;  /* 0x0000000000d57919 */ /* 0x000f220000002100 */
[----:B------:R-:W-:Y:S01]  /*2020*/  IMAD.SHL.U32 R224, R11, 0x40, RZ ;  /* 0x000000400be07824 */ /* 0x000fe200078e00ff */
[----:B------:R-:W-:Y:S01]  /*2030*/  IADD3 R0, PT, PT, R235, R234, R236 ;  /* 0x000000eaeb007210 */ /* 0x000fe20007ffe0ec */
[C---:B------:R-:W-:Y:S01]  /*2040*/  IMAD.SHL.U32 R3, R11.reuse, 0x20, RZ ;  /* 0x000000200b037824 */ /* 0x040fe200078e00ff */
[----:B------:R-:W0:Y:S01]  /*2050*/  LDGDEPBAR ;  /* 0x00000000000079af */ /* 0x000e220000000000 */
[----:B------:R-:W-:Y:S01]  /*2060*/  R2P PR, R11, 0x6 ;  /* 0x000000060b007804 */ /* 0x000fe20000000000 */
[----:B------:R-:W-:Y:S01]  /*2070*/  IMAD.MOV.U32 R222, RZ, RZ, 0x20 ;  /* 0x00000020ffde7424 */ /* 0x000fe200078e00ff */
[----:B------:R-:W-:Y:S01]  /*2080*/  LOP3.LUT R13, R224, 0x1c0, RZ, 0xc0, !PT ;  /* 0x000001c0e00d7812 */ /* 0x000fe200078ec0ff */
[----:B------:R-:W-:Y:S01]  /*2090*/  IMAD.IADD R231, R0, 0x1, -R231 ;  /* 0x0000000100e77824 */ /* 0x000fe200078e0ae7 */
[----:B------:R-:W-:Y:S01]  /*20a0*/  LOP3.LUT R224, R224, 0x200, RZ, 0xc0, !PT ;  /* 0x00000200e0e07812 */ /* 0x000fe200078ec0ff */
[----:B------:R-:W2:Y:S01]  /*20b0*/  LDC R248, c[0x0][0x44c] ;  /* 0x00011300fff87b82 */ /* 0x000ea20000000800 */
[----:B------:R-:W-:Y:S01]  /*20c0*/  LOP3.LUT R225, R3, 0x200, RZ, 0xc0, !PT ;  /* 0x0000020003e17812 */ /* 0x000fe200078ec0ff */
[----:B------:R-:W2:Y:S01]  /*20d0*/  LDCU UR8, c[0x0][0x590] ;  /* 0x0000b200ff0877ac */ /* 0x000ea20008000800 */
[----:B------:R-:W-:Y:S01]  /*20e0*/  LOP3.LUT R224, R224, 0xc00, R3, 0xf8, !PT ;  /* 0x00000c00e0e07812 */ /* 0x000fe200078ef803 */
[----:B------:R-:W-:Y:S01]  /*20f0*/  IMAD.MOV.U32 R223, RZ, RZ, 0x40 ;  /* 0x00000040ffdf7424 */ /* 0x000fe200078e00ff */
[--C-:B------:R-:W-:Y:S01]  /*2100*/  LOP3.LUT R13, R13, 0x38, R12.reuse, 0xf8, !PT ;  /* 0x000000380d0d7812 */ /* 0x100fe200078ef80c */
[----:B------:R-:W-:Y:S01]  /*2110*/  IMAD.MOV.U32 R251, RZ, RZ, 0x240 ;  /* 0x00000240fffb7424 */ /* 0x000fe200078e00ff */
[----:B------:R-:W-:-:S02]  /*2120*/  LOP3.LUT R225, R225, 0x1c00, R12, 0xf8, !PT ;  /* 0x00001c00e1e17812 */ /* 0x000fc400078ef80c */
[----:B------:R-:W-:Y:S02]  /*2130*/  CS2R R126, SRZ ;  /* 0x00000000007e7805 */ /* 0x000fe4000001ff00 */
[C---:B-1----:R-:W-:Y:S02]  /*2140*/  LOP3.LUT R6, R13.reuse, 0x8, R11, 0x78, !PT ;  /* 0x000000080d067812 */ /* 0x042fe400078e780b */
[----:B------:R-:W-:Y:S02]  /*2150*/  CS2R R124, SRZ ;  /* 0x00000000007c7805 */ /* 0x000fe4000001ff00 */
[----:B------:R-:W-:Y:S02]  /*2160*/  LOP3.LUT R13, R13, 0x8, R2, 0x78, !PT ;  /* 0x000000080d0d7812 */ /* 0x000fe400078e7802 */
[----:B------:R-:W-:Y:S02]  /*2170*/  CS2R R130, SRZ ;  /* 0x0000000000827805 */ /* 0x000fe4000001ff00 */
[----:B------:R-:W-:-:S02]  /*2180*/  LOP3.LUT R225, R225, R6, RZ, 0xfc, !PT ;  /* 0x00000006e1e17212 */ /* 0x000fc400078efcff */
[----:B------:R-:W-:Y:S02]  /*2190*/  CS2R R128, SRZ ;  /* 0x0000000000807805 */ /* 0x000fe4000001ff00 */
[----:B------:R-:W-:Y:S02]  /*21a0*/  SEL R222, R222, 0xffffffe0, !P1 ;  /* 0xffffffe0dede7807 */ /* 0x000fe40004800000 */
[----:B------:R-:W-:Y:S02]  /*21b0*/  CS2R R122, SRZ ;  /* 0x00000000007a7805 */ /* 0x000fe4000001ff00 */
[----:B------:R-:W-:Y:S01]  /*21c0*/  LEA R225, R225, UR5, 0x1 ;  /* 0x00000005e1e17c11 */ /* 0x000fe2000f8e08ff */
[----:B------:R-:W-:-:S04]  /*21d0*/  DEPBAR.LE SB0, 0x1 ;  /* 0x000080400000791a */ /* 0x000fc80000000000 */
[C---:B----4-:R-:W-:Y:S01]  /*21e0*/  IMAD.SHL.U32 R3, R213.reuse, 0x40, RZ ;  /* 0x00000040d5037824 */ /* 0x050fe200078e00ff */
[----:B------:R-:W-:Y:S01]  /*21f0*/  SHF.R.U32.HI R230, RZ, 0x2, R213 ;  /* 0x00000002ffe67819 */ /* 0x000fe200000116d5 */
[C---:B------:R-:W-:Y:S01]  /*2200*/  IMAD.SHL.U32 R11, R213.reuse, 0x100, RZ ;  /* 0x00000100d50b7824 */ /* 0x040fe200078e00ff */
[----:B------:R-:W-:Y:S01]  /*2210*/  BAR.SYNC.DEFER_BLOCKING 0x0 ;  /* 0x0000000000007b1d */ /* 0x000fe20000010000 */
[----:B------:R-:W-:Y:S01]  /*2220*/  IMAD.SHL.U32 R2, R213, 0x8, RZ ;  /* 0x00000008d5027824 */ /* 0x000fe200078e00ff */
[----:B------:R-:W-:Y:S01]  /*2230*/  LOP3.LUT R219, R3, 0x1c0, RZ, 0xc0, !PT ;  /* 0x000001c003db7812 */ /* 0x000fe200078ec0ff */
[----:B------:R-:W-:Y:S01]  /*2240*/  IMAD.SHL.U32 R0, R213, 0x20, RZ ;  /* 0x00000020d5007824 */ /* 0x000fe200078e00ff */
[----:B------:R-:W-:Y:S01]  /*2250*/  LOP3.LUT R4, R3, 0x200, RZ, 0xc0, !PT ;  /* 0x0000020003047812 */ /* 0x000fe200078ec0ff */
[----:B------:R-:W-:Y:S01]  /*2260*/  IMAD.SHL.U32 R5, R213, 0x10, RZ ;  /* 0x00000010d5057824 */ /* 0x000fe200078e00ff */
[----:B------:R-:W-:Y:S01]  /*2270*/  LOP3.LUT R219, R219, 0x38, R230, 0xf8, !PT ;  /* 0x00000038dbdb7812 */ /* 0x000fe200078ef8e6 */
[----:B------:R-:W-:Y:S01]  /*2280*/  IMAD.SHL.U32 R220, R213, 0x2, RZ ;  /* 0x00000002d5dc7824 */ /* 0x000fe200078e00ff */
[----:B------:R-:W-:Y:S01]  /*2290*/  LOP3.LUT R4, R4, 0x1000, R11, 0xf8, !PT ;  /* 0x0000100004047812 */ /* 0x000fe200078ef80b */
[----:B------:R-:W-:Y:S01]  /*22a0*/  IMAD.IADD R216, R222, 0x1, R225 ;  /* 0x00000001ded87824 */ /* 0x000fe200078e02e1 */
[----:B------:R-:W-:Y:S01]  /*22b0*/  LOP3.LUT R219, R219, 0x38, R2, 0x78, !PT ;  /* 0x00000038dbdb7812 */ /* 0x000fe200078e7802 */
[----:B------:R-:W-:Y:S01]  /*22c0*/  IMAD.SHL.U32 R217, R213, 0x4, RZ ;  /* 0x00000004d5d97824 */ /* 0x000fe200078e00ff */
[----:B------:R-:W-:-:S02]  /*22d0*/  LOP3.LUT R8, R0, 0xe0, RZ, 0xc0, !PT ;  /* 0x000000e000087812 */ /* 0x000fc400078ec0ff */
[----:B------:R-:W-:Y:S02]  /*22e0*/  CS2R R120, SRZ ;  /* 0x0000000000787805 */ /* 0x000fe4000001ff00 */
[----:B------:R-:W-:Y:S02]  /*22f0*/  LOP3.LUT R219, R4, R219, RZ, 0xfc, !PT ;  /* 0x000000db04db7212 */ /* 0x000fe400078efcff */
[----:B------:R-:W-:Y:S02]  /*2300*/  CS2R R118, SRZ ;  /* 0x0000000000767805 */ /* 0x000fe4000001ff00 */
[----:B------:R-:W-:Y:S02]  /*2310*/  LOP3.LUT R4, R2, 0xe0, RZ, 0xc0, !PT ;  /* 0x000000e002047812 */ /* 0x000fe400078ec0ff */
[----:B------:R-:W-:Y:S02]  /*2320*/  CS2R R116, SRZ ;  /* 0x0000000000747805 */ /* 0x000fe4000001ff00 */
[----:B------:R-:W-:-:S02]  /*2330*/  LOP3.LUT R7, R8, 0x100, R5, 0xf8, !PT ;  /* 0x0000010008077812 */ /* 0x000fc400078ef805 */
[----:B------:R-:W-:Y:S02]  /*2340*/  CS2R R110, SRZ ;  /* 0x00000000006e7805 */ /* 0x000fe4000001ff00 */
[----:B------:R-:W-:Y:S02]  /*2350*/  LOP3.LUT R5, R5, 0x600, RZ, 0xc0, !PT ;  /* 0x0000060005057812 */ /* 0x000fe400078ec0ff */
[----:B------:R-:W-:Y:S02]  /*2360*/  CS2R R108, SRZ ;  /* 0x00000000006c7805 */ /* 0x000fe4000001ff00 */
[----:B------:R-:W-:Y:S01]  /*2370*/  LOP3.LUT R239, R4, 0x18, R213, 0xf8, !PT ;  /* 0x0000001804ef7812 */ /* 0x000fe200078ef8d5 */
[----:B------:R-:W-:Y:S01]  /*2380*/  VIADD R4, R225, 0x14000 ;  /* 0x00014000e1047836 */ /* 0x000fe20000000000 */
[----:B------:R-:W-:Y:S01]  /*2390*/  LOP3.LUT R6, R5, 0x6, R220, 0xf8, !PT ;  /* 0x0000000605067812 */ /* 0x000fe200078ef8dc */
[----:B------:R-:W-:Y:S01]  /*23a0*/  VIADD R5, R225, 0x14040 ;  /* 0x00014040e1057836 */ /* 0x000fe20000000000 */
[----:B------:R1:W4:Y:S01]  /*23b0*/  LDSM.16.M88.4 R132, [R225+0x14000] ;  /* 0x01400000e184783b */ /* 0x0003220000000200 */
[----:B------:R-:W-:Y:S01]  /*23c0*/  @P2 VIADD R5, R4, 0xffffffc0 ;  /* 0xffffffc004052836 */ /* 0x000fe20000000000 */
[----:B------:R-:W-:-:S02]  /*23d0*/  LOP3.LUT R224, R224, R13, RZ, 0xfc, !PT ;  /* 0x0000000de0e07212 */ /* 0x000fc400078efcff */
[----:B------:R-:W-:Y:S01]  /*23e0*/  CS2R R114, SRZ ;  /* 0x0000000000727805 */ /* 0x000fe2000001ff00 */
[----:B------:R1:W1:Y:S01]  /*23f0*/  LDSM.16.M88.4 R148, [R225+0x15000] ;  /* 0x01500000e194783b */ /* 0x0002620000000200 */
[----:B------:R-:W-:Y:S01]  /*2400*/  IMAD.IADD R4, R222, 0x1, R5 ;  /* 0x00000001de047824 */ /* 0x000fe200078e0205 */
[----:B------:R-:W-:Y:S02]  /*2410*/  SEL R223, R223, 0xffffffc0, !P2 ;  /* 0xffffffc0dfdf7807 */ /* 0x000fe40005000000 */
[----:B------:R-:W-:Y:S01]  /*2420*/  CS2R R112, SRZ ;  /* 0x0000000000707805 */ /* 0x000fe2000001ff00 */
[----:B------:R1:W1:Y:S01]  /*2430*/  LDSM.16.M88.4 R164, [R225+0x16000] ;  /* 0x01600000e1a4783b */ /* 0x0002620000000200 */
[----:B------:R-:W-:Y:S02]  /*2440*/  LEA R224, R224, UR5, 0x1 ;  /* 0x00000005e0e07c11 */ /* 0x000fe4000f8e08ff */
[----:B------:R-:W-:Y:S02]  /*2450*/  CS2R R106, SRZ ;  /* 0x00000000006a7805 */ /* 0x000fe4000001ff00 */
[----:B------:R-:W-:Y:S01]  /*2460*/  LOP3.LUT R218, R213, 0x8, RZ, 0xc0, !PT ;  /* 0x00000008d5da7812 */ /* 0x000fe200078ec0ff */
[----:B------:R1:W1:Y:S01]  /*2470*/  LDSM.16.M88.4 R180, [R225+0x17000] ;  /* 0x01700000e1b4783b */ /* 0x0002620000000200 */
[----:B------:R-:W-:Y:S01]  /*2480*/  SHF.R.U32.HI R11, RZ, 0x3, R7 ;  /* 0x00000003ff0b7819 */ /* 0x000fe20000011607 */
[----:B------:R-:W-:Y:S01]  /*2490*/  IMAD.IADD R215, R225, 0x1, R223 ;  /* 0x00000001e1d77824 */ /* 0x000fe200078e02df */
[----:B------:R-:W-:Y:S01]  /*24a0*/  SHF.R.U32.HI R212, RZ, 0x3, R213 ;  /* 0x00000003ffd47819 */ /* 0x000fe200000116d5 */
[----:B------:R1:W1:Y:S01]  /*24b0*/  LDSM.16.M88.4 R136, [R216+0x14000] ;  /* 0x01400000d888783b */ /* 0x0002620000000200 */
[----:B------:R-:W-:Y:S01]  /*24c0*/  LOP3.LUT R218, R218, 0x38, R11, 0x78, !PT ;  /* 0x00000038dada7812 */ /* 0x000fe200078e780b */
[----:B------:R-:W-:Y:S01]  /*24d0*/  IMAD.IADD R223, R223, 0x1, R224 ;  /* 0x00000001dfdf7824 */ /* 0x000fe200078e02e0 */
[----:B------:R-:W-:Y:S01]  /*24e0*/  LOP3.LUT R239, R239, 0x10, R212, 0x78, !PT ;  /* 0x00000010efef7812 */ /* 0x000fe200078e78d4 */
[----:B------:R1:W1:Y:S01]  /*24f0*/  LDSM.16.M88.4 R152, [R216+0x15000] ;  /* 0x01500000d898783b */ /* 0x0002620000000200 */
[----:B------:R-:W-:Y:S01]  /*2500*/  LOP3.LUT P0, RZ, R213, 0x4, RZ, 0xc0, !PT ;  /* 0x00000004d5ff7812 */ /* 0x000fe2000780c0ff */
[----:B------:R-:W-:Y:S01]  /*2510*/  IMAD.IADD R221, R222, 0x1, R224 ;  /* 0x00000001dedd7824 */ /* 0x000fe200078e02e0 */
[----:B------:R-:W-:Y:S01]  /*2520*/  LOP3.LUT R239, R6, R239, RZ, 0xfc, !PT ;  /* 0x000000ef06ef7212 */ /* 0x000fe200078efcff */
[----:B------:R1:W1:Y:S01]  /*2530*/  LDSM.16.M88.4 R168, [R216+0x16000] ;  /* 0x01600000d8a8783b */ /* 0x0002620000000200 */
[----:B------:R-:W-:Y:S01]  /*2540*/  IMAD.IADD R214, R222, 0x1, R215 ;  /* 0x00000001ded67824 */ /* 0x000fe200078e02d7 */
[----:B------:R-:W-:-:S02]  /*2550*/  LOP3.LUT R218, R218, R7, RZ, 0x3c, !PT ;  /* 0x00000007dada7212 */ /* 0x000fc400078e3cff */
[----:B------:R-:W-:Y:S01]  /*2560*/  CS2R R104, SRZ ;  /* 0x0000000000687805 */ /* 0x000fe2000001ff00 */
[----:B------:R1:W1:Y:S01]  /*2570*/  LDSM.16.M88.4 R184, [R216+0x17000] ;  /* 0x01700000d8b8783b */ /* 0x0002620000000200 */
[----:B------:R-:W-:Y:S02]  /*2580*/  IADD3 R250, PT, PT, R9, 0x20, -R236 ;  /* 0x0000002009fa7810 */ /* 0x000fe40007ffe8ec */
[----:B------:R-:W-:Y:S02]  /*2590*/  CS2R R102, SRZ ;  /* 0x0000000000667805 */ /* 0x000fe4000001ff00 */
[----:B------:R-:W-:Y:S01]  /*25a0*/  CS2R R100, SRZ ;  /* 0x0000000000647805 */ /* 0x000fe2000001ff00 */
[----:B------:R1:W1:Y:S01]  /*25b0*/  LDSM.16.M88.4 R140, [R5] ;  /* 0x00000000058c783b */ /* 0x0002620000000200 */
[----:B------:R-:W-:Y:S02]  /*25c0*/  CS2R R38, SRZ ;  /* 0x0000000000267805 */ /* 0x000fe4000001ff00 */
[----:B------:R-:W-:-:S02]  /*25d0*/  CS2R R36, SRZ ;  /* 0x0000000000247805 */ /* 0x000fc4000001ff00 */
[----:B------:R-:W-:Y:S01]  /*25e0*/  CS2R R42, SRZ ;  /* 0x00000000002a7805 */ /* 0x000fe2000001ff00 */
[----:B------:R1:W1:Y:S01]  /*25f0*/  LDSM.16.M88.4 R156, [R5+0x1000] ;  /* 0x00100000059c783b */ /* 0x0002620000000200 */
[----:B------:R-:W-:Y:S02]  /*2600*/  CS2R R40, SRZ ;  /* 0x0000000000287805 */ /* 0x000fe4000001ff00 */
[----:B------:R-:W-:Y:S02]  /*2610*/  CS2R R34, SRZ ;  /* 0x0000000000227805 */ /* 0x000fe4000001ff00 */
[----:B------:R-:W-:Y:S01]  /*2620*/  CS2R R32, SRZ ;  /* 0x0000000000207805 */ /* 0x000fe2000001ff00 */
[----:B------:R1:W1:Y:S01]  /*2630*/  LDSM.16.M88.4 R172, [R5+0x2000] ;  /* 0x0020000005ac783b */ /* 0x0002620000000200 */
[----:B------:R-:W-:Y:S02]  /*2640*/  CS2R R30, SRZ ;  /* 0x00000000001e7805 */ /* 0x000fe4000001ff00 */
[----:B------:R-:W-:-:S02]  /*2650*/  CS2R R28, SRZ ;  /* 0x00000000001c7805 */ /* 0x000fc4000001ff00 */
[----:B------:R-:W-:Y:S01]  /*2660*/  CS2R R22, SRZ ;  /* 0x0000000000167805 */ /* 0x000fe2000001ff00 */
[----:B------:R1:W1:Y:S01]  /*2670*/  LDSM.16.M88.4 R188, [R5+0x3000] ;  /* 0x0030000005bc783b */ /* 0x0002620000000200 */
[----:B------:R-:W-:Y:S02]  /*2680*/  CS2R R20, SRZ ;  /* 0x0000000000147805 */ /* 0x000fe4000001ff00 */
[----:B------:R-:W-:Y:S02]  /*2690*/  CS2R R26, SRZ ;  /* 0x00000000001a7805 */ /* 0x000fe4000001ff00 */
[----:B------:R-:W-:Y:S01]  /*26a0*/  CS2R R24, SRZ ;  /* 0x0000000000187805 */ /* 0x000fe2000001ff00 */
[----:B------:R1:W1:Y:S01]  /*26b0*/  LDSM.16.M88.4 R144, [R4] ;  /* 0x000000000490783b */ /* 0x0002620000000200 */
[----:B------:R-:W-:Y:S02]  /*26c0*/  CS2R R18, SRZ ;  /* 0x0000000000127805 */ /* 0x000fe4000001ff00 */
[----:B------:R-:W-:-:S02]  /*26d0*/  CS2R R16, SRZ ;  /* 0x0000000000107805 */ /* 0x000fc4000001ff00 */
[----:B--23--:R-:W-:Y:S01]  /*26e0*/  CS2R R14, SRZ ;  /* 0x00000000000e7805 */ /* 0x00cfe2000001ff00 */
[----:B------:R2:W3:Y:S01]  /*26f0*/  LDSM.16.M88.4 R160, [R4+0x1000] ;  /* 0x0010000004a0783b */ /* 0x0004e20000000200 */
[----:B------:R-:W-:Y:S02]  /*2700*/  CS2R R12, SRZ ;  /* 0x00000000000c7805 */ /* 0x000fe4000001ff00 */
[----:B------:R-:W-:Y:S01]  /*2710*/  SEL R251, R251, 0x1c0, !P0 ;  /* 0x000001c0fbfb7807 */ /* 0x000fe20004000000 */
[----:B------:R-:W-:Y:S01]  /*2720*/  IMAD.IADD R222, R222, 0x1, R223 ;  /* 0x00000001dede7824 */ /* 0x000fe200078e02df */
[----:B------:R2:W1:Y:S01]  /*2730*/  LDSM.16.M88.4 R176, [R4+0x2000] ;  /* 0x0020000004b0783b */ /* 0x0004620000000200 */
[----:B------:R-:W-:Y:S01]  /*2740*/  LOP3.LUT R249, R217, 0x20, RZ, 0xc0, !PT ;  /* 0x00000020d9f97812 */ /* 0x000fe200078ec0ff */
[----:B------:R-:W-:Y:S02]  /*2750*/  UIADD3 UR27, UPT, UPT, UR27, 0x20, URZ ;  /* 0x000000201b1b7890 */ /* 0x000fe4000fffe0ff */
[----:B------:R2:W1:Y:S01]  /*2760*/  LDSM.16.M88.4 R192, [R4+0x3000] ;  /* 0x0030000004c0783b */ /* 0x0004620000000200 */
[----:B------:R-:W1:Y:S01]  /*2770*/  LDCU UR6, c[0x0][0x3e0] ;  /* 0x00007c00ff0677ac */ /* 0x000e620008000800 */
[----:B------:R-:W1:Y:S01]  /*2780*/  LDCU UR7, c[0x0][0x45c] ;  /* 0x00008b80ff0777ac */ /* 0x000e620008000800 */
[----:B----4-:R-:W-:-:S12]  /*2790*/  USHF.L.U32 UR8, UR8, 0x6, URZ ;  /* 0x0000000608087899 */ /* 0x010fd800080006ff */
.L_x_119:
[----:B------:R-:W0:Y:S01]  /*27a0*/  LDGDEPBAR ;  /* 0x00000000000079af */ /* 0x000e220000000000 */
[----:B------:R-:W-:Y:S01]  /*27b0*/  VIADD R235, R235, 0xffffffc0 ;  /* 0xffffffc0ebeb7836 */ /* 0x000fe20000000000 */
[----:B-----5:R-:W-:Y:S01]  /*27c0*/  FSETP.NEU.FTZ.AND P1, PT, R232, -INF , PT ;  /* 0xff800000e800780b */ /* 0x020fe20003f3d000 */
[----:B------:R-:W-:Y:S02]  /*27d0*/  IMAD.U32 R68, RZ, RZ, UR25 ;  /* 0x00000019ff447e24 */ /* 0x000fe4000f8e00ff */
[C---:B------:R-:W-:Y:S01]  /*27e0*/  FMUL.FTZ R72, R233.reuse, 1.4426950216293334961 ;  /* 0x3fb8aa3be9487820 */ /* 0x040fe20000410000 */
[----:B------:R-:W-:Y:S01]  /*27f0*/  FSETP.NEU.FTZ.AND P2, PT, R233, -INF , PT ;  /* 0xff800000e900780b */ /* 0x000fe20003f5d000 */
[----:B------:R-:W-:Y:S01]  /*2800*/  IMAD.U32 R85, RZ, RZ, UR15 ;  /* 0x0000000fff557e24 */ /* 0x000fe2000f8e00ff */
[----:B------:R-:W-:Y:S01]  /*2810*/  ISETP.GE.AND P6, PT, R235, R250, PT ;  /* 0x000000faeb00720c */ /* 0x000fe20003fc6270 */
[----:B------:R-:W-:Y:S01]  /*2820*/  IMAD.U32 R84, RZ, RZ, UR16 ;  /* 0x00000010ff547e24 */ /* 0x000fe2000f8e00ff */
[----:B------:R-:W-:Y:S01]  /*2830*/  FSEL R72, R72, RZ, P2 ;  /* 0x000000ff48487208 */ /* 0x000fe20001000000 */
[----:B------:R-:W-:Y:S01]  /*2840*/  UIADD3 UR28, UPT, UPT, UR28, -0x1, URZ ;  /* 0xffffffff1c1c7890 */ /* 0x000fe2000fffe0ff */
[----:B------:R-:W-:Y:S02]  /*2850*/  ISETP.GT.AND P6, PT, R236, UR27, P6 ;  /* 0x0000001bec007c0c */ /* 0x000fe4000b7c4270 */
[----:B------:R-:W-:Y:S01]  /*2860*/  LEA R227, R218, UR4, 0x1 ;  /* 0x00000004dae37c11 */ /* 0x000fe2000f8e08ff */
[----:B------:R-:W-:Y:S01]  /*2870*/  UISETP.GT.AND UP0, UPT, UR28, UR14, UPT ;  /* 0x0000000e1c00728c */ /* 0x000fe2000bf04270 */
[----:B------:R-:W-:Y:S02]  /*2880*/  LEA R226, R219, UR4, 0x1 ;  /* 0x00000004dbe27c11 */ /* 0x000fe4000f8e08ff */
[----:B------:R-:W-:Y:S02]  /*2890*/  LEA R82, R239, UR24, 0x1 ;  /* 0x00000018ef527c11 */ /* 0x000fe4000f8e08ff */
[----:B------:R-:W-:Y:S03]  /*28a0*/  SHF.R.U32.HI R229, RZ, 0x1, R213 ;  /* 0x00000001ffe57819 */ /* 0x000fe600000116d5 */
[----:B------:R-:W-:Y:S01]  /*28b0*/  IMAD.IADD R78, R82, 0x1, -R249 ;  /* 0x00000001524e7824 */ /* 0x000fe200078e0af9 */
[----:B------:R-:W-:Y:S04]  /*28c0*/  DEPBAR.LE SB0, 0x0 ;  /* 0x000080000000791a */ /* 0x000fe80000000000 */
[----:B------:R-:W-:Y:S01]  /*28d0*/  BAR.SYNC.DEFER_BLOCKING 0x0 ;  /* 0x0000000000007b1d */ /* 0x000fe20000010000 */
[----:B------:R-:W-:Y:S02]  /*28e0*/  @!P6 LOP3.LUT R69, R220, 0x6, RZ, 0xc0, !PT ;  /* 0x00000006dc45e812 */ /* 0x000fe400078ec0ff */
[----:B------:R-:W-:Y:S02]  /*28f0*/  @!P6 VIADDMNMX R71, R231, 0xffffffc9, R236, PT ;  /* 0xffffffc9e747e846 */ /* 0x000fe400038001ec */
[----:B------:R-:W-:Y:S05]  /*2900*/  @!P6 LOP3.LUT R69, R69, 0x70, R212, 0xf8, !PT ;  /* 0x000000704545e812 */ /* 0x000fea00078ef8d4 */
[----:B------:R-:W-:Y:S01]  /*2910*/  @!P6 IMAD R68, R68, 0x20, R69 ;  /* 0x000000204444e824 */ /* 0x000fe200078e0245 */
[----:B------:R-:W-:Y:S03]  /*2920*/  @!P6 VIADDMNMX R69, R231, 0xffffffc1, R236, PT ;  /* 0xffffffc1e745e846 */ /* 0x000fe600038001ec */
[C---:B------:R-:W-:Y:S01]  /*2930*/  @!P6 VIADD R70, R68.reuse, 0x1 ;  /* 0x000000014446e836 */ /* 0x040fe20000000000 */
[C---:B------:R-:W-:Y:S01]  /*2940*/  @!P6 ISETP.GE.AND P5, PT, R68.reuse, R69, PT ;  /* 0x000000454400e20c */ /* 0x040fe20003fa6270 */
[----:B------:R-:W-:Y:S03]  /*2950*/  @!P6 VIADD R74, R68, 0x9 ;  /* 0x00000009444ae836 */ /* 0x000fe60000000000 */
[C---:B------:R-:W-:Y:S02]  /*2960*/  @!P6 ISETP.GE.AND P3, PT, R70.reuse, R71, PT ;  /* 0x000000474600e20c */ /* 0x040fe40003f66270 */
[----:B------:R-:W-:Y:S01]  /*2970*/  @!P6 ISETP.GE.AND P4, PT, R70, R69, PT ;  /* 0x000000454600e20c */ /* 0x000fe20003f86270 */
[----:B------:R-:W-:Y:S01]  /*2980*/  FMUL.FTZ R70, R232, 1.4426950216293334961 ;  /* 0x3fb8aa3be8467820 */ /* 0x000fe20000410000 */
[----:B------:R-:W-:Y:S04]  /*2990*/  LDSM.16.M88.4 R44, [R224] ;  /* 0x00000000e02c783b */ /* 0x000fe80000000200 */
[----:B------:R-:W-:Y:S01]  /*29a0*/  FSEL R73, R70, RZ, P1 ;  /* 0x000000ff46497208 */ /* 0x000fe20000800000 */
[C---:B------:R-:W-:Y:S01]  /*29b0*/  @!P6 VIADD R70, R68.reuse, 0x8 ;  /* 0x000000084446e836 */ /* 0x040fe20000000000 */
[----:B-1----:R-:W1:Y:S01]  /*29c0*/  LDSM.16.M88.4 R48, [R225+0x10000] ;  /* 0x01000000e130783b */ /* 0x002e620000000200 */
[----:B------:R-:W-:Y:S03]  /*29d0*/  @!P6 ISETP.GE.AND P1, PT, R68, R71, PT ;  /* 0x000000474400e20c */ /* 0x000fe60003f26270 */
[----:B------:R-:W-:Y:S01]  /*29e0*/  @!P6 ISETP.GE.AND P2, PT, R70, R69, PT ;  /* 0x000000454600e20c */ /* 0x000fe20003f46270 */
[----:B------:R-:W-:Y:S05]  /*29f0*/  LDSM.16.M88.4 R52, [R221] ;  /* 0x00000000dd34783b */ /* 0x000fea0000000200 */
[----:B------:R-:W4:Y:S05]  /*2a00*/  LDSM.16.M88.4 R56, [R216+0x10000] ;  /* 0x01000000d838783b */ /* 0x000f2a0000000200 */
[----:B------:R-:W-:Y:S05]  /*2a10*/  LDSM.16.M88.4 R60, [R223] ;  /* 0x00000000df3c783b */ /* 0x000fea0000000200 */
[----:B------:R-:W3:Y:S01]  /*2a20*/  LDSM.16.M88.4 R64, [R215+0x10000] ;  /* 0x01000000d740783b */ /* 0x000ee20000000200 */
[C---:B-12---:R-:W-:Y:S08]  /*2a30*/  HMMA.16816.F32 R4, R44.reuse, R48, RZ ;  /* 0x000000302c04723c */ /* 0x046ff000000018ff */
[----:B------:R-:W-:Y:S01]  /*2a40*/  HMMA.16816.F32 R8, R44, R50, RZ ;  /* 0x000000322c08723c */ /* 0x000fe200000018ff */
[----:B------:R-:W-:Y:S05]  /*2a50*/  LDSM.16.M88.4 R44, [R222] ;  /* 0x00000000de2c783b */ /* 0x000fea0000000200 */
[----:B------:R-:W1:Y:S06]  /*2a60*/  LDSM.16.M88.4 R48, [R214+0x10000] ;  /* 0x01000000d630783b */ /* 0x000e6c0000000200 */
[C---:B----4-:R-:W-:Y:S08]  /*2a70*/  HMMA.16816.F32 R4, R52.reuse, R56, R4 ;  /* 0x000000383404723c */ /* 0x050ff00000001804 */
[----:B------:R-:W-:Y:S01]  /*2a80*/  HMMA.16816.F32 R8, R52, R58, R8 ;  /* 0x0000003a3408723c */ /* 0x000fe20000001808 */
[----:B------:R-:W-:Y:S05]  /*2a90*/  LDSM.16.M88.4 R52, [R224+0x2000] ;  /* 0x00200000e034783b */ /* 0x000fea0000000200 */
[----:B------:R-:W2:Y:S06]  /*2aa0*/  LDSM.16.M88.4 R56, [R225+0x11000] ;  /* 0x01100000e138783b */ /* 0x000eac0000000200 */
[C---:B---3--:R-:W-:Y:S08]  /*2ab0*/  HMMA.16816.F32 R4, R60.reuse, R64, R4 ;  /* 0x000000403c04723c */ /* 0x048ff00000001804 */
[----:B------:R-:W-:Y:S01]  /*2ac0*/  HMMA.16816.F32 R8, R60, R66, R8 ;  /* 0x000000423c08723c */ /* 0x000fe20000001808 */
[----:B------:R-:W-:Y:S05]  /*2ad0*/  LDSM.16.M88.4 R60, [R221+0x2000] ;  /* 0x00200000dd3c783b */ /* 0x000fea0000000200 */
[----:B------:R-:W3:Y:S06]  /*2ae0*/  LDSM.16.M88.4 R64, [R216+0x11000] ;  /* 0x01100000d840783b */ /* 0x000eec0000000200 */
[C---:B-1----:R-:W-:Y:S08]  /*2af0*/  HMMA.16816.F32 R4, R44.reuse, R48, R4 ;  /* 0x000000302c04723c */ /* 0x042ff00000001804 */
[----:B------:R-:W-:Y:S01]  /*2b00*/  HMMA.16816.F32 R8, R44, R50, R8 ;  /* 0x000000322c08723c */ /* 0x000fe20000001808 */
[----:B------:R-:W-:Y:S05]  /*2b10*/  LDSM.16.M88.4 R44, [R223+0x2000] ;  /* 0x00200000df2c783b */ /* 0x000fea0000000200 */
[----:B------:R-:W1:Y:S06]  /*2b20*/  LDSM.16.M88.4 R48, [R215+0x11000] ;  /* 0x01100000d730783b */ /* 0x000e6c0000000200 */
[C---:B--2---:R-:W-:Y:S08]  /*2b30*/  HMMA.16816.F32 R4, R52.reuse, R56, R4 ;  /* 0x000000383404723c */ /* 0x044ff00000001804 */
        /* <DEDUP_REMOVED lines=36> */
[----:B------:R-:W-:Y:S11]  /*2d80*/  HMMA.16816.F32 R8, R52, R58, R8 ;  /* 0x0000003a3408723c */ /* 0x000ff60000001808 */
[----:B------:R-:W-:Y:S01]  /*2d90*/  @!UPT UIADD3 URZ, UPT, UPT, URZ, URZ, URZ ;  /* 0x000000fffffff290 */ /* 0x000fe2000fffe0ff */
[C---:B---3--:R-:W-:Y:S08]  /*2da0*/  HMMA.16816.F32 R4, R60.reuse, R64, R4 ;  /* 0x000000403c04723c */ /* 0x048ff00000001804 */
[----:B------:R-:W-:Y:S11]  /*2db0*/  HMMA.16816.F32 R8, R60, R66, R8 ;  /* 0x000000423c08723c */ /* 0x000ff60000001808 */
[----:B------:R-:W-:Y:S01]  /*2dc0*/  @!UPT UIADD3 URZ, UPT, UPT, URZ, URZ, URZ ;  /* 0x000000fffffff290 */ /* 0x000fe2000fffe0ff */
[C---:B-1----:R-:W-:Y:S08]  /*2dd0*/  HMMA.16816.F32 R4, R44.reuse, R48, R4 ;  /* 0x000000302c04723c */ /* 0x042ff00000001804 */
[----:B------:R-:W-:Y:S11]  /*2de0*/  HMMA.16816.F32 R8, R44, R50, R8 ;  /* 0x000000322c08723c */ /* 0x000ff60000001808 */
[----:B------:R-:W-:Y:S02]  /*2df0*/  @!P6 FSEL R6, R6, -INF , !P1 ;  /* 0xff8000000606e808 */ /* 0x000fe40004800000 */
[-C--:B------:R-:W-:Y:S02]  /*2e00*/  @!P6 ISETP.GE.AND P1, PT, R70, R71.reuse, PT ;  /* 0x000000474600e20c */ /* 0x080fe40003f26270 */
[----:B------:R-:W-:Y:S01]  /*2e10*/  @!P6 FSEL R4, R4, -INF , !P5 ;  /* 0xff8000000404e808 */ /* 0x000fe20006800000 */
[--C-:B------:R-:W-:Y:S01]  /*2e20*/  FFMA.FTZ R70, R6, UR7, -R73.reuse ;  /* 0x0000000706467c23 */ /* 0x100fe20008010849 */
[----:B------:R-:W-:Y:S02]  /*2e30*/  @!P6 FSEL R5, R5, -INF , !P4 ;  /* 0xff8000000505e808 */ /* 0x000fe40006000000 */
[----:B------:R-:W-:Y:S01]  /*2e40*/  @!P6 FSEL R8, R8, -INF , !P2 ;  /* 0xff8000000808e808 */ /* 0x000fe20005000000 */
[--C-:B------:R-:W-:Y:S01]  /*2e50*/  FFMA.FTZ R68, R4, UR7, -R72.reuse ;  /* 0x0000000704447c23 */ /* 0x100fe20008010848 */
[----:B------:R-:W-:Y:S01]  /*2e60*/  @!P6 ISETP.GE.AND P2, PT, R74, R71, PT ;  /* 0x000000474a00e20c */ /* 0x000fe20003f46270 */
[--C-:B------:R-:W-:Y:S01]  /*2e70*/  FFMA.FTZ R75, R5, UR7, -R72.reuse ;  /* 0x00000007054b7c23 */ /* 0x100fe20008010848 */
[----:B------:R-:W-:Y:S01]  /*2e80*/  @!P6 FSEL R10, R10, -INF , !P1 ;  /* 0xff8000000a0ae808 */ /* 0x000fe20004800000 */
[----:B------:R-:W-:Y:S01]  /*2e90*/  MUFU.EX2 R70, R70 ;  /* 0x0000004600467308 */ /* 0x000fe20000000800 */
[----:B------:R-:W-:Y:S01]  /*2ea0*/  @!P6 FSEL R7, R7, -INF , !P3 ;  /* 0xff8000000707e808 */ /* 0x000fe20005800000 */
[--C-:B------:R-:W-:Y:S01]  /*2eb0*/  FFMA.FTZ R79, R8, UR7, -R72.reuse ;  /* 0x00000007084f7c23 */ /* 0x100fe20008010848 */
[----:B------:R-:W-:Y:S01]  /*2ec0*/  @!P6 FSEL R11, R11, -INF , !P2 ;  /* 0xff8000000b0be808 */ /* 0x000fe20005000000 */
[--C-:B------:R-:W-:Y:S01]  /*2ed0*/  FFMA.FTZ R80, R10, UR7, -R73.reuse ;  /* 0x000000070a507c23 */ /* 0x100fe20008010849 */
[----:B------:R-:W-:Y:S01]  /*2ee0*/  @!P6 ISETP.GE.AND P3, PT, R74, R69, PT ;  /* 0x000000454a00e20c */ /* 0x000fe20003f66270 */
[--C-:B------:R-:W-:Y:S04]  /*2ef0*/  FFMA.FTZ R76, R7, UR7, -R73.reuse ;  /* 0x00000007074c7c23 */ /* 0x100fe80008010849 */
[----:B------:R-:W-:Y:S01]  /*2f00*/  MUFU.EX2 R69, R75 ;  /* 0x0000004b00457308 */ /* 0x000fe20000000800 */
[----:B------:R-:W-:Y:S01]  /*2f10*/  FFMA.FTZ R73, R11, UR7, -R73 ;  /* 0x000000070b497c23 */ /* 0x000fe20008010849 */
[----:B------:R-:W-:Y:S01]  /*2f20*/  @!P6 FSEL R9, R9, -INF , !P3 ;  /* 0xff8000000909e808 */ /* 0x000fe20005800000 */
[----:B------:R-:W-:Y:S07]  /*2f30*/  IMAD.IADD R74, R82, 0x1, R251 ;  /* 0x00000001524a7824 */ /* 0x000fee00078e02fb */
[----:B------:R-:W1:Y:S01]  /*2f40*/  MUFU.EX2 R68, R68 ;  /* 0x0000004400447308 */ /* 0x000e620000000800 */
[C---:B------:R-:W-:Y:S01]  /*2f50*/  LEA R82, P1, R234.reuse, R84, 0x2 ;  /* 0x00000054ea527211 */ /* 0x040fe200078210ff */
[----:B------:R-:W-:Y:S08]  /*2f60*/  FFMA.FTZ R77, R9, UR7, -R72 ;  /* 0x00000007094d7c23 */ /* 0x000ff00008010848 */
[----:B------:R2:W-:Y:S01]  /*2f70*/  MUFU.EX2 R75, R73 ;  /* 0x00000049004b7308 */ /* 0x0005e20000000800 */
[----:B------:R-:W-:Y:S09]  /*2f80*/  LEA.HI.X R83, R234, R85, RZ, 0x2, P1 ;  /* 0x00000055ea537211 */ /* 0x000ff200008f14ff */
[----:B------:R-:W3:Y:S10]  /*2f90*/  MUFU.EX2 R71, R76 ;  /* 0x0000004c00477308 */ /* 0x000ef40000000800 */
[----:B------:R-:W-:Y:S01]  /*2fa0*/  MUFU.EX2 R72, R79 ;  /* 0x0000004f00487308 */ /* 0x000fe20000000800 */
[----:B-1----:R-:W-:Y:S09]  /*2fb0*/  F2FP.F16.F32.PACK_AB R86, R69, R68 ;  /* 0x000000444556723e */ /* 0x002ff200000000ff */
[----:B------:R-:W1:Y:S01]  /*2fc0*/  MUFU.EX2 R77, R77 ;  /* 0x0000004d004d7308 */ /* 0x000e620000000800 */
[----:B--2---:R-:W-:Y:S09]  /*2fd0*/  LEA R73, R239, UR4, 0x1 ;  /* 0x00000004ef497c11 */ /* 0x004ff2000f8e08ff */
[----:B------:R-:W2:Y:S01]  /*2fe0*/  MUFU.EX2 R80, R80 ;  /* 0x0000005000507308 */ /* 0x000ea20000000800 */
[----:B---3--:R-:W-:Y:S01]  /*2ff0*/  F2FP.F16.F32.PACK_AB R87, R71, R70 ;  /* 0x000000464757723e */ /* 0x008fe200000000ff */
[----:B------:R-:W-:Y:S01]  /*3000*/  STS [R73+0x15000], R86 ;  /* 0x0150005649007388 */ /* 0x000fe20000000800 */
[----:B------:R-:W-:Y:S04]  /*3010*/  IMAD.IADD R76, R251, 0x1, R78 ;  /* 0x00000001fb4c7824 */ /* 0x000fe800078e024e */
[----:B------:R-:W-:Y:S01]  /*3020*/  STS [R74], R87 ;  /* 0x000000574a007388 */ /* 0x000fe20000000800 */
[----:B-1----:R-:W-:Y:S02]  /*3030*/  F2FP.F16.F32.PACK_AB R79, R77, R72 ;  /* 0x000000484d4f723e */ /* 0x002fe400000000ff */
[----:B--2---:R-:W-:Y:S03]  /*3040*/  F2FP.F16.F32.PACK_AB R81, R75, R80 ;  /* 0x000000504b51723e */ /* 0x004fe600000000ff */
[----:B------:R1:W-:Y:S05]  /*3050*/  STS [R78+0x10], R79 ;  /* 0x0000104f4e007388 */ /* 0x0003ea0000000800 */
[----:B------:R2:W-:Y:S05]  /*3060*/  STS [R76+0x10], R81 ;  /* 0x000010514c007388 */ /* 0x0005ea0000000800 */
[----:B------:R-:W3:Y:S05]  /*3070*/  LDSM.16.M88.4 R44, [R224+0x8000] ;  /* 0x00800000e02c783b */ /* 0x000eea0000000200 */
[----:B------:R-:W4:Y:S05]  /*3080*/  LDSM.16.M88.4 R48, [R221+0x8000] ;  /* 0x00800000dd30783b */ /* 0x000f2a0000000200 */
[----:B------:R-:W4:Y:S05]  /*3090*/  LDSM.16.M88.4 R52, [R223+0x8000] ;  /* 0x00800000df34783b */ /* 0x000f2a0000000200 */
[----:B-1----:R-:W4:Y:S05]  /*30a0*/  LDG.E R79, desc[UR20][R82.64] ;  /* 0x00000014524f7981 */ /* 0x002f2a000c1e1900 */
[----:B--2---:R1:W2:Y:S01]  /*30b0*/  LDG.E R81, desc[UR20][R82.64+0x20] ;  /* 0x0000201452517981 */ /* 0x0042a2000c1e1900 */
[C---:B---3--:R-:W-:Y:S08]  /*30c0*/  HMMA.16816.F32 R4, R44.reuse, R132, RZ ;  /* 0x000000842c04723c */ /* 0x048ff000000018ff */
[----:B------:R-:W-:Y:S01]  /*30d0*/  HMMA.16816.F32 R8, R44, R134, RZ ;  /* 0x000000862c08723c */ /* 0x000fe200000018ff */
[----:B------:R-:W3:Y:S11]  /*30e0*/  LDSM.16.M88.4 R44, [R222+0x8000] ;  /* 0x00800000de2c783b */ /* 0x000ef60000000200 */
[C---:B----4-:R-:W-:Y:S08]  /*30f0*/  HMMA.16816.F32 R4, R48.reuse, R136, R4 ;  /* 0x000000883004723c */ /* 0x050ff00000001804 */
[----:B------:R-:W-:Y:S01]  /*3100*/  HMMA.16816.F32 R8, R48, R138, R8 ;  /* 0x0000008a3008723c */ /* 0x000fe20000001808 */
[----:B------:R-:W4:Y:S11]  /*3110*/  LDSM.16.M88.4 R48, [R224+0xa000] ;  /* 0x00a00000e030783b */ /* 0x000f360000000200 */
[C---:B------:R-:W-:Y:S08]  /*3120*/  HMMA.16816.F32 R4, R52.reuse, R140, R4 ;  /* 0x0000008c3404723c */ /* 0x040ff00000001804 */
[----:B------:R-:W-:Y:S01]  /*3130*/  HMMA.16816.F32 R8, R52, R142, R8 ;  /* 0x0000008e3408723c */ /* 0x000fe20000001808 */
[----:B------:R-:W1:Y:S11]  /*3140*/  LDSM.16.M88.4 R52, [R221+0xa000] ;  /* 0x00a00000dd34783b */ /* 0x000e760000000200 */
[C---:B---3--:R-:W-:Y:S08]  /*3150*/  HMMA.16816.F32 R4, R44.reuse, R144, R4 ;  /* 0x000000902c04723c */ /* 0x048ff00000001804 */
[----:B------:R-:W-:Y:S01]  /*3160*/  HMMA.16816.F32 R8, R44, R146, R8 ;  /* 0x000000922c08723c */ /* 0x000fe20000001808 */
[----:B------:R-:W3:Y:S11]  /*3170*/  LDSM.16.M88.4 R44, [R223+0xa000] ;  /* 0x00a00000df2c783b */ /* 0x000ef60000000200 */
[C---:B----4-:R-:W-:Y:S08]  /*3180*/  HMMA.16816.F32 R4, R48.reuse, R148, R4 ;  /* 0x000000943004723c */ /* 0x050ff00000001804 */
[----:B------:R-:W-:Y:S01]  /*3190*/  HMMA.16816.F32 R8, R48, R150, R8 ;  /* 0x000000963008723c */ /* 0x000fe20000001808 */
[----:B------:R-:W4:Y:S11]  /*31a0*/  LDSM.16.M88.4 R48, [R222+0xa000] ;  /* 0x00a00000de30783b */ /* 0x000f360000000200 */
[C---:B-1----:R-:W-:Y:S08]  /*31b0*/  HMMA.16816.F32 R4, R52.reuse, R152, R4 ;  /* 0x000000983404723c */ /* 0x042ff00000001804 */
        /* <DEDUP_REMOVED lines=24> */
[----:B------:R-:W-:Y:S11]  /*3340*/  HMMA.16816.F32 R8, R48, R186, R8 ;  /* 0x000000ba3008723c */ /* 0x000ff60000001808 */
[----:B------:R-:W-:Y:S01]  /*3350*/  @!UPT UIADD3 URZ, UPT, UPT, URZ, URZ, URZ ;  /* 0x000000fffffff290 */ /* 0x000fe2000fffe0ff */
[C---:B-1----:R-:W-:Y:S08]  /*3360*/  HMMA.16816.F32 R4, R52.reuse, R188, R4 ;  /* 0x000000bc3404723c */ /* 0x042ff00000001804 */
[----:B------:R-:W-:Y:S11]  /*3370*/  HMMA.16816.F32 R8, R52, R190, R8 ;  /* 0x000000be3408723c */ /* 0x000ff60000001808 */
[----:B------:R-:W-:Y:S01]  /*3380*/  @!UPT UIADD3 URZ, UPT, UPT, URZ, URZ, URZ ;  /* 0x000000fffffff290 */ /* 0x000fe2000fffe0ff */
[C---:B---3--:R-:W-:Y:S08]  /*3390*/  HMMA.16816.F32 R4, R44.reuse, R192, R4 ;  /* 0x000000c02c04723c */ /* 0x048ff00000001804 */
[----:B------:R-:W-:Y:S11]  /*33a0*/  HMMA.16816.F32 R8, R44, R194, R8 ;  /* 0x000000c22c08723c */ /* 0x000ff60000001808 */
[C---:B------:R-:W-:Y:S01]  /*33b0*/  FADD.FTZ R82, -R79.reuse, R5 ;  /* 0x000000054f527221 */ /* 0x040fe20000010100 */
[----:B------:R-:W-:Y:S03]  /*33c0*/  FADD.FTZ R83, -R79, R4 ;  /* 0x000000044f537221 */ /* 0x000fe60000010100 */
[----:B------:R-:W-:Y:S01]  /*33d0*/  FMUL.FTZ R82, R69, R82 ;  /* 0x0000005245527220 */ /* 0x000fe20000410000 */
[----:B------:R-:W-:Y:S03]  /*33e0*/  FMUL.FTZ R83, R68, R83 ;  /* 0x0000005344537220 */ /* 0x000fe60000410000 */
[C---:B------:R-:W-:Y:S01]  /*33f0*/  FADD.FTZ R69, -R79.reuse, R8 ;  /* 0x000000084f457221 */ /* 0x040fe20000010100 */
[----:B------:R-:W-:Y:S01]  /*3400*/  FADD.FTZ R68, -R79, R9 ;  /* 0x000000094f447221 */ /* 0x000fe20000010100 */
[C---:B--2---:R-:W-:Y:S01]  /*3410*/  FADD.FTZ R79, -R81.reuse, R6 ;  /* 0x00000006514f7221 */ /* 0x044fe20000010100 */
[----:B------:R-:W-:Y:S01]  /*3420*/  F2FP.F16.F32.PACK_AB R82, R82, R83 ;  /* 0x000000535252723e */ /* 0x000fe200000000ff */
[----:B------:R-:W-:Y:S01]  /*3430*/  FMUL.FTZ R69, R72, R69 ;  /* 0x0000004548457220 */ /* 0x000fe20000410000 */
[----:B------:R-:W-:Y:S01]  /*3440*/  FADD.FTZ R72, -R81, R7 ;  /* 0x0000000751487221 */ /* 0x000fe20000010100 */
[----:B------:R-:W-:Y:S01]  /*3450*/  FMUL.FTZ R79, R70, R79 ;  /* 0x0000004f464f7220 */ /* 0x000fe20000410000 */
[----:B------:R-:W-:Y:S01]  /*3460*/  FMUL.FTZ R68, R77, R68 ;  /* 0x000000444d447220 */ /* 0x000fe20000410000 */
[----:B------:R-:W-:Y:S01]  /*3470*/  FADD.FTZ R83, -R81, R10 ;  /* 0x0000000a51537221 */ /* 0x000fe20000010100 */
[----:B------:R-:W-:Y:S01]  /*3480*/  FMUL.FTZ R72, R71, R72 ;  /* 0x0000004847487220 */ /* 0x000fe20000410000 */
[----:B------:R-:W-:Y:S01]  /*3490*/  FADD.FTZ R84, -R81, R11 ;  /* 0x0000000b51547221 */ /* 0x000fe20000010100 */
[----:B------:R-:W-:Y:S01]  /*34a0*/  STS [R73+0x14000], R82 ;  /* 0x0140005249007388 */ /* 0x000fe20000000800 */
[----:B------:R-:W-:Y:S01]  /*34b0*/  FMUL.FTZ R83, R80, R83 ;  /* 0x0000005350537220 */ /* 0x000fe20000410000 */
[----:B------:R-:W-:Y:S01]  /*34c0*/  F2FP.F16.F32.PACK_AB R77, R68, R69 ;  /* 0x00000045444d723e */ /* 0x000fe200000000ff */
[----:B------:R-:W-:Y:S01]  /*34d0*/  FMUL.FTZ R84, R75, R84 ;  /* 0x000000544b547220 */ /* 0x000fe20000410000 */
[----:B------:R-:W-:Y:S02]  /*34e0*/  F2FP.F16.F32.PACK_AB R79, R72, R79 ;  /* 0x0000004f484f723e */ /* 0x000fe400000000ff */
[----:B------:R-:W-:Y:S02]  /*34f0*/  LEA R81, R218, UR24, 0x1 ;  /* 0x00000018da517c11 */ /* 0x000fe4000f8e08ff */
[----:B------:R-:W-:Y:S01]  /*3500*/  F2FP.F16.F32.PACK_AB R83, R84, R83 ;  /* 0x000000535453723e */ /* 0x000fe200000000ff */
[----:B------:R-:W-:Y:S02]  /*3510*/  STS [R74+-0x1000], R79 ;  /* 0xfff0004f4a007388 */ /* 0x000fe40000000800 */
[C---:B------:R-:W-:Y:S03]  /*3520*/  VIADD R88, R81.reuse, 0x20 ;  /* 0x0000002051587836 */ /* 0x040fe60000000000 */
[----:B------:R-:W-:Y:S01]  /*3530*/  STS [R78+-0xff0], R77 ;  /* 0xfff0104d4e007388 */ /* 0x000fe20000000800 */
[----:B------:R-:W-:Y:S04]  /*3540*/  @P0 VIADD R88, R81, 0xffffffe0 ;  /* 0xffffffe051580836 */ /* 0x000fe80000000000 */
        /* <DEDUP_REMOVED lines=46> */
[----:B------:R-:W-:Y:S02]  /*3830*/  LOP3.LUT R50, R49, 0x18, R212, 0xf8, !PT ;  /* 0x0000001831327812 */ /* 0x000fe400078ef8d4 */
[----:B------:R-:W-:Y:S01]  /*3840*/  LOP3.LUT R48, R48, 0x38, R217, 0x78, !PT ;  /* 0x0000003830307812 */ /* 0x000fe200078e78d9 */
[C---:B---3--:R-:W-:Y:S04]  /*3850*/  HMMA.16816.F32 R16, R56.reuse, R52, R16 ;  /* 0x000000343810723c */ /* 0x048fe80000001810 */
[----:B------:R-:W-:Y:S02]  /*3860*/  LOP3.LUT R49, R50, 0x1c0, R3, 0xf8, !PT ;  /* 0x000001c032317812 */ /* 0x000fe400078ef803 */
[----:B------:R-:W-:Y:S02]  /*3870*/  LOP3.LUT R229, R48, 0x8, R229, 0x78, !PT ;  /* 0x0000000830e57812 */ /* 0x000fe400078e78e5 */
[-C--:B------:R-:W-:Y:S03]  /*3880*/  HMMA.16816.F32 R20, R56, R54.reuse, R20 ;  /* 0x000000363814723c */ /* 0x080fe60000001814 */
[----:B------:R-:W-:Y:S02]  /*3890*/  LOP3.LUT R228, R49, 0x38, R2, 0x78, !PT ;  /* 0x0000003831e47812 */ /* 0x000fe400078e7802 */
[----:B------:R-:W-:Y:S02]  /*38a0*/  LOP3.LUT R48, R0, 0x400, RZ, 0xc0, !PT ;  /* 0x0000040000307812 */ /* 0x000fe400078ec0ff */
[----:B------:R-:W-:Y:S01]  /*38b0*/  LOP3.LUT R228, R228, 0x200, R3, 0xf8, !PT ;  /* 0x00000200e4e47812 */ /* 0x000fe200078ef803 */
[C---:B------:R-:W-:Y:S04]  /*38c0*/  HMMA.16816.F32 R24, R44.reuse, R54, R24 ;  /* 0x000000362c18723c */ /* 0x040fe80000001818 */
[----:B------:R-:W-:Y:S01]  /*38d0*/  IMAD R229, R229, 0x2, R48 ;  /* 0x00000002e5e57824 */ /* 0x000fe200078e0230 */
[----:B------:R-:W-:Y:S03]  /*38e0*/  LEA R228, R228, UR4, 0x1 ;  /* 0x00000004e4e47c11 */ /* 0x000fe6000f8e08ff */
[-C--:B----4-:R-:W-:Y:S08]  /*38f0*/  HMMA.16816.F32 R28, R44, R64.reuse, R28 ;  /* 0x000000402c1c723c */ /* 0x090ff0000000181c */
[C---:B------:R-:W-:Y:S08]  /*3900*/  HMMA.16816.F32 R32, R56.reuse, R64, R32 ;  /* 0x000000403820723c */ /* 0x040ff00000001820 */
[-C--:B------:R-:W-:Y:S08]  /*3910*/  HMMA.16816.F32 R36, R56, R66.reuse, R36 ;  /* 0x000000423824723c */ /* 0x080ff00000001824 */
[----:B------:R-:W-:Y:S01]  /*3920*/  HMMA.16816.F32 R40, R44, R66, R40 ;  /* 0x000000422c28723c */ /* 0x000fe20000001828 */
[----:B------:R-:W-:Y:S08]  /*3930*/  @!UPT UIADD3 URZ, UPT, UPT, URZ, URZ, URZ ;  /* 0x000000fffffff290 */ /* 0x000ff0000fffe0ff */
[----:B------:R-:W-:Y:S11]  /*3940*/  BRA.U !UP0, `(.L_x_117) ;  /* 0x0000000108687547 */ /* 0x000ff6000b800000 */
[----:B------:R-:W-:Y:S01]  /*3950*/  IADD3 R4, P1, PT, RZ, -UR22, RZ ;  /* 0x80000016ff047c10 */ /* 0x000fe2000ff3e0ff */
[----:B------:R-:W-:Y:S04]  /*3960*/  IMAD.U32 R6, RZ, RZ, UR31 ;  /* 0x0000001fff067e24 */ /* 0x000fe8000f8e00ff */
[----:B------:R-:W-:Y:S05]  /*3970*/  IMAD.X R9, RZ, RZ, ~UR8, P1 ;  /* 0x80000008ff097e24 */ /* 0x000fea00088e06ff */
[----:B------:R-:W-:Y:S02]  /*3980*/  SHF.R.S64 R5, R4, 0x1f, R9 ;  /* 0x0000001f04057819 */ /* 0x000fe40000001009 */
[----:B------:R-:W-:Y:S02]  /*3990*/  LOP3.LUT R4, R2, 0x1f8, RZ, 0xc0, !PT ;  /* 0x000001f802047812 */ /* 0x000fe400078ec0ff */
[----:B------:R-:W-:Y:S01]  /*39a0*/  IADD3 R242, P1, PT, R242, R5, RZ ;  /* 0x00000005f2f27210 */ /* 0x000fe20007f3e0ff */
[----:B------:R-:W-:Y:S01]  /*39b0*/  IMAD.U32 R5, RZ, RZ, UR31 ;  /* 0x0000001fff057e24 */ /* 0x000fe2000f8e00ff */
[----:B------:R-:W-:Y:S01]  /*39c0*/  LOP3.LUT R7, R4, 0x38, R213, 0x78, !PT ;  /* 0x0000003804077812 */ /* 0x000fe200078e78d5 */
[----:B------:R-:W-:Y:S01]  /*39d0*/  IMAD.U32 R4, RZ, RZ, UR30 ;  /* 0x0000001eff047e24 */ /* 0x000fe2000f8e00ff */
[----:B------:R-:W-:Y:S02]  /*39e0*/  LEA.HI.X.SX32 R243, R9, R243, 0x1, P1 ;  /* 0x000000f309f37211 */ /* 0x000fe400008f0eff */
[----:B------:R-:W-:Y:S02]  /*39f0*/  LOP3.LUT R7, R7, 0x1e00, R2, 0xf8, !PT ;  /* 0x00001e0007077812 */ /* 0x000fe400078ef802 */
[----:B------:R-:W-:Y:S02]  /*3a00*/  LEA R10, P1, R5, R242, 0x1 ;  /* 0x000000f2050a7211 */ /* 0x000fe400078208ff */
[----:B------:R-:W-:Y:S02]  /*3a10*/  LEA R9, R7, UR4, 0x1 ;  /* 0x0000000407097c11 */ /* 0x000fe4000f8e08ff */
[----:B------:R-:W-:Y:S03]  /*3a20*/  LEA.HI.X R11, R6, R243, R4, 0x1, P1 ;  /* 0x000000f3060b7211 */ /* 0x000fe600008f0c04 */
[----:B------:R-:W-:Y:S01]  /*3a30*/  @!PT LDS RZ, [RZ] ;  /* 0x00000000fffff984 */ /* 0x000fe20000000800 */
[----:B------:R-:W-:Y:S01]  /*3a40*/  @!PT LDS RZ, [RZ] ;  /* 0x00000000fffff984 */ /* 0x000fe20000000800 */
[----:B------:R-:W-:Y:S01]  /*3a50*/  @!PT LDS RZ, [RZ] ;  /* 0x00000000fffff984 */ /* 0x000fe20000000800 */
[----:B------:R1:W-:Y:S04]  /*3a60*/  LDGSTS.E.BYPASS.LTC128B.128 [R9+0x8000], desc[UR20][R242.64] ;  /* 0x08000000f2097fae */ /* 0x0003e8000b981a14 */
[----:B------:R1:W-:Y:S04]  /*3a70*/  LDGSTS.E.BYPASS.LTC128B.128 [R9+0xa000], desc[UR20][R242.64+0x80] ;  /* 0x0a000080f2097fae */ /* 0x0003e8000b981a14 */
[----:B------:R1:W-:Y:S04]  /*3a80*/  LDGSTS.E.BYPASS.LTC128B.128 [R9+0xc000], desc[UR20][R242.64+0x100] ;  /* 0x0c000100f2097fae */ /* 0x0003e8000b981a14 */
[----:B------:R1:W-:Y:S04]  /*3a90*/  LDGSTS.E.BYPASS.LTC128B.128 [R9+0xe000], desc[UR20][R242.64+0x180] ;  /* 0x0e000180f2097fae */ /* 0x0003e8000b981a14 */
[----:B------:R1:W-:Y:S04]  /*3aa0*/  LDGSTS.E.BYPASS.LTC128B.128 [R9+0x9000], desc[UR20][R10.64] ;  /* 0x090000000a097fae */ /* 0x0003e8000b981a14 */
[----:B------:R1:W-:Y:S04]  /*3ab0*/  LDGSTS.E.BYPASS.LTC128B.128 [R9+0xb000], desc[UR20][R10.64+0x80] ;  /* 0x0b0000800a097fae */ /* 0x0003e8000b981a14 */
[----:B------:R1:W-:Y:S04]  /*3ac0*/  LDGSTS.E.BYPASS.LTC128B.128 [R9+0xd000], desc[UR20][R10.64+0x100] ;  /* 0x0d0001000a097fae */ /* 0x0003e8000b981a14 */
[----:B------:R1:W-:Y:S04]  /*3ad0*/  LDGSTS.E.BYPASS.LTC128B.128 [R9+0xf000], desc[UR20][R10.64+0x180] ;  /* 0x0f0001800a097fae */ /* 0x0003e8000b981a14 */
[----:B------:R-:W0:Y:S02]  /*3ae0*/  LDGDEPBAR ;  /* 0x00000000000079af */ /* 0x000e240000000000 */
.L_x_117:
[----:B------:R-:W-:Y:S01]  /*3af0*/  LDSM.16.M88.4 R196, [R229+UR4+0x14000] ;  /* 0x01400004e5c4783b */ /* 0x000fe20008000200 */
[----:B------:R-:W-:Y:S01]  /*3b00*/  VIADD R5, R229, UR4 ;  /* 0x00000004e5057c36 */ /* 0x000fe20008000000 */
[----:B------:R-:W-:Y:S01]  /*3b10*/  PLOP3.LUT P2, PT, PT, PT, UP0, 0x80, 0x8 ;  /* 0x000000000008781c */ /* 0x000fe20003f4f008 */
[----:B------:R-:W-:Y:S01]  /*3b20*/  IMAD R252, R248, UR6, RZ ;  /* 0x00000006f8fc7c24 */ /* 0x000fe2000f8e02ff */
[----:B------:R-:W2:Y:S01]  /*3b30*/  LDSM.16.MT88.4 R48, [R228+0x10000] ;  /* 0x01000000e430783b */ /* 0x000ea20000004200 */
[C---:B------:R-:W-:Y:S01]  /*3b40*/  VIADD R4, R5.reuse, 0x14000 ;  /* 0x0001400005047836 */ /* 0x040fe20000000000 */
[----:B------:R-:W-:Y:S01]  /*3b50*/  @UP0 UIADD3 UR10, UP3, UPT, UR32, -0x100, URZ ;  /* 0xffffff00200a0890 */ /* 0x000fe2000ff7e0ff */
[----:B------:R-:W-:Y:S01]  /*3b60*/  VIADD R76, R5, 0x14020 ;  /* 0x00014020054c7836 */ /* 0x000fe20000000000 */
[----:B------:R-:W1:Y:S01]  /*3b70*/  LDSM.16.M88.4 R92, [R229+UR4+0x14800] ;  /* 0x01480004e55c783b */ /* 0x000e620008000200 */
[----:B------:R-:W-:Y:S01]  /*3b80*/  @P0 VIADD R76, R4, 0xffffffe0 ;  /* 0xffffffe0044c0836 */ /* 0x000fe20000000000 */
[----:B------:R-:W-:Y:S02]  /*3b90*/  @UP0 UIADD3.X UR9, UPT, UPT, UR33, -0x1, URZ, UP3, !UPT ;  /* 0xffffffff21090890 */ /* 0x000fe40009ffe4ff */
[----:B------:R-:W3:Y:S01]  /*3ba0*/  LDSM.16.MT88.4 R64, [R228+0x11000] ;  /* 0x01100000e440783b */ /* 0x000ee20000004200 */
[----:B------:R-:W-:Y:S02]  /*3bb0*/  @UP0 UIADD3 UR16, UP2, UPT, UR16, -0x100, URZ ;  /* 0xffffff0010100890 */ /* 0x000fe4000ff5e0ff */
[----:B------:R-:W-:Y:S01]  /*3bc0*/  UISETP.GT.AND UP1, UPT, UR28, UR14, UPT ;  /* 0x0000000e1c00728c */ /* 0x000fe2000bf24270 */
[----:B------:R-:W4:Y:S01]  /*3bd0*/  LDSM.16.MT88.4 R80, [R228+0x12000] ;  /* 0x01200000e450783b */ /* 0x000f220000004200 */
[----:B------:R-:W-:Y:S03]  /*3be0*/  @UP0 UIADD3.X UR15, UPT, UPT, UR15, -0x1, URZ, UP2, !UPT ;  /* 0xffffffff0f0f0890 */ /* 0x000fe600097fe4ff */
[----:B------:R-:W4:Y:S04]  /*3bf0*/  LDSM.16.MT88.4 R96, [R228+0x13000] ;  /* 0x01300000e460783b */ /* 0x000f280000004200 */
[----:B------:R-:W-:Y:S04]  /*3c00*/  LDSM.16.M88.4 R200, [R76] ;  /* 0x000000004cc8783b */ /* 0x000fe80000000200 */
[----:B------:R4:W-:Y:S04]  /*3c10*/  LDSM.16.M88.4 R208, [R76+0x800] ;  /* 0x000800004cd0783b */ /* 0x0009e80000000200 */
[----:B------:R-:W4:Y:S01]  /*3c20*/  LDSM.16.MT88.4 R204, [R228+0x10800] ;  /* 0x01080000e4cc783b */ /* 0x000f220000004200 */
[-C--:B--2---:R-:W-:Y:S08]  /*3c30*/  HMMA.16816.F32 R4, R196, R48.reuse, RZ ;  /* 0x00000030c404723c */ /* 0x084ff000000018ff */
[C---:B-1----:R-:W-:Y:S08]  /*3c40*/  HMMA.16816.F32 R8, R92.reuse, R48, RZ ;  /* 0x000000305c08723c */ /* 0x042ff000000018ff */
[-C--:B------:R-:W-:Y:S08]  /*3c50*/  HMMA.16816.F32 R44, R92, R50.reuse, RZ ;  /* 0x000000325c2c723c */ /* 0x080ff000000018ff */
[C---:B------:R-:W-:Y:S08]  /*3c60*/  HMMA.16816.F32 R48, R196.reuse, R50, RZ ;  /* 0x00000032c430723c */ /* 0x040ff000000018ff */
[-C--:B---3--:R-:W-:Y:S08]  /*3c70*/  HMMA.16816.F32 R52, R196, R64.reuse, RZ ;  /* 0x00000040c434723c */ /* 0x088ff000000018ff */
[C---:B------:R-:W-:Y:S08]  /*3c80*/  HMMA.16816.F32 R56, R92.reuse, R64, RZ ;  /* 0x000000405c38723c */ /* 0x040ff000000018ff */
[-C--:B------:R-:W-:Y:S08]  /*3c90*/  HMMA.16816.F32 R60, R92, R66.reuse, RZ ;  /* 0x000000425c3c723c */ /* 0x080ff000000018ff */
[C---:B------:R-:W-:Y:S08]  /*3ca0*/  HMMA.16816.F32 R64, R196.reuse, R66, RZ ;  /* 0x00000042c440723c */ /* 0x040ff000000018ff */
[-C--:B----4-:R-:W-:Y:S08]  /*3cb0*/  HMMA.16816.F32 R68, R196, R80.reuse, RZ ;  /* 0x00000050c444723c */ /* 0x090ff000000018ff */
[C---:B------:R-:W-:Y:S08]  /*3cc0*/  HMMA.16816.F32 R72, R92.reuse, R80, RZ ;  /* 0x000000505c48723c */ /* 0x040ff000000018ff */
[-C--:B------:R-:W-:Y:S08]  /*3cd0*/  HMMA.16816.F32 R76, R92, R82.reuse, RZ ;  /* 0x000000525c4c723c */ /* 0x080ff000000018ff */
[C---:B------:R-:W-:Y:S08]  /*3ce0*/  HMMA.16816.F32 R80, R196.reuse, R82, RZ ;  /* 0x00000052c450723c */ /* 0x040ff000000018ff */
[-C--:B------:R-:W-:Y:S08]  /*3cf0*/  HMMA.16816.F32 R84, R196, R96.reuse, RZ ;  /* 0x00000060c454723c */ /* 0x080ff000000018ff */
[C---:B------:R-:W-:Y:S08]  /*3d00*/  HMMA.16816.F32 R88, R92.reuse, R96, RZ ;  /* 0x000000605c58723c */ /* 0x040ff000000018ff */
[-C--:B------:R-:W-:Y:S08]  /*3d10*/  HMMA.16816.F32 R92, R92, R98.reuse, RZ ;  /* 0x000000625c5c723c */ /* 0x080ff000000018ff */
[----:B------:R-:W-:Y:S01]  /*3d20*/  HMMA.16816.F32 R96, R196, R98, RZ ;  /* 0x00000062c460723c */ /* 0x000fe200000018ff */
[----:B------:R-:W1:Y:S07]  /*3d30*/  LDSM.16.MT88.4 R196, [R228+0x11800] ;  /* 0x01180000e4c4783b */ /* 0x000e6e0000004200 */
[-C--:B------:R-:W-:Y:S08]  /*3d40*/  HMMA.16816.F32 R4, R200, R204.reuse, R4 ;  /* 0x000000ccc804723c */ /* 0x080ff00000001804 */
[C---:B------:R-:W-:Y:S08]  /*3d50*/  HMMA.16816.F32 R8, R208.reuse, R204, R8 ;  /* 0x000000ccd008723c */ /* 0x040ff00000001808 */
[-C--:B------:R-:W-:Y:S08]  /*3d60*/  HMMA.16816.F32 R44, R208, R206.reuse, R44 ;  /* 0x000000ced02c723c */ /* 0x080ff0000000182c */
[C---:B------:R-:W-:Y:S01]  /*3d70*/  HMMA.16816.F32 R48, R200.reuse, R206, R48 ;  /* 0x000000cec830723c */ /* 0x040fe20000001830 */
[----:B------:R-:W2:Y:S07]  /*3d80*/  LDSM.16.MT88.4 R204, [R228+0x12800] ;  /* 0x01280000e4cc783b */ /* 0x000eae0000004200 */
[-C--:B-1----:R-:W-:Y:S08]  /*3d90*/  HMMA.16816.F32 R52, R200, R196.reuse, R52 ;  /* 0x000000c4c834723c */ /* 0x082ff00000001834 */
[C---:B------:R-:W-:Y:S04]  /*3da0*/  HMMA.16816.F32 R56, R208.reuse, R196, R56 ;  /* 0x000000c4d038723c */ /* 0x040fe80000001838 */
[C---:B------:R-:W-:Y:S04]  /*3db0*/  IMAD.U32 R197, R252.reuse, -0x40, RZ ;  /* 0xffffffc0fcc57824 */ /* 0x040fe800078e00ff */
[-C--:B------:R-:W-:Y:S03]  /*3dc0*/  HMMA.16816.F32 R60, R208, R198.reuse, R60 ;  /* 0x000000c6d03c723c */ /* 0x080fe6000000183c */
[C---:B------:R-:W-:Y:S04]  /*3dd0*/  LEA R240, P1, R197.reuse, R240, 0x2 ;  /* 0x000000f0c5f07211 */ /* 0x040fe800078210ff */
[----:B------:R-:W-:Y:S01]  /*3de0*/  LEA.HI.X.SX32 R241, R197, R241, 0x2, P1 ;  /* 0x000000f1c5f17211 */ /* 0x000fe200008f16ff */
[C---:B------:R-:W-:Y:S01]  /*3df0*/  HMMA.16816.F32 R64, R200.reuse, R198, R64 ;  /* 0x000000c6c840723c */ /* 0x040fe20000001840 */
[----:B------:R-:W1:Y:S07]  /*3e00*/  LDSM.16.MT88.4 R196, [R228+0x13800] ;  /* 0x01380000e4c4783b */ /* 0x000e6e0000004200 */
[-C--:B--2---:R-:W-:Y:S08]  /*3e10*/  HMMA.16816.F32 R68, R200, R204.reuse, R68 ;  /* 0x000000ccc844723c */ /* 0x084ff00000001844 */
        /* <DEDUP_REMOVED lines=8> */
[-C--:B-1----:R-:W-:Y:S03]  /*3ea0*/  HMMA.16816.F32 R84, R200, R196.reuse, R84 ;  /* 0x000000c4c854723c */ /* 0x082fe60000001854 */
[C---:B------:R-:W-:Y:S04]  /*3eb0*/  LEA R228, P1, R252.reuse, R206, 0x5 ;  /* 0x000000cefce47211 */ /* 0x040fe800078228ff */
[C---:B------:R-:W-:Y:S01]  /*3ec0*/  LEA.HI.X.SX32 R229, R252.reuse, R207, 0x5, P1 ;  /* 0x000000cffce57211 */ /* 0x040fe200008f2eff */
[C---:B------:R-:W-:Y:S08]  /*3ed0*/  HMMA.16816.F32 R88, R208.reuse, R196, R88 ;  /* 0x000000c4d058723c */ /* 0x040ff00000001858 */
[-C--:B------:R-:W-:Y:S03]  /*3ee0*/  HMMA.16816.F32 R92, R208, R198.reuse, R92 ;  /* 0x000000c6d05c723c */ /* 0x080fe6000000185c */
[C---:B------:R-:W-:Y:S04]  /*3ef0*/  LEA R210, P1, R252.reuse, R228, 0x5 ;  /* 0x000000e4fcd27211 */ /* 0x040fe800078228ff */
[C---:B------:R-:W-:Y:S01]  /*3f00*/  LEA.HI.X.SX32 R211, R252.reuse, R229, 0x5, P1 ;  /* 0x000000e5fcd37211 */ /* 0x040fe200008f2eff */
[----:B------:R-:W-:Y:S04]  /*3f10*/  HMMA.16816.F32 R96, R200, R198, R96 ;  /* 0x000000c6c860723c */ /* 0x000fe80000001860 */
[----:B------:R-:W-:Y:S02]  /*3f20*/  SHF.R.U32.HI R200, RZ, 0x1, R213 ;  /* 0x00000001ffc87819 */ /* 0x000fe400000116d5 */
[----:B------:R-:W-:Y:S02]  /*3f30*/  LEA R208, P1, R252, R210, 0x5 ;  /* 0x000000d2fcd07211 */ /* 0x000fe400078228ff */
[----:B------:R-:W-:Y:S02]  /*3f40*/  @P2 LOP3.LUT R201, R200, 0x30, RZ, 0xc0, !PT ;  /* 0x00000030c8c92812 */ /* 0x000fe400078ec0ff */
[C---:B------:R-:W-:Y:S02]  /*3f50*/  LEA.HI.X.SX32 R209, R252.reuse, R211, 0x5, P1 ;  /* 0x000000d3fcd17211 */ /* 0x040fe400008f2eff */
[----:B------:R-:W-:Y:S01]  /*3f60*/  @P2 LOP3.LUT R234, R201, 0x7, R230, 0xf8, !PT ;  /* 0x00000007c9ea2812 */ /* 0x000fe200078ef8e6 */
[----:B------:R-:W-:Y:S01]  /*3f70*/  IMAD.MOV.U32 R201, RZ, RZ, 0x4 ;  /* 0x00000004ffc97424 */ /* 0x000fe200078e00ff */
[----:B------:R-:W-:Y:S03]  /*3f80*/  LEA R202, P1, R252, R208, 0x5 ;  /* 0x000000d0fcca7211 */ /* 0x000fe600078228ff */
[----:B------:R-:W-:Y:S01]  /*3f90*/  @P2 IMAD.WIDE.U32 R198, R234, R201, UR32 ;  /* 0x00000020eac62e25 */ /* 0x000fe2000f8e00c9 */
[C---:B------:R-:W-:Y:S01]  /*3fa0*/  LEA.HI.X.SX32 R203, R252.reuse, R209, 0x5, P1 ;  /* 0x000000d1fccb7211 */ /* 0x040fe200008f2eff */
[----:B------:R-:W-:Y:S01]  /*3fb0*/  @UP0 UMOV UR32, UR10 ;  /* 0x0000000a00200c82 */ /* 0x000fe20008000000 */
[C---:B------:R-:W-:Y:S01]  /*3fc0*/  LEA R200, P1, R252.reuse, R202, 0x5 ;  /* 0x000000cafcc87211 */ /* 0x040fe200078228ff */
[----:B------:R-:W-:Y:S01]  /*3fd0*/  @UP0 UMOV UR33, UR9 ;  /* 0x0000000900210c82 */ /* 0x000fe20008000000 */
[----:B------:R-:W5:Y:S02]  /*3fe0*/  @P2 LDG.E R233, desc[UR20][R198.64+-0x100] ;  /* 0xffff0014c6e92981 */ /* 0x000f64000c1e1900 */
[C---:B------:R-:W-:Y:S02]  /*3ff0*/  LEA.HI.X.SX32 R201, R252.reuse, R203, 0x5, P1 ;  /* 0x000000cbfcc97211 */ /* 0x040fe400008f2eff */
        /* <DEDUP_REMOVED lines=12> */
[----:B------:R-:W-:Y:S01]  /*40c0*/  REDG.E.ADD.F32.FTZ.RN.STRONG.GPU desc[UR20][R240.64+0x80], R48 ;  /* 0x00008030f00079a6 */ /* 0x000fe2000c12f314 */
        /* <DEDUP_REMOVED lines=37> */
[C---:B----4-:R-:W-:Y:S02]  /*4320*/  IMAD.WIDE R4, R252.reuse, -0xc0, R48 ;  /* 0xffffff40fc047825 */ /* 0x050fe400078e0230 */
[----:B------:R4:W-:Y:S01]  /*4330*/  REDG.E.ADD.F32.FTZ.RN.STRONG.GPU desc[UR20][R48.64+0x100], R59 ;  /* 0x0001003b300079a6 */ /* 0x0009e2000c12f314 */
[C---:B------:R-:W-:Y:S03]  /*4340*/  LEA R50, P1, R252.reuse, R4, 0x5 ;  /* 0x00000004fc327211 */ /* 0x040fe600078228ff */
        /* <DEDUP_REMOVED lines=39> */
[C---:B--2---:R-:W-:Y:S02]  /*45c0*/  IMAD.WIDE R10, R252.reuse, -0xc0, R202 ;  /* 0xffffff40fc0a7825 */ /* 0x044fe400078e02ca */
[----:B------:R-:W-:Y:S01]  /*45d0*/  REDG.E.ADD.F32.FTZ.RN.STRONG.GPU desc[UR20][R202.64+0x200], R75 ;  /* 0x0002004bca0079a6 */ /* 0x000fe2000c12f314 */
[C---:B------:R-:W-:Y:S03]  /*45e0*/  LEA R56, P1, R252.reuse, R10, 0x5 ;  /* 0x0000000afc387211 */ /* 0x040fe600078228ff */
[----:B------:R-:W-:Y:S01]  /*45f0*/  REDG.E.ADD.F32.FTZ.RN.STRONG.GPU desc[UR20][R240.64+0x280], R80 ;  /* 0x00028050f00079a6 */ /* 0x000fe2000c12f314 */
[C---:B---3--:R-:W-:Y:S03]  /*4600*/  LEA.HI.X.SX32 R57, R252.reuse, R11, 0x5, P1 ;  /* 0x0000000bfc397211 */ /* 0x048fe600008f2eff */
[----:B------:R-:W-:Y:S01]  /*4610*/  REDG.E.ADD.F32.FTZ.RN.STRONG.GPU desc[UR20][R10.64+0x280], R81 ;  /* 0x000280510a0079a6 */ /* 0x000fe2000c12f314 */
[C---:B------:R-:W-:Y:S03]  /*4620*/  LEA R200, P1, R252.reuse, R56, 0x5 ;  /* 0x00000038fcc87211 */ /* 0x040fe600078228ff */
[----:B------:R-:W-:Y:S01]  /*4630*/  REDG.E.ADD.F32.FTZ.RN.STRONG.GPU desc[UR20][R56.64+0x280], R82 ;  /* 0x00028052380079a6 */ /* 0x000fe2000c12f314 */
[C---:B------:R-:W-:Y:S02]  /*4640*/  LEA.HI.X.SX32 R201, R252.reuse, R57, 0x5, P1 ;  /* 0x00000039fcc97211 */ /* 0x040fe400008f2eff */
[C---:B------:R-:W-:Y:S01]  /*4650*/  LEA R198, P1, R252.reuse, R200, 0x5 ;  /* 0x000000c8fcc67211 */ /* 0x040fe200078228ff */
[----:B------:R-:W-:Y:S03]  /*4660*/  LDSM.16.MT88.4 R8, [R226] ;  /* 0x00000000e208783b */ /* 0x000fe60000004200 */
[C---:B------:R-:W-:Y:S01]  /*4670*/  LEA.HI.X.SX32 R199, R252.reuse, R201, 0x5, P1 ;  /* 0x000000c9fcc77211 */ /* 0x040fe200008f2eff */
[----:B------:R-:W-:Y:S01]  /*4680*/  REDG.E.ADD.F32.FTZ.RN.STRONG.GPU desc[UR20][R200.64+0x280], R83 ;  /* 0x00028053c80079a6 */ /* 0x000fe2000c12f314 */
[C---:B------:R-:W-:Y:S03]  /*4690*/  LEA R58, P1, R252.reuse, R198, 0x5 ;  /* 0x000000c6fc3a7211 */ /* 0x040fe600078228ff */
[----:B------:R1:W-:Y:S01]  /*46a0*/  REDG.E.ADD.F32.FTZ.RN.STRONG.GPU desc[UR20][R198.64+0x280], R76 ;  /* 0x0002804cc60079a6 */ /* 0x0003e2000c12f314 */
[C---:B----4-:R-:W-:Y:S02]  /*46b0*/  LEA.HI.X.SX32 R59, R252.reuse, R199, 0x5, P1 ;  /* 0x000000c7fc3b7211 */ /* 0x050fe400008f2eff */
[C---:B------:R-:W-:Y:S01]  /*46c0*/  LEA R48, P1, R252.reuse, R58, 0x5 ;  /* 0x0000003afc307211 */ /* 0x040fe200078228ff */
[----:B------:R-:W-:Y:S03]  /*46d0*/  LDSM.16.MT88.4 R72, [R226+0x5800] ;  /* 0x00580000e248783b */ /* 0x000fe60000004200 */
[C---:B------:R-:W-:Y:S01]  /*46e0*/  LEA.HI.X.SX32 R49, R252.reuse, R59, 0x5, P1 ;  /* 0x0000003bfc317211 */ /* 0x040fe200008f2eff */
[----:B------:R-:W-:Y:S01]  /*46f0*/  REDG.E.ADD.F32.FTZ.RN.STRONG.GPU desc[UR20][R58.64+0x280], R77 ;  /* 0x0002804d3a0079a6 */ /* 0x000fe2000c12f314 */
[C---:B------:R-:W-:Y:S03]  /*4700*/  LEA R4, P1, R252.reuse, R48, 0x5 ;  /* 0x00000030fc047211 */ /* 0x040fe600078228ff */
        /* <DEDUP_REMOVED lines=9> */
[C---:B------:R-:W-:Y:S01]  /*47a0*/  LEA R66, P1, R252.reuse, R50, 0x5 ;  /* 0x00000032fc427211 */ /* 0x040fe200078228ff */
[C---:B-1----:R-:W-:Y:S02]  /*47b0*/  VIADD R76, R227.reuse, 0x20 ;  /* 0x00000020e34c7836 */ /* 0x042fe40000000000 */
[----:B------:R-:W-:Y:S01]  /*47c0*/  REDG.E.ADD.F32.FTZ.RN.STRONG.GPU desc[UR20][R50.64+0x300], R86 ;  /* 0x00030056320079a6 */ /* 0x000fe2000c12f314 */
[C---:B------:R-:W-:Y:S01]  /*47d0*/  LEA.HI.X.SX32 R67, R252.reuse, R51, 0x5, P1 ;  /* 0x00000033fc437211 */ /* 0x040fe200008f2eff */
[----:B------:R-:W-:Y:S01]  /*47e0*/  @P0 VIADD R76, R227, 0xffffffe0 ;  /* 0xffffffe0e34c0836 */ /* 0x000fe20000000000 */
        /* <DEDUP_REMOVED lines=24> */
[----:B------:R-:W1:Y:S03]  /*4970*/  LDSM.16.MT88.4 R4, [R227+0x14000] ;  /* 0x01400000e304783b */ /* 0x000e660000004200 */
        /* <DEDUP_REMOVED lines=11> */
[----:B------:R-:W-:Y:S03]  /*4a30*/  LEA.HI.X.SX32 R53, R252, R211, 0x5, P1 ;  /* 0x000000d3fc357211 */ /* 0x000fe600008f2eff */
[----:B------:R-:W2:Y:S04]  /*4a40*/  LDSM.16.MT88.4 R44, [R76+0x14000] ;  /* 0x014000004c2c783b */ /* 0x000ea80000004200 */
[----:B------:R-:W-:Y:S04]  /*4a50*/  REDG.E.ADD.F32.FTZ.RN.STRONG.GPU desc[UR20][R52.64+0x380], R95 ;  /* 0x0003805f340079a6 */ /* 0x000fe8000c12f314 */
[----:B------:R-:W3:Y:S04]  /*4a60*/  LDSM.16.MT88.4 R52, [R227+0x14400] ;  /* 0x01440000e334783b */ /* 0x000ee80000004200 */
[----:B------:R-:W-:Y:S01]  /*4a70*/  LDSM.16.MT88.4 R68, [R76+0x14800] ;  /* 0x014800004c44783b */ /* 0x000fe20000004200 */
[-C--:B-1----:R-:W-:Y:S08]  /*4a80*/  HMMA.16816.F32 R100, R4, R8.reuse, R100 ;  /* 0x000000080464723c */ /* 0x082ff00000001864 */
[C---:B--2---:R-:W-:Y:S08]  /*4a90*/  HMMA.16816.F32 R104, R44.reuse, R8, R104 ;  /* 0x000000082c68723c */ /* 0x044ff00000001868 */
[-C--:B------:R-:W-:Y:S08]  /*4aa0*/  HMMA.16816.F32 R108, R44, R10.reuse, R108 ;  /* 0x0000000a2c6c723c */ /* 0x080ff0000000186c */
[C---:B------:R-:W-:Y:S01]  /*4ab0*/  HMMA.16816.F32 R112, R4.reuse, R10, R112 ;  /* 0x0000000a0470723c */ /* 0x040fe20000001870 */
[----:B------:R-:W-:Y:S07]  /*4ac0*/  LDSM.16.MT88.4 R8, [R227+0x14800] ;  /* 0x01480000e308783b */ /* 0x000fee0000004200 */
[-C--:B------:R-:W-:Y:S08]  /*4ad0*/  HMMA.16816.F32 R116, R4, R48.reuse, R116 ;  /* 0x000000300474723c */ /* 0x080ff00000001874 */
[C---:B------:R-:W-:Y:S08]  /*4ae0*/  HMMA.16816.F32 R120, R44.reuse, R48, R120 ;  /* 0x000000302c78723c */ /* 0x040ff00000001878 */
[-C--:B------:R-:W-:Y:S01]  /*4af0*/  HMMA.16816.F32 R124, R44, R50.reuse, R124 ;  /* 0x000000322c7c723c */ /* 0x080fe2000000187c */
[----:B------:R-:W1:Y:S07]  /*4b00*/  LDSM.16.MT88.4 R44, [R226+0x1000] ;  /* 0x00100000e22c783b */ /* 0x000e6e0000004200 */
[----:B------:R-:W-:Y:S01]  /*4b10*/  HMMA.16816.F32 R128, R4, R50, R128 ;  /* 0x000000320480723c */ /* 0x000fe20000001880 */
[----:B------:R-:W2:Y:S04]  /*4b20*/  LDSM.16.MT88.4 R4, [R226+0x5000] ;  /* 0x00500000e204783b */ /* 0x000ea80000004200 */
[----:B------:R-:W-:Y:S03]  /*4b30*/  LDSM.16.MT88.4 R48, [R227+0x14c00] ;  /* 0x014c0000e330783b */ /* 0x000fe60000004200 */
[-C--:B---3--:R-:W-:Y:S08]  /*4b40*/  HMMA.16816.F32 R100, R52, R56.reuse, R100 ;  /* 0x000000383464723c */ /* 0x088ff00000001864 */
[C---:B------:R-:W-:Y:S08]  /*4b50*/  HMMA.16816.F32 R104, R60.reuse, R56, R104 ;  /* 0x000000383c68723c */ /* 0x040ff00000001868 */
[-C--:B------:R-:W-:Y:S08]  /*4b60*/  HMMA.16816.F32 R108, R60, R58.reuse, R108 ;  /* 0x0000003a3c6c723c */ /* 0x080ff0000000186c */
[C---:B------:R-:W-:Y:S01]  /*4b70*/  HMMA.16816.F32 R112, R52.reuse, R58, R112 ;  /* 0x0000003a3470723c */ /* 0x040fe20000001870 */
[----:B------:R-:W3:Y:S07]  /*4b80*/  LDSM.16.MT88.4 R56, [R226+0x1800] ;  /* 0x00180000e238783b */ /* 0x000eee0000004200 */
[-C--:B------:R-:W-:Y:S08]  /*4b90*/  HMMA.16816.F32 R116, R52, R64.reuse, R116 ;  /* 0x000000403474723c */ /* 0x080ff00000001874 */
[C---:B------:R-:W-:Y:S08]  /*4ba0*/  HMMA.16816.F32 R120, R60.reuse, R64, R120 ;  /* 0x000000403c78723c */ /* 0x040ff00000001878 */
[-C--:B------:R-:W-:Y:S01]  /*4bb0*/  HMMA.16816.F32 R124, R60, R66.reuse, R124 ;  /* 0x000000423c7c723c */ /* 0x080fe2000000187c */
[----:B------:R-:W4:Y:S07]  /*4bc0*/  LDSM.16.MT88.4 R60, [R76+0x14c00] ;  /* 0x014c00004c3c783b */ /* 0x000f2e0000004200 */
[----:B------:R-:W-:Y:S08]  /*4bd0*/  HMMA.16816.F32 R128, R52, R66, R128 ;  /* 0x000000423480723c */ /* 0x000ff00000001880 */
[-C--:B-1----:R-:W-:Y:S08]  /*4be0*/  HMMA.16816.F32 R100, R8, R44.reuse, R100 ;  /* 0x0000002c0864723c */ /* 0x082ff00000001864 */
[C---:B------:R-:W-:Y:S08]  /*4bf0*/  HMMA.16816.F32 R104, R68.reuse, R44, R104 ;  /* 0x0000002c4468723c */ /* 0x040ff00000001868 */
[-C--:B------:R-:W-:Y:S08]  /*4c00*/  HMMA.16816.F32 R108, R68, R46.reuse, R108 ;  /* 0x0000002e446c723c */ /* 0x080ff0000000186c */
[C---:B------:R-:W-:Y:S08]  /*4c10*/  HMMA.16816.F32 R112, R8.reuse, R46, R112 ;  /* 0x0000002e0870723c */ /* 0x040ff00000001870 */
[-C--:B--2---:R-:W-:Y:S08]  /*4c20*/  HMMA.16816.F32 R116, R8, R4.reuse, R116 ;  /* 0x000000040874723c */ /* 0x084ff00000001874 */
[C---:B------:R-:W-:Y:S04]  /*4c30*/  HMMA.16816.F32 R120, R68.reuse, R4, R120 ;  /* 0x000000044478723c */ /* 0x040fe80000001878 */
[----:B------:R-:W-:Y:S04]  /*4c40*/  LOP3.LUT R4, R2, 0x1f8, RZ, 0xc0, !PT ;  /* 0x000001f802047812 */ /* 0x000fe800078ec0ff */
[-C--:B------:R-:W-:Y:S08]  /*4c50*/  HMMA.16816.F32 R124, R68, R6.reuse, R124 ;  /* 0x00000006447c723c */ /* 0x080ff0000000187c */
[----:B------:R-:W-:Y:S04]  /*4c60*/  HMMA.16816.F32 R128, R8, R6, R128 ;  /* 0x000000060880723c */ /* 0x000fe80000001880 */
[----:B------:R-:W-:Y:S04]  /*4c70*/  LOP3.LUT R7, R4, 0x38, R213, 0x78, !PT ;  /* 0x0000003804077812 */ /* 0x000fe800078e78d5 */
[-C--:B---3--:R-:W-:Y:S05]  /*4c80*/  HMMA.16816.F32 R100, R48, R56.reuse, R100 ;  /* 0x000000383064723c */ /* 0x088fea0000001864 */
[----:B------:R-:W-:Y:S03]  /*4c90*/  LOP3.LUT R7, R7, 0x1e00, R2, 0xf8, !PT ;  /* 0x00001e0007077812 */ /* 0x000fe600078ef802 */
[C---:B----4-:R-:W-:Y:S04]  /*4ca0*/  HMMA.16816.F32 R104, R60.reuse, R56, R104 ;  /* 0x000000383c68723c */ /* 0x050fe80000001868 */
[----:B------:R-:W-:Y:S04]  /*4cb0*/  LEA R7, R7, UR4, 0x1 ;  /* 0x0000000407077c11 */ /* 0x000fe8000f8e08ff */
[-C--:B------:R-:W-:Y:S08]  /*4cc0*/  HMMA.16816.F32 R108, R60, R58.reuse, R108 ;  /* 0x0000003a3c6c723c */ /* 0x080ff0000000186c */
[C---:B------:R-:W-:Y:S08]  /*4cd0*/  HMMA.16816.F32 R112, R48.reuse, R58, R112 ;  /* 0x0000003a3070723c */ /* 0x040ff00000001870 */
[-C--:B------:R-:W-:Y:S08]  /*4ce0*/  HMMA.16816.F32 R116, R48, R72.reuse, R116 ;  /* 0x000000483074723c */ /* 0x080ff00000001874 */
[C---:B------:R-:W-:Y:S08]  /*4cf0*/  HMMA.16816.F32 R120, R60.reuse, R72, R120 ;  /* 0x000000483c78723c */ /* 0x040ff00000001878 */
[-C--:B------:R-:W-:Y:S08]  /*4d00*/  HMMA.16816.F32 R124, R60, R74.reuse, R124 ;  /* 0x0000004a3c7c723c */ /* 0x080ff0000000187c */
[----:B------:R-:W-:Y:S01]  /*4d10*/  HMMA.16816.F32 R128, R48, R74, R128 ;  /* 0x0000004a3080723c */ /* 0x000fe20000001880 */
[----:B------:R-:W-:Y:S08]  /*4d20*/  @!UPT UIADD3 URZ, UPT, UPT, URZ, URZ, URZ ;  /* 0x000000fffffff290 */ /* 0x000ff0000fffe0ff */
[----:B------:R-:W-:Y:S11]  /*4d30*/  BRA.U !UP0, `(.L_x_118) ;  /* 0x00000001085c7547 */ /* 0x000ff6000b800000 */
[----:B------:R-:W-:Y:S01]  /*4d40*/  BAR.SYNC.DEFER_BLOCKING 0x0 ;  /* 0x0000000000007b1d */ /* 0x000fe20000010000 */
[----:B------:R-:W-:Y:S07]  /*4d50*/  IADD3 R6, P1, PT, RZ, -UR23, RZ ;  /* 0x80000017ff067c10 */ /* 0x000fee000ff3e0ff */
[----:B------:R-:W1:Y:S08]  /*4d60*/  LDC R5, c[0x0][0x3b0] ;  /* 0x0000ec00ff057b82 */ /* 0x000e700000000800 */
[----:B------:R-:W2:Y:S01]  /*4d70*/  LDC R4, c[0x0][0x3b4] ;  /* 0x0000ed00ff047b82 */ /* 0x000ea20000000800 */
[----:B-1----:R-:W-:Y:S04]  /*4d80*/  IMAD.SHL.U32 R9, R5, 0x40, RZ ;  /* 0x0000004005097824 */ /* 0x002fe800078e00ff */
[----:B------:R-:W-:Y:S05]  /*4d90*/  IMAD.X R9, RZ, RZ, ~R9, P1 ;  /* 0x000000ffff097224 */ /* 0x000fea00008e0e09 */
[----:B------:R-:W-:Y:S04]  /*4da0*/  SHF.R.S64 R11, R6, 0x1f, R9 ;  /* 0x0000001f060b7819 */ /* 0x000fe80000001009 */
[----:B------:R-:W-:Y:S04]  /*4db0*/  IADD3 R244, P1, PT, R244, R11, RZ ;  /* 0x0000000bf4f47210 */ /* 0x000fe80007f3e0ff */
[----:B------:R-:W-:Y:S02]  /*4dc0*/  LEA.HI.X.SX32 R245, R9, R245, 0x1, P1 ;  /* 0x000000f509f57211 */ /* 0x000fe400008f0eff */
[C---:B------:R-:W-:Y:S03]  /*4dd0*/  LEA R8, P1, R5.reuse, R244, 0x6 ;  /* 0x000000f405087211 */ /* 0x040fe600078230ff */
[----:B------:R-:W-:Y:S01]  /*4de0*/  @!PT LDS RZ, [RZ] ;  /* 0x00000000fffff984 */ /* 0x000fe20000000800 */
[----:B------:R-:W-:Y:S01]  /*4df0*/  @!PT LDS RZ, [RZ] ;  /* 0x00000000fffff984 */ /* 0x000fe20000000800 */
[----:B------:R-:W-:Y:S01]  /*4e00*/  @!PT LDS RZ, [RZ] ;  /* 0x00000000fffff984 */ /* 0x000fe20000000800 */
[----:B------:R1:W-:Y:S01]  /*4e10*/  LDGSTS.E.BYPASS.LTC128B.128 [R7], desc[UR20][R244.64] ;  /* 0x00000000f4077fae */ /* 0x0003e2000b981a14 */
[----:B--2---:R-:W-:Y:S03]  /*4e20*/  LEA.HI.X R9, R5, R245, R4, 0x6, P1 ;  /* 0x000000f505097211 */ /* 0x004fe600008f3404 */
        /* <DEDUP_REMOVED lines=8> */
.L_x_118:
[----:B------:R-:W-:Y:S01]  /*4eb0*/  IADD3 R231, PT, PT, R231, -0x40, RZ ;  /* 0xffffffc0e7e77810 */ /* 0x000fe20007ffe0ff */
[----:B------:R-:W-:Y:S06]  /*4ec0*/  BRA.U UP1, `(.L_x_119) ;  /* 0xffffffd901347547 */ /* 0x000fec000b83ffff */
[----:B------:R-:W2:Y:S01]  /*4ed0*/  S2R R0, SR_TID.X ;  /* 0x0000000000007919 */ /* 0x000ea20000002100 */
[----:B------:R-:W3:Y:S01]  /*4ee0*/  LDCU UR6, c[0x0][0x500] ;  /* 0x0000a000ff0677ac */ /* 0x000ee20008000800 */
        /* <DEDUP_REMOVED lines=46> */
[----:B------:R-:W-:Y:S01]  /*51d0*/  LOP3.LUT R230, R230, 0x6, R3, 0xf8, !PT ;  /* 0x00000006e6e67812 */ /* 0x000fe200078ef803 */
[----:B------:R-:W2:Y:S01]  /*51e0*/  S2R R2, SR_CTAID.Y ;  /* 0x0000000000027919 */ /* 0x000ea20000002600 */
        /* <DEDUP_REMOVED lines=20> */
[----:B------:R-:W-:Y:S01]  /*5330*/  LEA R3, R230, UR4, 0x1 ;  /* 0x00000004e6037c11 */ /* 0x000fe2000f8e08ff */
[----:B------:R-:W-:Y:S01]  /*5340*/  BAR.SYNC.DEFER_BLOCKING 0x0 ;  /* 0x0000000000007b1d */ /* 0x000fe20000010000 */
[----:B------:R-:W-:Y:S02]  /*5350*/  F2FP.F16.F32.PACK_AB R130, R131, R130 ;  /* 0x000000828382723e */ /* 0x000fe400000000ff */
[----:B------:R-:W-:Y:S02]  /*5360*/  F2FP.F16.F32.PACK_AB R124, R125, R124 ;  /* 0x0000007c7d7c723e */ /* 0x000fe400000000ff */
[----:B------:R-:W-:Y:S02]  /*5370*/  F2FP.F16.F32.PACK_AB R126, R127, R126 ;  /* 0x0000007e7f7e723e */ /* 0x000fe400000000ff */
[----:B------:R-:W-:Y:S01]  /*5380*/  ISETP.NE.AND P0, PT, R238, -0x1, PT ;  /* 0xffffffffee00780c */ /* 0x000fe20003f05270 */
        /* <DEDUP_REMOVED lines=32> */
[----:B--2---:R-:W-:Y:S05]  /*5590*/  @P0 BRA `(.L_x_120) ;  /* 0x0000000000280947 */ /* 0x004fea0003800000 */
[----:B------:R-:W2:Y:S01]  /*55a0*/  LDCU.64 UR12, c[0x0][0x5c0] ;  /* 0x0000b800ff0c77ac */ /* 0x000ea20008000a00 */
[----:B------:R-:W-:Y:S01]  /*55b0*/  SHF.R.S32.HI R4, RZ, 0x1f, R237 ;  /* 0x0000001fff047819 */ /* 0x000fe200000114ed */
[----:B------:R-:W4:Y:S04]  /*55c0*/  LDCU.64 UR6, c[0x0][0x5a8] ;  /* 0x0000b500ff0677ac */ /* 0x000f280008000a00 */
[----:B--2---:R-:W-:Y:S02]  /*55d0*/  IMAD R4, R4, UR12, RZ ;  /* 0x0000000c04047c24 */ /* 0x004fe4000f8e02ff */
[----:B-1----:R-:W-:-:S04]  /*55e0*/  IMAD.WIDE.U32 R8, R237, UR12, RZ ;  /* 0x0000000ced087c25 */ /* 0x002fc8000f8e00ff */
[----:B---3--:R-:W-:-:S05]  /*55f0*/  IMAD R3, R237, UR13, R4 ;  /* 0x0000000ded037c24 */ /* 0x008fca000f8e0204 */
[----:B------:R-:W-:-:S03]  /*5600*/  IADD3 R9, PT, PT, R9, R3, RZ ;  /* 0x0000000309097210 */ /* 0x000fc60007ffe0ff */
[----:B----4-:R-:W-:-:S04]  /*5610*/  IMAD.WIDE.U32 R46, R2, UR6, R8 ;  /* 0x00000006022e7c25 */ /* 0x010fc8000f8e0008 */
[----:B------:R-:W-:Y:S01]  /*5620*/  IMAD R11, R2, UR7, R47 ;  /* 0x00000007020b7c24 */ /* 0x000fe2000f8e022f */
[----:B------:R-:W-:Y:S05]  /*5630*/  BRA `(.L_x_121) ;  /* 0x0000000000147947 */ /* 0x000fea0003800000 */
.L_x_120:
[----:B------:R-:W2:Y:S01]  /*5640*/  LDCU.64 UR12, c[0x0][0x5c0] ;  /* 0x0000b800ff0c77ac */ /* 0x000ea20008000a00 */
[----:B------:R-:W-:-:S05]  /*5650*/  IADD3 R46, PT, PT, R237, R238, RZ ;  /* 0x000000eeed2e7210 */ /* 0x000fca0007ffe0ff */
[C---:B--2---:R-:W-:Y:S02]  /*5660*/  IMAD R11, R46.reuse, UR13, RZ ;  /* 0x0000000d2e0b7c24 */ /* 0x044fe4000f8e02ff */
[----:B------:R-:W-:-:S05]  /*5670*/  IMAD.WIDE.U32 R46, R46, UR12, RZ ;  /* 0x0000000c2e2e7c25 */ /* 0x000fca000f8e00ff */
[----:B------:R-:W-:Y:S02]  /*5680*/  IADD3 R11, PT, PT, R47, R11, RZ ;  /* 0x0000000b2f0b7210 */ /* 0x000fe40007ffe0ff */
.L_x_121:
[----:B------:R-:W-:Y:S05]  /*5690*/  @P0 BRA `(.L_x_122) ;  /* 0x00000000002c0947 */ /* 0x000fea0003800000 */
[----:B------:R-:W2:Y:S01]  /*56a0*/  LDCU.64 UR6, c[0x0][0x5c8] ;  /* 0x0000b900ff0677ac */ /* 0x000ea20008000a00 */
[----:B------:R-:W-:Y:S01]  /*56b0*/  SHF.R.S32.HI R4, RZ, 0x1f, R237 ;  /* 0x0000001fff047819 */ /* 0x000fe200000114ed */
[----:B------:R-:W4:Y:S04]  /*56c0*/  LDCU.64 UR8, c[0x0][0x5b0] ;  /* 0x0000b600ff0877ac */ /* 0x000f280008000a00 */
[----:B--2---:R-:W-:Y:S02]  /*56d0*/  IMAD R4, R4, UR6, RZ ;  /* 0x0000000604047c24 */ /* 0x004fe4000f8e02ff */
[----:B-1----:R-:W-:-:S04]  /*56e0*/  IMAD.WIDE.U32 R8, R237, UR6, RZ ;  /* 0x00000006ed087c25 */ /* 0x002fc8000f8e00ff */
[----:B------:R-:W-:-:S05]  /*56f0*/  IMAD R4, R237, UR7, R4 ;  /* 0x00000007ed047c24 */ /* 0x000fca000f8e0204 */
[----:B------:R-:W-:-:S03]  /*5700*/  IADD3 R9, PT, PT, R9, R4, RZ ;  /* 0x0000000409097210 */ /* 0x000fc60007ffe0ff */
[----:B----4-:R-:W-:-:S04]  /*5710*/  IMAD.WIDE.U32 R4, R2, UR8, R8 ;  /* 0x0000000802047c25 */ /* 0x010fc8000f8e0008 */
[----:B------:R-:W-:Y:S01]  /*5720*/  IMAD R6, R2, UR9, R5 ;  /* 0x0000000902067c24 */ /* 0x000fe2000f8e0205 */
[----:B------:R-:W-:Y:S01]  /*5730*/  MOV R10, R4 ;  /* 0x00000004000a7202 */ /* 0x000fe20000000f00 */
[----:B------:R-:W-:Y:S06]  /*5740*/  BRA `(.L_x_123) ;  /* 0x0000000000187947 */ /* 0x000fec0003800000 */
.L_x_122:
[----:B------:R-:W2:Y:S01]  /*5750*/  LDCU.64 UR6, c[0x0][0x5c8] ;  /* 0x0000b900ff0677ac */ /* 0x000ea20008000a00 */
[----:B------:R-:W-:-:S05]  /*5760*/  IADD3 R4, PT, PT, R237, R238, RZ ;  /* 0x000000eeed047210 */ /* 0x000fca0007ffe0ff */
[C---:B--2---:R-:W-:Y:S02]  /*5770*/  IMAD R6, R4.reuse, UR7, RZ ;  /* 0x0000000704067c24 */ /* 0x044fe4000f8e02ff */
[----:B------:R-:W-:-:S05]  /*5780*/  IMAD.WIDE.U32 R4, R4, UR6, RZ ;  /* 0x0000000604047c25 */ /* 0x000fca000f8e00ff */
[----:B------:R-:W-:Y:S02]  /*5790*/  IADD3 R6, PT, PT, R5, R6, RZ ;  /* 0x0000000605067210 */ /* 0x000fe40007ffe0ff */
[----:B------:R-:W-:Y:S02]  /*57a0*/  MOV R10, R4 ;  /* 0x00000004000a7202 */ /* 0x000fe40000000f00 */
.L_x_123:
[----:B------:R-:W-:Y:S01]  /*57b0*/  USHF.L.U32 UR8, UR25, 0x5, URZ ;  /* 0x0000000519087899 */ /* 0x000fe200080006ff */
[----:B---3--:R-:W-:Y:S01]  /*57c0*/  SHF.R.U32.HI R3, RZ, 0x3, R0 ;  /* 0x00000003ff037819 */ /* 0x008fe20000011600 */
[----:B------:R-:W-:Y:S04]  /*57d0*/  BAR.SYNC.DEFER_BLOCKING 0x0 ;  /* 0x0000000000007b1d */ /* 0x000fe80000010000 */
[----:B------:R-:W-:-:S05]  /*57e0*/  VIADD R236, R236, -UR8 ;  /* 0x80000008ecec7c36 */ /* 0x000fca0008000000 */
[----:B------:R-:W-:-:S13]  /*57f0*/  ISETP.GE.AND P0, PT, R3, R236, PT ;  /* 0x000000ec0300720c */ /* 0x000fda0003f06270 */
[----:B------:R-:W-:Y:S05]  /*5800*/  @P0 BRA `(.L_x_110) ;  /* 0x0000000000c00947 */ /* 0x000fea0003800000 */
[----:B------:R-:W-:Y:S01]  /*5810*/  SHF.L.U32 R0, R0, 0x3, RZ ;  /* 0x0000000300007819 */ /* 0x000fe200000006ff */
[----:B------:R-:W-:Y:S01]  /*5820*/  USHF.L.U32 UR8, UR25, 0x5, URZ ;  /* 0x0000000519087899 */ /* 0x000fe200080006ff */
[----:B------:R-:W-:Y:S01]  /*5830*/  MOV R15, UR12 ;  /* 0x0000000c000f7c02 */ /* 0x000fe20008000f00 */
[----:B-1----:R-:W1:Y:S01]  /*5840*/  LDC.64 R8, c[0x0][0x5d8] ;  /* 0x00017600ff087b82 */ /* 0x002e620000000a00 */
[----:B------:R-:W-:Y:S01]  /*5850*/  LOP3.LUT R12, R0, 0x38, RZ, 0xc0, !PT ;  /* 0x00000038000c7812 */ /* 0x000fe200078ec0ff */
[----:B------:R-:W-:Y:S01]  /*5860*/  USHF.R.S32.HI UR9, URZ, 0x1f, UR8 ;  /* 0x0000001fff097899 */ /* 0x000fe20008011408 */
[----:B------:R-:W-:Y:S01]  /*5870*/  MOV R13, RZ ;  /* 0x000000ff000d7202 */ /* 0x000fe20000000f00 */
[----:B------:R-:W2:Y:S01]  /*5880*/  LDS.128 R20, [R7+0x12000] ;  /* 0x0120000007147984 */ /* 0x000ea20000000c00 */
[----:B------:R-:W-:Y:S01]  /*5890*/  MOV R44, UR6 ;  /* 0x00000006002c7c02 */ /* 0x000fe20008000f00 */
[----:B------:R-:W-:Y:S01]  /*58a0*/  UIMAD UR10, UR9, UR12, URZ ;  /* 0x0000000c090a72a4 */ /* 0x000fe2000f8e02ff */
[--C-:B------:R-:W-:Y:S01]  /*58b0*/  IMAD.WIDE.U32 R14, R15, UR8, R12.reuse ;  /* 0x000000080f0e7c25 */ /* 0x100fe2000f8e000c */
[----:B------:R-:W-:Y:S01]  /*58c0*/  UIMAD UR9, UR9, UR6, URZ ;  /* 0x00000006090972a4 */ /* 0x000fe2000f8e02ff */
[----:B------:R-:W3:Y:S01]  /*58d0*/  LDC.64 R4, c[0x0][0x5e0] ;  /* 0x00017800ff047b82 */ /* 0x000ee20000000a00 */
[----:B------:R-:W-:Y:S01]  /*58e0*/  UIMAD UR10, UR8, UR13, UR10 ;  /* 0x0000000d080a72a4 */ /* 0x000fe2000f8e020a */
[----:B------:R-:W-:Y:S01]  /*58f0*/  IMAD.WIDE.U32 R44, R44, UR8, R12 ;  /* 0x000000082c2c7c25 */ /* 0x000fe2000f8e000c */
[----:B------:R-:W-:Y:S01]  /*5900*/  IADD3 R46, P0, PT, R46, R14, RZ ;  /* 0x0000000e2e2e7210 */ /* 0x000fe20007f1e0ff */
[----:B------:R-:W-:Y:S01]  /*5910*/  UIMAD UR9, UR8, UR7, UR9 ;  /* 0x00000007080972a4 */ /* 0x000fe2000f8e0209 */
[----:B------:R-:W4:Y:S02]  /*5920*/  LDS.128 R16, [R7+0x11000] ;  /* 0x0110000007107984 */ /* 0x000f240000000c00 */
[----:B------:R-:W-:-:S02]  /*5930*/  IADD3.X R47, PT, PT, R11, UR10, R15, P0, !PT ;  /* 0x0000000a0b2f7c10 */ /* 0x000fc400087fe40f */
[----:B------:R-:W4:Y:S01]  /*5940*/  LDS.128 R12, [R7+0x10000] ;  /* 0x01000000070c7984 */ /* 0x000f220000000c00 */
[----:B------:R-:W-:-:S03]  /*5950*/  IADD3 R10, P0, PT, R10, R44, RZ ;  /* 0x0000002c0a0a7210 */ /* 0x000fc60007f1e0ff */
[----:B------:R-:W4:Y:S01]  /*5960*/  LDS.128 R24, [R7+0x13000] ;  /* 0x0130000007187984 */ /* 0x000f220000000c00 */
[----:B------:R-:W-:Y:S01]  /*5970*/  IADD3.X R11, PT, PT, R6, UR9, R45, P0, !PT ;  /* 0x00000009060b7c10 */ /* 0x000fe200087fe42d */
[----:B------:R-:W2:Y:S01]  /*5980*/  LDCU.128 UR8, c[0x0][0x560] ;  /* 0x0000ac00ff0877ac */ /* 0x000ea20008000c00 */
[----:B-1----:R-:W-:Y:S01]  /*5990*/  IMAD.WIDE.U32 R46, R8, UR18, R46 ;  /* 0x00000012082e7c25 */ /* 0x002fe2000f8e002e */
[----:B------:R-:W1:Y:S03]  /*59a0*/  LDS.128 R28, [R7+0x14000] ;  /* 0x01400000071c7984 */ /* 0x000e660000000c00 */
[----:B------:R-:W-:Y:S01]  /*59b0*/  IMAD R47, R9, UR18, R47 ;  /* 0x00000012092f7c24 */ /* 0x000fe2000f8e022f */
[----:B------:R-:W1:Y:S01]  /*59c0*/  LDS.128 R32, [R7+0x15000] ;  /* 0x0150000007207984 */ /* 0x000e620000000c00 */
[----:B---3--:R-:W-:-:S03]  /*59d0*/  IMAD.WIDE.U32 R10, R4, UR18, R10 ;  /* 0x00000012040a7c25 */ /* 0x008fc6000f8e000a */
[----:B------:R-:W3:Y:S01]  /*59e0*/  LDS.128 R36, [R7+0x16000] ;  /* 0x0160000007247984 */ /* 0x000ee20000000c00 */
[----:B------:R-:W-:-:S03]  /*59f0*/  IMAD.WIDE.U32 R8, R3, UR12, R46 ;  /* 0x0000000c03087c25 */ /* 0x000fc6000f8e002e */
[----:B------:R4:W3:Y:S01]  /*5a00*/  LDS.128 R40, [R7+0x17000] ;  /* 0x0170000007287984 */ /* 0x0008e20000000c00 */
[----:B------:R-:W-:Y:S01]  /*5a10*/  IMAD R11, R5, UR18, R11 ;  /* 0x00000012050b7c24 */ /* 0x000fe2000f8e020b */
[----:B--2---:R-:W-:Y:S01]  /*5a20*/  LEA R6, P0, R8, UR8, 0x1 ;  /* 0x0000000808067c11 */ /* 0x004fe2000f8008ff */
[C---:B------:R-:W-:Y:S02]  /*5a30*/  IMAD R0, R3.reuse, UR13, R9 ;  /* 0x0000000d03007c24 */ /* 0x040fe4000f8e0209 */
[----:B------:R-:W-:-:S04]  /*5a40*/  IMAD.WIDE.U32 R4, R3, UR6, R10 ;  /* 0x0000000603047c25 */ /* 0x000fc8000f8e000a */
[----:B------:R-:W-:Y:S01]  /*5a50*/  IMAD R3, R3, UR7, R5 ;  /* 0x0000000703037c24 */ /* 0x000fe2000f8e0205 */
[----:B----4-:R-:W-:Y:S02]  /*5a60*/  LEA.HI.X R7, R8, UR9, R0, 0x1, P0 ;  /* 0x0000000908077c11 */ /* 0x010fe400080f0c00 */
[----:B------:R-:W-:-:S03]  /*5a70*/  LEA R8, P0, R4, UR10, 0x1 ;  /* 0x0000000a04087c11 */ /* 0x000fc6000f8008ff */
[----:B------:R2:W-:Y:S01]  /*5a80*/  STG.E.128 desc[UR20][R6.64+0x100], R20 ;  /* 0x0001001406007986 */ /* 0x0005e2000c101d14 */
[----:B------:R-:W-:-:S03]  /*5a90*/  LEA.HI.X R9, R4, UR11, R3, 0x1, P0 ;  /* 0x0000000b04097c11 */ /* 0x000fc600080f0c03 */
[----:B------:R2:W-:Y:S04]  /*5aa0*/  STG.E.128 desc[UR20][R6.64+0x80], R16 ;  /* 0x0000801006007986 */ /* 0x0005e8000c101d14 */
[----:B------:R2:W-:Y:S04]  /*5ab0*/  STG.E.128 desc[UR20][R6.64], R12 ;  /* 0x0000000c06007986 */ /* 0x0005e8000c101d14 */
[----:B------:R2:W-:Y:S04]  /*5ac0*/  STG.E.128 desc[UR20][R6.64+0x180], R24 ;  /* 0x0001801806007986 */ /* 0x0005e8000c101d14 */
[----:B-1----:R2:W-:Y:S04]  /*5ad0*/  STG.E.128 desc[UR20][R8.64], R28 ;  /* 0x0000001c08007986 */ /* 0x0025e8000c101d14 */
[----:B------:R2:W-:Y:S04]  /*5ae0*/  STG.E.128 desc[UR20][R8.64+0x80], R32 ;  /* 0x0000802008007986 */ /* 0x0005e8000c101d14 */
[----:B---3--:R2:W-:Y:S04]  /*5af0*/  STG.E.128 desc[UR20][R8.64+0x100], R36 ;  /* 0x0001002408007986 */ /* 0x0085e8000c101d14 */
[----:B------:R2:W-:Y:S02]  /*5b00*/  STG.E.128 desc[UR20][R8.64+0x180], R40 ;  /* 0x0001802808007986 */ /* 0x0005e4000c101d14 */
.L_x_110:
[----:B------:R-:W-:Y:S05]  /*5b10*/  BSYNC.RECONVERGENT B1 ;  /* 0x0000000000017941 */ /* 0x000fea0003800200 */
.L_x_94:
[----:B------:R-:W4:Y:S01]  /*5b20*/  LDCU UR7, c[0x0][0x438] ;  /* 0x00008700ff0777ac */ /* 0x000f220008000800 */
[----:B------:R-:W1:Y:S01]  /*5b30*/  LDC R0, c[0x0][0x438] ;  /* 0x00010e00ff007b82 */ /* 0x000e620000000800 */
[----:B------:R-:W3:Y:S01]  /*5b40*/  LDCU UR8, c[0x0][0x370] ;  /* 0x00006e00ff0877ac */ /* 0x000ee20008000800 */
[----:B----4-:R-:W-:-:S04]  /*5b50*/  UIADD3 UR7, UPT, UPT, UR7, 0x1f, URZ ;  /* 0x0000001f07077890 */ /* 0x010fc8000fffe0ff */
[----:B------:R-:W-:Y:S02]  /*5b60*/  USHF.R.S32.HI UR6, URZ, 0x1f, UR7 ;  /* 0x0000001fff067899 */ /* 0x000fe40008011407 */
[----:B---3--:R-:W-:Y:S02]  /*5b70*/  UIADD3 UR25, UPT, UPT, UR8, UR25, URZ ;  /* 0x0000001908197290 */ /* 0x008fe4000fffe0ff */
[----:B------:R-:W-:-:S04]  /*5b80*/  ULEA.HI UR6, UR6, UR7, URZ, 0x5 ;  /* 0x0000000706067291 */ /* 0x000fc8000f8f28ff */
[----:B------:R-:W-:-:S04]  /*5b90*/  USHF.R.S32.HI UR6, URZ, 0x5, UR6 ;  /* 0x00000005ff067899 */ /* 0x000fc80008011406 */
[----:B------:R-:W-:-:S09]  /*5ba0*/  UISETP.GE.AND UP0, UPT, UR25, UR6, UPT ;  /* 0x000000061900728c */ /* 0x000fd2000bf06270 */
[----:B------:R-:W-:Y:S05]  /*5bb0*/  BRA.U !UP0, `(.L_x_124) ;  /* 0xffffffa508807547 */ /* 0x000fea000b83ffff */
[----:B------:R-:W-:Y:S05]  /*5bc0*/  EXIT ;  /* 0x000000000000794d */ /* 0x000fea0003800000 */
.L_x_125:
        /* <DEDUP_REMOVED lines=11> */
.L_x_1258:


//--------------------- .text._ZN5flash44flash_bwd_dq_dk_dv_loop_seqk_parallel_kernelI23Flash_bwd_kernel_traitsILi256ELi64ELi32ELi8ELi4ELi1ELi2ELb1ELb1EN7cutlass6half_tE19Flash_kernel_traitsILi256ELi64ELi32ELi8ES3_EELb0ELb1ELb0ELb0ELb0ELb1ELb1EEEvNS_16Flash_bwd_paramsE --------------------------
	.section	.text._ZN5flash44flash_bwd_dq_dk_dv_loop_seqk_parallel_kernelI23Flash_bwd_kernel_traitsILi256ELi64ELi32ELi8ELi4ELi1ELi2ELb1ELb1EN7cutlass6half_tE19Flash_kernel_traitsILi256ELi64ELi32ELi8ES3_EELb0ELb1ELb0ELb0ELb0ELb1ELb1EEEvNS_16Flash_bwd_paramsE,"ax",@progbits
	.align	128
        .global         _ZN5flash44flash_bwd_dq_dk_dv_loop_seqk_parallel_kernelI23Flash_bwd_kernel_traitsILi256ELi64ELi32ELi8ELi4ELi1ELi2ELb1ELb1EN7cutlass6half_tE19Flash_kernel_traitsILi256ELi64ELi32ELi8ES3_EELb0ELb1ELb0ELb0ELb0ELb1ELb1EEEvNS_16Flash_bwd_paramsE
        .type           _ZN5flash44flash_bwd_dq_dk_dv_loop_seqk_parallel_kernelI23Flash_bwd_kernel_traitsILi256ELi64ELi32ELi8ELi4ELi1ELi2ELb1ELb1EN7cutlass6half_tE19Flash_kernel_traitsILi256ELi64ELi32ELi8ES3_EELb0ELb1ELb0ELb0ELb0ELb1ELb1EEEvNS_16Flash_bwd_paramsE,@function
        .size           _ZN5flash44flash_bwd_dq_dk_dv_loop_seqk_parallel_kernelI23Flash_bwd_kernel_traitsILi256ELi64ELi32ELi8ELi4ELi1ELi2ELb1ELb1EN7cutlass6half_tE19Flash_kernel_traitsILi256ELi64ELi32ELi8ES3_EELb0ELb1ELb0ELb0ELb0ELb1ELb1EEEvNS_16Flash_bwd_paramsE,(.L_x_1259 - _ZN5flash44flash_bwd_dq_dk_dv_loop_seqk_parallel_kernelI23Flash_bwd_kernel_traitsILi256ELi64ELi32ELi8ELi4ELi1ELi2ELb1ELb1EN7cutlass6half_tE19Flash_kernel_traitsILi256ELi64ELi32ELi8ES3_EELb0ELb1ELb0ELb0ELb0ELb1ELb1EEEvNS_16Flash_bwd_paramsE)
        .other          _ZN5flash44flash_bwd_dq_dk_dv_loop_seqk_parallel_kernelI23Flash_bwd_kernel_traitsILi256ELi64ELi32ELi8ELi4ELi1ELi2ELb1ELb1EN7cutlass6half_tE19Flash_kernel_traitsILi256ELi64ELi32ELi8ES3_EELb0ELb1ELb0ELb0ELb0ELb1ELb1EEEvNS_16Flash_bwd_paramsE,@"STO_CUDA_ENTRY STV_DEFAULT"
_ZN5flash44flash_bwd_dq_dk_dv_loop_seqk_parallel_kernelI23Flash_bwd_kernel_traitsILi256ELi64ELi32ELi8ELi4ELi1ELi2ELb1ELb1EN7cutlass6half_tE19Flash_kernel_traitsILi256ELi64ELi32ELi8ES3_EELb0ELb1ELb0ELb0ELb0ELb1ELb1EEEvNS_16Flash_bwd_paramsE:
.text._ZN5flash44flash_bwd_dq_dk_dv_loop_seqk_parallel_kernelI23Flash_bwd_kernel_traitsILi256ELi64ELi32ELi8ELi4ELi1ELi2ELb1ELb1EN7cutlass6half_tE19Flash_kernel_traitsILi256ELi64ELi32ELi8ES3_EELb0ELb1ELb0ELb0ELb0ELb1ELb1EEEvNS_16Flash_bwd_paramsE:
        /* <DEDUP_REMOVED lines=28> */
.L_x_157:
        /* <DEDUP_REMOVED lines=20> */
[----:B------:R-:W-:-:S03]  /*0300*/  @P4 LEA.HI.X R9, R2, R9, RZ, 0x2, P0 ;  /* 0x0000000902094211 */ /* 0x000fc600000f14ff */
[----:B------:R4:W3:Y:S04]  /*0310*/  @P5 LDG.E R235, desc[UR20][R10.64] ;  /* 0x000000140aeb5981 */ /* 0x0008e8000c1e1900 */
[----:B------:R-:W3:Y:S01]  /*0320*/  @P4 LDG.E R234, desc[UR20][R8.64] ;  /* 0x0000001408ea4981 */ /* 0x000ee2000c1e1900 */
[----:B----4-:R-:W-:-:S03]  /*0330*/  IMAD.MOV.U32 R10, RZ, RZ, -0x1 ;  /* 0xffffffffff0a7424 */ /* 0x010fc600078e00ff */
[----:B-----5:R4:W5:Y:S04]  /*0340*/  @P2 LDG.E R8, desc[UR20][R12.64+0x4] ;  /* 0x000004140c082981 */ /* 0x020968000c1e1900 */
[----:B------:R4:W5:Y:S01]  /*0350*/  @P3 LDG.E R10, desc[UR20][R12.64] ;  /* 0x000000140c0a3981 */ /* 0x000962000c1e1900 */
[----:B--2---:R-:W-:Y:S02]  /*0360*/  ISETP.NE.AND P5, PT, R3, RZ, PT ;  /* 0x000000ff0300720c */ /* 0x004fe40003fa5270 */
[----:B---3--:R-:W-:Y:S01]  /*0370*/  ISETP.EQ.U32.AND P0, PT, R4, RZ, PT ;  /* 0x000000ff0400720c */ /* 0x008fe20003f02070 */
[----:B------:R-:W2:Y:S03]  /*0380*/  @!P4 LDC R3, c[0x0][0x43c] ;  /* 0x00010f00ff03cb82 */ /* 0x000ea60000000800 */
[----:B------:R-:W-:-:S02]  /*0390*/  ISETP.EQ.OR.EX P0, PT, R5, RZ, !P5, P0 ;  /* 0x000000ff0500720c */ /* 0x000fc40006f02700 */
[----:B------:R-:W-:-:S03]  /*03a0*/  ISETP.NE.U32.AND P1, PT, R4, RZ, PT ;  /* 0x000000ff0400720c */ /* 0x000fc60003f25070 */
[----:B------:R-:W3:Y:S01]  /*03b0*/  @!P2 LDC R229, c[0x0][0x434] ;  /* 0x00010d00ffe5ab82 */ /* 0x000ee20000000800 */
[----:B------:R-:W-:Y:S01]  /*03c0*/  IMAD.MOV.U32 R236, RZ, RZ, -0x1 ;  /* 0xffffffffffec7424 */ /* 0x000fe200078e00ff */
[----:B------:R-:W-:-:S06]  /*03d0*/  ISETP.NE.AND.EX P1, PT, R5, RZ, PT, P1 ;  /* 0x000000ff0500720c */ /* 0x000fcc0003f25310 */
[----:B------:R4:W5:Y:S01]  /*03e0*/  @!P0 LDG.E R236, desc[UR20][R242.64] ;  /* 0x00000014f2ec8981 */ /* 0x000962000c1e1900 */
[----:B-1----:R-:W-:Y:S01]  /*03f0*/  @!P4 ISETP.NE.U32.AND P0, PT, R6, RZ, PT ;  /* 0x000000ff0600c20c */ /* 0x002fe20003f05070 */
[----:B------:R-:W-:-:S03]  /*0400*/  USHF.L.U32 UR27, UR25, 0x5, URZ ;  /* 0x00000005191b7899 */ /* 0x000fc600080006ff */
[----:B------:R-:W-:-:S04]  /*0410*/  @!P4 ISETP.NE.AND.EX P0, PT, R7, RZ, PT, P0 ;  /* 0x000000ff0700c20c */ /* 0x000fc80003f05300 */
[----:B--2---:R-:W-:Y:S01]  /*0420*/  @!P4 SEL R3, R3, RZ, P0 ;  /* 0x000000ff0303c207 */ /* 0x004fe20000000000 */
[----:B------:R-:W-:Y:S01]  /*0430*/  @P4 IMAD.IADD R234, R234, 0x1, -R235 ;  /* 0x00000001eaea4824 */ /* 0x000fe200078e0aeb */
[----:B---34-:R-:W-:Y:S07]  /*0440*/  @!P1 BRA `(.L_x_126) ;  /* 0x00000000000c9947 */ /* 0x018fee0003800000 */
[----:B------:R-:W2:Y:S02]  /*0450*/  @P5 LDG.E R0, desc[UR20][R242.64+0x4] ;  /* 0x00000414f2005981 */ /* 0x000ea4000c1e1900 */
[----:B--2--5:R-:W-:-:S06]  /*0460*/  @P5 IADD3 R0, PT, PT, R0, -R236, RZ ;  /* 0x800000ec00005210 */ /* 0x024fcc0007ffe0ff */
[----:B------:R1:W5:Y:S02]  /*0470*/  @!P5 LDG.E R0, desc[UR20][R242.64] ;  /* 0x00000014f200d981 */ /* 0x000364000c1e1900 */
.L_x_126:
        /* <DEDUP_REMOVED lines=15> */
[C---:B--2---:R-:W-:Y:S01]  /*0570*/  @!P4 IMAD.WIDE.U32 R8, R2.reuse, R6, RZ ;  /* 0x000000060208c225 */ /* 0x044fe200078e00ff */
[----:B------:R-:W-:Y:S02]  /*0580*/  MOV R233, UR6 ;  /* 0x0000000600e97c02 */ /* 0x000fe40008000f00 */
[----:B------:R-:W-:Y:S01]  /*0590*/  USHF.R.S32.HI UR14, URZ, 0x1f, UR29 ;  /* 0x0000001fff0e7899 */ /* 0x000fe2000801141d */
[----:B------:R-:W-:Y:S02]  /*05a0*/  @!P4 IMAD R18, R2, R7, R9 ;  /* 0x000000070212c224 */ /* 0x000fe400078e0209 */
[----:B------:R-:W-:Y:S02]  /*05b0*/  @!P4 IMAD.MOV.U32 R19, RZ, RZ, R8 ;  /* 0x000000ffff13c224 */ /* 0x000fe400078e0008 */
        /* <DEDUP_REMOVED lines=15> */
.L_x_128:
[----:B------:R-:W2:Y:S01]  /*06b0*/  LDCU.64 UR12, c[0x0][0x3b8] ;  /* 0x00007700ff0c77ac */ /* 0x000ea20008000a00 */
[----:B------:R-:W-:-:S05]  /*06c0*/  IADD3 R4, PT, PT, R235, R236, RZ ;  /* 0x000000eceb047210 */ /* 0x000fca0007ffe0ff */
[C---:B--2---:R-:W-:Y:S02]  /*06d0*/  IMAD R8, R4.reuse, UR13, RZ ;  /* 0x0000000d04087c24 */ /* 0x044fe4000f8e02ff */
[----:B------:R-:W-:-:S05]  /*06e0*/  IMAD.WIDE.U32 R4, R4, UR12, RZ ;  /* 0x0000000c04047c25 */ /* 0x000fca000f8e00ff */
[----:B------:R-:W-:Y:S02]  /*06f0*/  IADD3 R8, PT, PT, R5, R8, RZ ;  /* 0x0000000805087210 */ /* 0x000fe40007ffe0ff */
[----:B------:R-:W-:-:S07]  /*0700*/  MOV R9, R4 ;  /* 0x0000000400097202 */ /* 0x000fce0000000f00 */
.L_x_129:
[----:B------:R-:W2:Y:S01]  /*0710*/  LDC R0, c[0x0][0x3e8] ;  /* 0x0000fa00ff007b82 */ /* 0x000ea20000000800 */
[----:B------:R-:W3:Y:S01]  /*0720*/  S2R R14, SR_CTAID.Z ;  /* 0x00000000000e7919 */ /* 0x000ee20000002700 */
[----:B------:R-:W-:Y:S01]  /*0730*/  USHF.R.S32.HI UR26, URZ, 0x1f, UR27 ;  /* 0x0000001fff1a7899 */ /* 0x000fe2000801141b */
[----:B--2---:R-:W-:-:S04]  /*0740*/  IABS R5, R0 ;  /* 0x0000000000057213 */ /* 0x004fc80000000000 */
[----:B------:R-:W2:Y:S08]  /*0750*/  I2F.RP R6, R5 ;  /* 0x0000000500067306 */ /* 0x000eb00000209400 */
[----:B--2---:R-:W2:Y:S02]  /*0760*/  MUFU.RCP R6, R6 ;  /* 0x0000000600067308 */ /* 0x004ea40000001000 */
[----:B--2---:R-:W-:-:S06]  /*0770*/  VIADD R6, R6, 0xffffffe ;  /* 0x0ffffffe06067836 */ /* 0x004fcc0000000000 */
[----:B------:R-:W2:Y:S02]  /*0780*/  F2I.FTZ.U32.TRUNC.NTZ R7, R6 ;  /* 0x0000000600077305 */ /* 0x000ea4000021f000 */
[----:B--2---:R-:W-:Y:S01]  /*0790*/  IMAD.MOV R3, RZ, RZ, -R7 ;  /* 0x000000ffff037224 */ /* 0x004fe200078e0a07 */
[----:B------:R-:W-:-:S03]  /*07a0*/  MOV R6, RZ ;  /* 0x000000ff00067202 */ /* 0x000fc60000000f00 */
[----:B------:R-:W-:Y:S01]  /*07b0*/  IMAD R4, R3, R5, RZ ;  /* 0x0000000503047224 */ /* 0x000fe200078e02ff */
[----:B---3--:R-:W-:-:S03]  /*07c0*/  IABS R3, R14 ;  /* 0x0000000e00037213 */ /* 0x008fc60000000000 */
[----:B------:R-:W-:-:S04]  /*07d0*/  IMAD.HI.U32 R6, R7, R4, R6 ;  /* 0x0000000407067227 */ /* 0x000fc800078e0006 */
[----:B------:R-:W-:-:S04]  /*07e0*/  IMAD.MOV.U32 R4, RZ, RZ, R3 ;  /* 0x000000ffff047224 */ /* 0x000fc800078e0003 */
[----:B------:R-:W-:-:S04]  /*07f0*/  IMAD.HI.U32 R6, R6, R4, RZ ;  /* 0x0000000406067227 */ /* 0x000fc800078e00ff */
[----:B------:R-:W-:-:S04]  /*0800*/  IMAD.MOV R3, RZ, RZ, -R6 ;  /* 0x000000ffff037224 */ /* 0x000fc800078e0a06 */
[----:B------:R-:W-:-:S05]  /*0810*/  IMAD R3, R5, R3, R4 ;  /* 0x0000000305037224 */ /* 0x000fca00078e0204 */
[----:B------:R-:W-:-:S13]  /*0820*/  ISETP.GT.U32.AND P1, PT, R5, R3, PT ;  /* 0x000000030500720c */ /* 0x000fda0003f24070 */
[-C--:B------:R-:W-:Y:S01]  /*0830*/  @!P1 IADD3 R3, PT, PT, R3, -R5.reuse, RZ ;  /* 0x8000000503039210 */ /* 0x080fe20007ffe0ff */
[----:B------:R-:W-:Y:S01]  /*0840*/  @!P1 VIADD R6, R6, 0x1 ;  /* 0x0000000106069836 */ /* 0x000fe20000000000 */
[----:B------:R-:W-:Y:S02]  /*0850*/  ISETP.NE.AND P1, PT, R0, RZ, PT ;  /* 0x000000ff0000720c */ /* 0x000fe40003f25270 */
[----:B------:R-:W-:Y:S02]  /*0860*/  ISETP.GE.U32.AND P5, PT, R3, R5, PT ;  /* 0x000000050300720c */ /* 0x000fe40003fa6070 */
[----:B------:R-:W-:-:S04]  /*0870*/  LOP3.LUT R3, R14, R0, RZ, 0x3c, !PT ;  /* 0x000000000e037212 */ /* 0x000fc800078e3cff */
[----:B------:R-:W-:-:S07]  /*0880*/  ISETP.GE.AND P0, PT, R3, RZ, PT ;  /* 0x000000ff0300720c */ /* 0x000fce0003f06270 */
        /* <DEDUP_REMOVED lines=12> */
[----:B------:R-:W-:Y:S02]  /*0950*/  IADD3 R5, PT, PT, R7, R4, RZ ;  /* 0x0000000407057210 */ /* 0x000fe40007ffe0ff */
[----:B------:R-:W-:-:S05]  /*0960*/  MOV R4, R6 ;  /* 0x0000000600047202 */ /* 0x000fca0000000f00 */
[----:B---3--:R-:W-:-:S04]  /*0970*/  IMAD.WIDE.U32 R4, R2, UR8, R4 ;  /* 0x0000000802047c25 */ /* 0x008fc8000f8e0004 */
[----:B------:R-:W-:Y:S01]  /*0980*/  IMAD R12, R2, UR9, R5 ;  /* 0x00000009020c7c24 */ /* 0x000fe2000f8e0205 */
[----:B------:R-:W-:Y:S01]  /*0990*/  MOV R13, R4 ;  /* 0x00000004000d7202 */ /* 0x000fe20000000f00 */
[----:B------:R-:W-:Y:S06]  /*09a0*/  BRA `(.L_x_131) ;  /* 0x0000000000187947 */ /* 0x000fec0003800000 */
.L_x_130:
[----:B------:R-:W2:Y:S01]  /*09b0*/  LDCU.64 UR6, c[0x0][0x3c0] ;  /* 0x00007800ff0677ac */ /* 0x000ea20008000a00 */
[----:B------:R-:W-:-:S05]  /*09c0*/  IADD3 R4, PT, PT, R235, R236, RZ ;  /* 0x000000eceb047210 */ /* 0x000fca0007ffe0ff */
[C---:B--2---:R-:W-:Y:S02]  /*09d0*/  IMAD R12, R4.reuse, UR7, RZ ;  /* 0x00000007040c7c24 */ /* 0x044fe4000f8e02ff */
[----:B------:R-:W-:-:S05]  /*09e0*/  IMAD.WIDE.U32 R4, R4, UR6, RZ ;  /* 0x0000000604047c25 */ /* 0x000fca000f8e00ff */
[----:B------:R-:W-:Y:S02]  /*09f0*/  IADD3 R12, PT, PT, R5, R12, RZ ;  /* 0x0000000c050c7210 */ /* 0x000fe40007ffe0ff */
[----:B------:R-:W-:-:S07]  /*0a00*/  MOV R13, R4 ;  /* 0x00000004000d7202 */ /* 0x000fce0000000f00 */
.L_x_131:
        /* <DEDUP_REMOVED lines=12> */
[----:B------:R-:W2:Y:S02]  /*0ad0*/  LDCU UR8, c[0x0][0x444] ;  /* 0x00008880ff0877ac */ /* 0x000ea40008000800 */
[----:B--2---:R-:W-:Y:S01]  /*0ae0*/  USHF.R.S32.HI UR9, URZ, 0x1f, UR8 ;  /* 0x0000001fff097899 */ /* 0x004fe20008011408 */
[----:B------:R-:W-:Y:S01]  /*0af0*/  IMAD.WIDE.U32 R20, R2, UR8, RZ ;  /* 0x0000000802147c25 */ /* 0x000fe2000f8e00ff */
[----:B------:R-:W-:-:S04]  /*0b00*/  USHF.R.S32.HI UR8, URZ, 0x1f, UR16 ;  /* 0x0000001fff087899 */ /* 0x000fc80008011410 */
[----:B------:R-:W-:Y:S02]  /*0b10*/  IMAD R5, R2, UR9, RZ ;  /* 0x0000000902057c24 */ /* 0x000fe4000f8e02ff */
[----:B------:R-:W-:-:S03]  /*0b20*/  IMAD.WIDE.U32 R24, R20, UR16, RZ ;  /* 0x0000001014187c25 */ /* 0x000fc6000f8e00ff */
[----:B------:R-:W-:-:S05]  /*0b30*/  IADD3 R5, PT, PT, R21, R5, RZ ;  /* 0x0000000515057210 */ /* 0x000fca0007ffe0ff */
[----:B------:R-:W-:Y:S01]  /*0b40*/  IMAD R28, R5, UR16, RZ ;  /* 0x00000010051c7c24 */ /* 0x000fe2000f8e02ff */
[----:B------:R-:W-:-:S03]  /*0b50*/  SHF.R.S32.HI R5, RZ, 0x1f, R23 ;  /* 0x0000001fff057819 */ /* 0x000fc60000011417 */
[----:B------:R-:W-:Y:S02]  /*0b60*/  IMAD R28, R20, UR8, R28 ;  /* 0x00000008141c7c24 */ /* 0x000fe4000f8e021c */
[----:B------:R-:W-:-:S03]  /*0b70*/  IMAD.WIDE.U32 R20, R24, R23, RZ ;  /* 0x0000001718147225 */ /* 0x000fc600078e00ff */
[----:B------:R-:W-:Y:S02]  /*0b80*/  IADD3 R28, PT, PT, R25, R28, RZ ;  /* 0x0000001c191c7210 */ /* 0x000fe40007ffe0ff */
[----:B------:R-:W-:-:S03]  /*0b90*/  MOV R25, R20 ;  /* 0x0000001400197202 */ /* 0x000fc60000000f00 */
[----:B------:R-:W-:-:S04]  /*0ba0*/  IMAD R28, R28, R23, RZ ;  /* 0x000000171c1c7224 */ /* 0x000fc800078e02ff */
[----:B------:R-:W-:-:S05]  /*0bb0*/  IMAD R28, R5, R24, R28 ;  /* 0x00000018051c7224 */ /* 0x000fca00078e021c */
[----:B------:R-:W-:Y:S01]  /*0bc0*/  IADD3 R28, PT, PT, R21, R28, RZ ;  /* 0x0000001c151c7210 */ /* 0x000fe20007ffe0ff */
[----:B------:R-:W-:Y:S06]  /*0bd0*/  BRA `(.L_x_133) ;  /* 0x0000000000107947 */ /* 0x000fec0003800000 */
.L_x_132:
[-C--:B------:R-:W-:Y:S02]  /*0be0*/  IMAD R28, R17, R10.reuse, RZ ;  /* 0x0000000a111c7224 */ /* 0x080fe400078e02ff */
[----:B------:R-:W-:-:S05]  /*0bf0*/  IMAD.WIDE.U32 R20, R16, R10, RZ ;  /* 0x0000000a10147225 */ /* 0x000fca00078e00ff */
[----:B------:R-:W-:Y:S02]  /*0c00*/  IADD3 R28, PT, PT, R21, R28, RZ ;  /* 0x0000001c151c7210 */ /* 0x000fe40007ffe0ff */
[----:B------:R-:W-:-:S07]  /*0c10*/  MOV R25, R20 ;  /* 0x0000001400197202 */ /* 0x000fce0000000f00 */
.L_x_133:
        /* <DEDUP_REMOVED lines=21> */
.L_x_134:
[----:B------:R-:W2:Y:S01]  /*0d70*/  LDC R5, c[0x0][0x434] ;  /* 0x00010d00ff057b82 */ /* 0x000ea20000000800 */
[----:B------:R-:W-:-:S04]  /*0d80*/  IMAD R6, R2, UR16, R14 ;  /* 0x0000001002067c24 */ /* 0x000fc8000f8e020e */
[----:B--2---:R-:W-:-:S05]  /*0d90*/  IMAD R5, R6, R5, RZ ;  /* 0x0000000506057224 */ /* 0x004fca00078e02ff */
[----:B------:R-:W-:-:S15]  /*0da0*/  R2UR UR32, R5 ;  /* 0x00000000052072ca */ /* 0x000fde00000e0000 */
.L_x_135:
        /* <DEDUP_REMOVED lines=10> */
.L_x_136:
[----:B------:R-:W2:Y:S01]  /*0e50*/  LDC R17, c[0x0][0x444] ;  /* 0x00011100ff117b82 */ /* 0x000ea20000000800 */
[----:B------:R-:W-:-:S04]  /*0e60*/  IMAD R5, R2, UR16, R14 ;  /* 0x0000001002057c24 */ /* 0x000fc8000f8e020e */
[----:B--2---:R-:W-:-:S07]  /*0e70*/  IMAD R17, R5, R17, RZ ;  /* 0x0000001105117224 */ /* 0x004fce00078e02ff */
.L_x_137:
[----:B------:R-:W2:Y:S01]  /*0e80*/  S2R R10, SR_TID.X ;  /* 0x00000000000a7919 */ /* 0x000ea20000002100 */
[----:B------:R-:W3:Y:S01]  /*0e90*/  LDCU.128 UR8, c[0x0][0x590] ;  /* 0x0000b200ff0877ac */ /* 0x000ee20008000c00 */
[----:B------:R-:W4:Y:S01]  /*0ea0*/  LDC R24, c[0x0][0x508] ;  /* 0x00014200ff187b82 */ /* 0x000f220000000800 */
[----:B------:R-:W-:Y:S01]  /*0eb0*/  IMAD R23, R23, UR16, RZ ;  /* 0x0000001017177c24 */ /* 0x000fe2000f8e02ff */
[----:B------:R-:W-:Y:S01]  /*0ec0*/  ISETP.NE.AND P4, PT, RZ, UR15, PT ;  /* 0x0000000fff007c0c */ /* 0x000fe2000bf85270 */
[----:B------:R-:W-:Y:S01]  /*0ed0*/  VIADD R245, R229, UR27 ;  /* 0x0000001be5f57c36 */ /* 0x000fe20008000000 */
[----:B------:R-:W5:Y:S01]  /*0ee0*/  LDCU.64 UR34, c[0x0][0x420] ;  /* 0x00008400ff2277ac */ /* 0x000f620008000a00 */
[----:B------:R-:W-:Y:S03]  /*0ef0*/  BSSY.RECONVERGENT B1, `(.L_x_127) ;  /* 0x000050a000017945 */ /* 0x000fe60003800200 */
[----:B------:R-:W1:Y:S01]  /*0f00*/  LDC.64 R30, c[0x0][0x5e8] ;  /* 0x00017a00ff1e7b82 */ /* 0x000e620000000a00 */
[----:B------:R-:W-:-:S02]  /*0f10*/  UIADD3 UR32, UPT, UPT, UR29, UR32, URZ ;  /* 0x000000201d207290 */ /* 0x000fc4000fffe0ff */
[----:B---3--:R-:W-:Y:S02]  /*0f20*/  UIMAD UR17, UR14, UR8, URZ ;  /* 0x000000080e1172a4 */ /* 0x008fe4000f8e02ff */
[----:B------:R-:W-:Y:S02]  /*0f30*/  USHF.L.U64.HI UR30, UR8, 0x5, UR9 ;  /* 0x00000005081e7899 */ /* 0x000fe40008010209 */
[----:B------:R-:W-:Y:S02]  /*0f40*/  UIMAD UR17, UR29, UR9, UR17 ;  /* 0x000000091d1172a4 */ /* 0x000fe4000f8e0211 */
[----:B------:R-:W-:Y:S01]  /*0f50*/  USHF.L.U32 UR31, UR8, 0x5, URZ ;  /* 0x00000005081f7899 */ /* 0x000fe200080006ff */
[----:B----4-:R-:W-:Y:S01]  /*0f60*/  IADD3 R24, PT, PT, R245, -R24, -R234 ;  /* 0x80000018f5187210 */ /* 0x010fe20007ffe8ea */
[----:B-----5:R-:W-:Y:S01]  /*0f70*/  UIMAD.WIDE UR32, UR32, 0x4, UR34 ;  /* 0x00000004202078a5 */ /* 0x020fe2000f8e0222 */
[----:B--2---:R-:W-:Y:S01]  /*0f80*/  IMAD.SHL.U32 R11, R10, 0x8, RZ ;  /* 0x000000080a0b7824 */ /* 0x004fe200078e00ff */
[----:B------:R-:W-:-:S02]  /*0f90*/  SHF.R.U32.HI R15, RZ, 0x3, R10 ;  /* 0x00000003ff0f7819 */ /* 0x000fc4000001160a */
[----:B------:R-:W-:Y:S02]  /*0fa0*/  SHF.R.U32.HI R20, RZ, 0x5, R10 ;  /* 0x00000005ff147819 */ /* 0x000fe4000001160a */
[----:B------:R-:W-:Y:S02]  /*0fb0*/  LOP3.LUT R16, R11, 0x38, RZ, 0xc0, !PT ;  /* 0x000000380b107812 */ /* 0x000fe400078ec0ff */
[----:B------:R-:W-:Y:S02]  /*0fc0*/  LOP3.LUT R22, R10, 0x1f, RZ, 0xc0, !PT ;  /* 0x0000001f0a167812 */ /* 0x000fe400078ec0ff */
[----:B------:R-:W-:Y:S01]  /*0fd0*/  IADD3 R6, P0, PT, R16, R4, RZ ;  /* 0x0000000410067210 */ /* 0x000fe20007f1e0ff */
[----:B------:R-:W-:Y:S02]  /*0fe0*/  IMAD.U32 R4, RZ, RZ, UR8 ;  /* 0x00000008ff047e24 */ /* 0x000fe4000f8e00ff */
[C---:B------:R-:W-:Y:S02]  /*0ff0*/  IMAD R22, R23.reuse, R20, R22 ;  /* 0x0000001417167224 */ /* 0x040fe400078e0216 */
[----:B------:R-:W-:Y:S01]  /*1000*/  IMAD.X R7, RZ, RZ, R7, P0 ;  /* 0x000000ffff077224 */ /* 0x000fe200000e0607 */
[--C-:B------:R-:W-:Y:S01]  /*1010*/  IADD3 R25, P1, P0, R32, R25, R29.reuse ;  /* 0x0000001920197210 */ /* 0x100fe2000783e01d */
[----:B------:R-:W-:Y:S01]  /*1020*/  IMAD.SHL.U32 R23, R23, 0x40, RZ ;  /* 0x0000004017177824 */ /* 0x000fe200078e00ff */
[----:B------:R-:W-:Y:S01]  /*1030*/  SHF.R.S32.HI R29, RZ, 0x1f, R29 ;  /* 0x0000001fff1d7819 */ /* 0x000fe2000001141d */
[----:B------:R-:W-:-:S02]  /*1040*/  IMAD.WIDE.U32 R6, R4, UR29, R6 ;  /* 0x0000001d04067c25 */ /* 0x000fc4000f8e0006 */
[----:B------:R-:W2:Y:S01]  /*1050*/  LDC.64 R4, c[0x0][0x3b0] ;  /* 0x0000ec00ff047b82 */ /* 0x000ea20000000a00 */
[----:B------:R-:W-:Y:S01]  /*1060*/  IADD3.X R21, PT, PT, R21, R28, R29, P1, P0 ;  /* 0x0000001c15157210 */ /* 0x000fe20000fe041d */
[----:B------:R-:W-:Y:S01]  /*1070*/  VIADD R27, R7, UR17 ;  /* 0x00000011071b7c36 */ /* 0x000fe20008000000 */
[----:B------:R-:W3:Y:S01]  /*1080*/  LDCU.64 UR16, c[0x0][0x3c8] ;  /* 0x00007900ff1077ac */ /* 0x000ee20008000a00 */
[----:B------:R-:W-:Y:S02]  /*1090*/  IMAD.MOV.U32 R26, RZ, RZ, R6 ;  /* 0x000000ffff1a7224 */ /* 0x000fe400078e0006 */
[----:B------:R-:W-:Y:S02]  /*10a0*/  VIADD R28, R17, UR29 ;  /* 0x0000001d111c7c36 */ /* 0x000fe40008000000 */
[----:B------:R-:W4:Y:S01]  /*10b0*/  LDC.64 R6, c[0x0][0x5f8] ;  /* 0x00017e00ff067b82 */ /* 0x000f220000000a00 */
[----:B------:R-:W-:-:S04]  /*10c0*/  IMAD.WIDE.U32 R26, R14, UR10, R26 ;  /* 0x0000000a0e1a7c25 */ /* 0x000fc8000f8e001a */
[----:B------:R-:W-:Y:S01]  /*10d0*/  IMAD R27, R14, UR11, R27 ;  /* 0x0000000b0e1b7c24 */ /* 0x000fe2000f8e021b */
[----:B------:R-:W5:Y:S01]  /*10e0*/  LDCU.64 UR10, c[0x0][0x550] ;  /* 0x0000aa00ff0a77ac */ /* 0x000f620008000a00 */
[----:B------:R-:W-:Y:S02]  /*10f0*/  IMAD.MOV.U32 R17, RZ, RZ, RZ ;  /* 0x000000ffff117224 */ /* 0x000fe400078e00ff */
[----:B------:R-:W-:-:S04]  /*1100*/  IMAD.WIDE.U32 R26, R15, UR8, R26 ;  /* 0x000000080f1a7c25 */ /* 0x000fc8000f8e001a */
[----:B------:R-:W-:Y:S01]  /*1110*/  IMAD R20, R15, UR9, R27 ;  /* 0x000000090f147c24 */ /* 0x000fe2000f8e021b */
[----:B------:R-:W3:Y:S01]  /*1120*/  LDCU.64 UR8, c[0x0][0x570] ;  /* 0x0000ae00ff0877ac */ /* 0x000ee20008000a00 */
[----:B-1----:R-:W-:-:S04]  /*1130*/  IMAD.WIDE R28, R28, 0x4, R30 ;  /* 0x000000041c1c7825 */ /* 0x002fc800078e021e */
[C---:B--2---:R-:W-:Y:S01]  /*1140*/  IMAD R27, R4.reuse, UR14, RZ ;  /* 0x0000000e041b7c24 */ /* 0x044fe2000f8e02ff */
[----:B------:R-:W1:Y:S01]  /*1150*/  LDCU.64 UR14, c[0x0][0x380] ;  /* 0x00007000ff0e77ac */ /* 0x000e620008000a00 */
[----:B------:R-:W-:Y:S01]  /*1160*/  IMAD.WIDE.U32 R32, R4, UR29, R16 ;  /* 0x0000001d04207c25 */ /* 0x000fe2000f8e0010 */
[----:B-----5:R-:W-:-:S03]  /*1170*/  LEA R238, P3, R26, UR10, 0x1 ;  /* 0x0000000a1aee7c11 */ /* 0x020fc6000f8608ff */
[----:B------:R-:W-:Y:S01]  /*1180*/  IMAD R27, R5, UR29, R27 ;  /* 0x0000001d051b7c24 */ /* 0x000fe2000f8e021b */
[----:B------:R-:W-:Y:S01]  /*1190*/  IADD3 R30, P0, PT, R19, R32, RZ ;  /* 0x00000020131e7210 */ /* 0x000fe20007f1e0ff */
[----:B----4-:R-:W-:Y:S01]  /*11a0*/  IMAD.WIDE.U32 R34, R6, UR19, RZ ;  /* 0x0000001306227c25 */ /* 0x010fe2000f8e00ff */
[----:B------:R-:W-:Y:S02]  /*11b0*/  SHF.R.S32.HI R6, RZ, 0x1f, R24 ;  /* 0x0000001fff067819 */ /* 0x000fe40000011418 */
[----:B------:R-:W-:Y:S01]  /*11c0*/  IADD3.X R31, PT, PT, R18, R33, R27, P0, !PT ;  /* 0x00000021121f7210 */ /* 0x000fe200007fe41b */
[----:B------:R-:W-:Y:S01]  /*11d0*/  IMAD R7, R7, UR19, R35 ;  /* 0x0000001307077c24 */ /* 0x000fe2000f8e0223 */
[----:B------:R-:W-:Y:S02]  /*11e0*/  LEA.HI R6, R6, R24, RZ, 0x6 ;  /* 0x0000001806067211 */ /* 0x000fe400078f30ff */
[----:B------:R-:W-:Y:S01]  /*11f0*/  SEL R18, R34, RZ, P4 ;  /* 0x000000ff22127207 */ /* 0x000fe20002000000 */
[----:B---3--:R-:W-:Y:S01]  /*1200*/  IMAD.WIDE.U32 R30, R14, UR16, R30 ;  /* 0x000000100e1e7c25 */ /* 0x008fe2000f8e001e */
[----:B------:R-:W-:-:S02]  /*1210*/  R2UR UR16, R6 ;  /* 0x00000000061072ca */ /* 0x000fc400000e0000 */
[----:B------:R-:W-:Y:S01]  /*1220*/  IADD3 R18, P1, P0, R22, R25, R18 ;  /* 0x0000001916127210 */ /* 0x000fe2000783e012 */
[----:B------:R-:W-:Y:S01]  /*1230*/  IMAD R31, R14, UR17, R31 ;  /* 0x000000110e1f7c24 */ /* 0x000fe2000f8e021f */
[----:B------:R-:W-:Y:S02]  /*1240*/  SHF.R.S32.HI R22, RZ, 0x1f, R22 ;  /* 0x0000001fff167819 */ /* 0x000fe40000011416 */
[----:B------:R-:W-:Y:S01]  /*1250*/  SEL R7, R7, RZ, P4 ;  /* 0x000000ff07077207 */ /* 0x000fe20002000000 */
[C---:B------:R-:W-:Y:S01]  /*1260*/  IMAD.WIDE.U32 R30, R15.reuse, R4, R30 ;  /* 0x000000040f1e7225 */ /* 0x040fe200078e001e */
        /* <DEDUP_REMOVED lines=8> */
[C---:B------:R-:W-:Y:S02]  /*12f0*/  IADD3 R18, P0, PT, R23.reuse, R18, RZ ;  /* 0x0000001217127210 */ /* 0x040fe40007f1e0ff */
[C---:B------:R-:W-:Y:S01]  /*1300*/  SHF.L.U64.HI R5, R4.reuse, 0x5, R5 ;  /* 0x0000000504057819 */ /* 0x040fe20000010205 */
[----:B------:R-:W-:Y:S01]  /*1310*/  USEL UR14, URZ, UR16, !UP0 ;  /* 0x00000010ff0e7287 */ /* 0x000fe2000c000000 */
[----:B------:R-:W-:Y:S01]  /*1320*/  LEA.HI.X.SX32 R7, R23, R7, 0x1, P0 ;  /* 0x0000000717077211 */ /* 0x000fe200000f0eff */
[----:B------:R-:W-:Y:S01]  /*1330*/  IMAD.SHL.U32 R4, R4, 0x20, RZ ;  /* 0x0000002004047824 */ /* 0x000fe200078e00ff */
[----:B------:R-:W-:Y:S01]  /*1340*/  LEA R202, P0, R18, UR8, 0x2 ;  /* 0x0000000812ca7c11 */ /* 0x000fe2000f8010ff */
        /* <DEDUP_REMOVED lines=16> */
[----:B------:R-:W-:Y:S01]  /*1450*/  MOV R3, R4 ;  /* 0x0000000400037202 */ /* 0x000fe20000000f00 */
[----:B------:R-:W-:Y:S05]  /*1460*/  BRA `(.L_x_140) ;  /* 0x0000000000187947 */ /* 0x000fea0003800000 */
.L_x_139:
[----:B------:R-:W1:Y:S01]  /*1470*/  LDCU.64 UR16, c[0x0][0x5c0] ;  /* 0x0000b800ff1077ac */ /* 0x000e620008000a00 */
[----:B------:R-:W-:-:S05]  /*1480*/  IADD3 R0, PT, PT, R235, R236, RZ ;  /* 0x000000eceb007210 */ /* 0x000fca0007ffe0ff */
[C---:B-1----:R-:W-:Y:S02]  /*1490*/  IMAD R3, R0.reuse, UR17, RZ ;  /* 0x0000001100037c24 */ /* 0x042fe4000f8e02ff */
[----:B------:R-:W-:-:S05]  /*14a0*/  IMAD.WIDE.U32 R4, R0, UR16, RZ ;  /* 0x0000001000047c25 */ /* 0x000fca000f8e00ff */
[----:B------:R-:W-:Y:S02]  /*14b0*/  IADD3 R0, PT, PT, R5, R3, RZ ;  /* 0x0000000305007210 */ /* 0x000fe40007ffe0ff */
[----:B------:R-:W-:Y:S02]  /*14c0*/  MOV R3, R4 ;  /* 0x0000000400037202 */ /* 0x000fe40000000f00 */
.L_x_140:
        /* <DEDUP_REMOVED lines=12> */
.L_x_141:
[----:B------:R-:W1:Y:S01]  /*1590*/  LDCU.64 UR14, c[0x0][0x5c8] ;  /* 0x0000b900ff0e77ac */ /* 0x000e620008000a00 */
[----:B------:R-:W-:-:S05]  /*15a0*/  IADD3 R235, PT, PT, R235, R236, RZ ;  /* 0x000000ecebeb7210 */ /* 0x000fca0007ffe0ff */
[C---:B-1----:R-:W-:Y:S02]  /*15b0*/  IMAD R4, R235.reuse, UR15, RZ ;  /* 0x0000000feb047c24 */ /* 0x042fe4000f8e02ff */
[----:B------:R-:W-:-:S05]  /*15c0*/  IMAD.WIDE.U32 R6, R235, UR14, RZ ;  /* 0x0000000eeb067c25 */ /* 0x000fca000f8e00ff */
[----:B------:R-:W-:Y:S02]  /*15d0*/  IADD3 R4, PT, PT, R7, R4, RZ ;  /* 0x0000000407047210 */ /* 0x000fe40007ffe0ff */
[----:B------:R-:W-:Y:S02]  /*15e0*/  MOV R5, R6 ;  /* 0x0000000600057202 */ /* 0x000fe40000000f00 */
.L_x_142:
        /* <DEDUP_REMOVED lines=19> */
[----:B--2---:R-:W-:Y:S01]  /*1720*/  IMAD.WIDE.U32 R4, R14, UR6, R6 ;  /* 0x000000060e047c25 */ /* 0x004fe2000f8e0006 */
[----:B------:R-:W-:-:S03]  /*1730*/  MOV R6, R8 ;  /* 0x0000000800067202 */ /* 0x000fc60000000f00 */
[C---:B------:R-:W-:Y:S02]  /*1740*/  IMAD R7, R14.reuse, UR13, R9 ;  /* 0x0000000d0e077c24 */ /* 0x040fe4000f8e0209 */
[----:B------:R-:W-:Y:S02]  /*1750*/  IMAD R5, R14, UR7, R5 ;  /* 0x000000070e057c24 */ /* 0x000fe4000f8e0205 */
[----:B------:R-:W-:-:S04]  /*1760*/  IMAD.WIDE.U32 R6, R15, UR16, R6 ;  /* 0x000000100f067c25 */ /* 0x000fc8000f8e0006 */
[----:B------:R-:W-:-:S04]  /*1770*/  IMAD.WIDE.U32 R4, R15, UR14, R4 ;  /* 0x0000000e0f047c25 */ /* 0x000fc8000f8e0004 */
[C---:B------:R-:W-:Y:S01]  /*1780*/  IMAD R0, R15.reuse, UR17, R7 ;  /* 0x000000110f007c24 */ /* 0x040fe2000f8e0207 */
        /* <DEDUP_REMOVED lines=14> */
.L_x_138:
        /* <DEDUP_REMOVED lines=19> */
[----:B------:R-:W-:Y:S01]  /*19a0*/  IMAD R2, R3, UR11, R2 ;  /* 0x0000000b03027c24 */ /* 0x000fe2000f8e0202 */
[----:B------:R-:W-:-:S04]  /*19b0*/  MOV R12, R18 ;  /* 0x00000012000c7202 */ /* 0x000fc80000000f00 */
        /* <DEDUP_REMOVED lines=13> */
.L_x_145:
[----:B------:R2:W-:Y:S04]  /*1a90*/  STS.128 [R6+0x14000], RZ ;  /* 0x014000ff06007388 */ /* 0x0005e80000000c00 */
[----:B------:R2:W-:Y:S04]  /*1aa0*/  STS.128 [R6+0x15000], RZ ;  /* 0x015000ff06007388 */ /* 0x0005e80000000c00 */
[----:B------:R2:W-:Y:S04]  /*1ab0*/  STS.128 [R6+0x16000], RZ ;  /* 0x016000ff06007388 */ /* 0x0005e80000000c00 */
[----:B------:R2:W-:Y:S02]  /*1ac0*/  STS.128 [R6+0x17000], RZ ;  /* 0x017000ff06007388 */ /* 0x0005e40000000c00 */
.L_x_146:
[----:B------:R-:W-:Y:S05]  /*1ad0*/  BSYNC.RECONVERGENT B0 ;  /* 0x0000000000007941 */ /* 0x000fea0003800200 */
.L_x_144:
[--C-:B------:R-:W-:Y:S01]  /*1ae0*/  SHF.R.U32.HI R2, RZ, 0x1, R10.reuse ;  /* 0x00000001ff027819 */ /* 0x100fe2000001160a */
[----:B------:R-:W-:Y:S01]  /*1af0*/  IMAD.MOV.U32 R231, RZ, RZ, 0x7f800000 ;  /* 0x7f800000ffe77424 */ /* 0x000fe200078e00ff */
[----:B------:R-:W-:Y:S01]  /*1b00*/  SHF.R.U32.HI R232, RZ, 0x2, R10 ;  /* 0x00000002ffe87819 */ /* 0x000fe2000001160a */
[----:B------:R-:W-:Y:S01]  /*1b10*/  IMAD.MOV.U32 R230, RZ, RZ, 0x7f800000 ;  /* 0x7f800000ffe67424 */ /* 0x000fe200078e00ff */
[----:B------:R-:W-:Y:S01]  /*1b20*/  LOP3.LUT R7, R2, 0x30, RZ, 0xc0, !PT ;  /* 0x0000003002077812 */ /* 0x000fe200078ec0ff */
[----:B------:R-:W0:Y:S03]  /*1b30*/  LDGDEPBAR ;  /* 0x00000000000079af */ /* 0x000e260000000000 */
[----:B------:R-:W-:Y:S01]  /*1b40*/  LOP3.LUT R232, R7, 0x7, R232, 0xf8, !PT ;  /* 0x0000000707e87812 */ /* 0x000fe200078ef8e8 */
[----:B------:R-:W-:-:S04]  /*1b50*/  VIADD R7, R229, -UR29 ;  /* 0x8000001de5077c36 */ /* 0x000fc80008000000 */
[C---:B------:R-:W-:Y:S01]  /*1b60*/  VIADD R12, R232.reuse, 0x8 ;  /* 0x00000008e80c7836 */ /* 0x040fe20000000000 */
[----:B------:R-:W-:-:S04]  /*1b70*/  ISETP.GE.AND P1, PT, R232, R7, PT ;  /* 0x00000007e800720c */ /* 0x000fc80003f26270 */
[----:B------:R-:W-:Y:S01]  /*1b80*/  ISETP.GE.AND P0, PT, R12, R7, PT ;  /* 0x000000070c00720c */ /* 0x000fe20003f06270 */
[----:B------:R-:W-:-:S04]  /*1b90*/  IMAD.MOV.U32 R12, RZ, RZ, 0x4 ;  /* 0x00000004ff0c7424 */ /* 0x000fc800078e00ff */
[----:B------:R-:W-:-:S05]  /*1ba0*/  IMAD.WIDE.U32 R12, R232, R12, UR32 ;  /* 0x00000020e80c7e25 */ /* 0x000fca000f8e000c */
[----:B------:R-:W5:Y:S04]  /*1bb0*/  @!P1 LDG.E R231, desc[UR20][R12.64] ;  /* 0x000000140ce79981 */ /* 0x000f68000c1e1900 */
[----:B------:R3:W5:Y:S01]  /*1bc0*/  @!P0 LDG.E R230, desc[UR20][R12.64+0x20] ;  /* 0x000020140ce68981 */ /* 0x000762000c1e1900 */
[----:B------:R-:W-:Y:S01]  /*1bd0*/  ISETP.GE.AND P3, PT, R15, R7, PT ;  /* 0x000000070f00720c */ /* 0x000fe20003f66270 */
[----:B------:R-:W-:-:S12]  /*1be0*/  BSSY.RECONVERGENT B0, `(.L_x_147) ;  /* 0x0000050000007945 */ /* 0x000fd80003800200 */
[----:B------:R-:W-:Y:S01]  /*1bf0*/  @!PT LDS RZ, [RZ] ;  /* 0x00000000fffff984 */ /* 0x000fe20000000800 */
[----:B------:R-:W-:Y:S01]  /*1c00*/  @!PT LDS RZ, [RZ] ;  /* 0x00000000fffff984 */ /* 0x000fe20000000800 */
[----:B------:R-:W-:Y:S01]  /*1c10*/  @!PT LDS RZ, [RZ] ;  /* 0x00000000fffff984 */ /* 0x000fe20000000800 */
[----:B------:R4:W-:Y:S04]  /*1c20*/  @!P3 LDGSTS.E.BYPASS.LTC128B.128 [R6+0x8000], desc[UR20][R238.64] ;  /* 0x08000000ee06bfae */ /* 0x0009e8000b981a14 */
[----:B------:R4:W-:Y:S04]  /*1c30*/  @!P3 LDGSTS.E.BYPASS.LTC128B.128 [R6+0xa000], desc[UR20][R238.64+0x80] ;  /* 0x0a000080ee06bfae */ /* 0x0009e8000b981a14 */
[----:B------:R4:W-:Y:S01]  /*1c40*/  @!P3 LDGSTS.E.BYPASS.LTC128B.128 [R6+0xc000], desc[UR20][R238.64+0x100] ;  /* 0x0c000100ee06bfae */ /* 0x0009e2000b981a14 */
[----:B---3--:R-:W-:-:S03]  /*1c50*/  VIADD R12, R15, 0x20 ;  /* 0x000000200f0c7836 */ /* 0x008fc60000000000 */
[----:B------:R4:W-:Y:S01]  /*1c60*/  @!P3 LDGSTS.E.BYPASS.LTC128B.128 [R6+0xe000], desc[UR20][R238.64+0x180] ;  /* 0x0e000180ee06bfae */ /* 0x0009e2000b981a14 */
[----:B------:R-:W-:Y:S01]  /*1c70*/  IMAD.U32 R13, RZ, RZ, UR31 ;  /* 0x0000001fff0d7e24 */ /* 0x000fe2000f8e00ff */
[----:B------:R-:W-:Y:S01]  /*1c80*/  ISETP.GE.AND P2, PT, R12, R7, PT ;  /* 0x000000070c00720c */ /* 0x000fe20003f46270 */
[----:B------:R-:W-:Y:S01]  /*1c90*/  IMAD.U32 R12, RZ, RZ, UR31 ;  /* 0x0000001fff0c7e24 */ /* 0x000fe2000f8e00ff */
[----:B------:R4:W-:Y:S01]  /*1ca0*/  @P3 STS.128 [R6+0x8000], RZ ;  /* 0x008000ff06003388 */ /* 0x0009e20000000c00 */
[----:B------:R-:W-:-:S03]  /*1cb0*/  IMAD.U32 R7, RZ, RZ, UR30 ;  /* 0x0000001eff077e24 */ /* 0x000fc6000f8e00ff */
[----:B------:R4:W-:Y:S04]  /*1cc0*/  @P3 STS.128 [R6+0xa000], RZ ;  /* 0x00a000ff06003388 */ /* 0x0009e80000000c00 */
[----:B------:R4:W-:Y:S03]  /*1cd0*/  @P3 STS.128 [R6+0xc000], RZ ;  /* 0x00c000ff06003388 */ /* 0x0009e60000000c00 */
[----:B------:R-:W-:Y:S01]  /*1ce0*/  @!P2 LEA R20, P1, R13, R238, 0x1 ;  /* 0x000000ee0d14a211 */ /* 0x000fe200078208ff */
[----:B------:R4:W-:Y:S01]  /*1cf0*/  @P3 STS.128 [R6+0xe000], RZ ;  /* 0x00e000ff06003388 */ /* 0x0009e20000000c00 */
[----:B-1----:R-:W-:Y:S02]  /*1d00*/  @!P2 LEA R18, P0, R4, R240, 0x1 ;  /* 0x000000f00412a211 */ /* 0x002fe400078008ff */
[----:B------:R-:W-:Y:S01]  /*1d10*/  @!P2 LEA.HI.X R21, R12, R239, R7, 0x1, P1 ;  /* 0x000000ef0c15a211 */ /* 0x000fe200008f0c07 */
[----:B------:R4:W-:Y:S01]  /*1d20*/  @P2 STS.128 [R6+0x9000], RZ ;  /* 0x009000ff06002388 */ /* 0x0009e20000000c00 */
[----:B------:R-:W-:-:S03]  /*1d30*/  @!P2 LEA.HI.X R19, R4, R241, R5, 0x1, P0 ;  /* 0x000000f10413a211 */ /* 0x000fc600000f0c05 */
        /* <DEDUP_REMOVED lines=54> */
.L_x_148:
[----:B------:R3:W-:Y:S04]  /*20a0*/  STS.128 [R6+0x10000], RZ ;  /* 0x010000ff06007388 */ /* 0x0007e80000000c00 */
[----:B------:R3:W-:Y:S04]  /*20b0*/  STS.128 [R6+0x11000], RZ ;  /* 0x011000ff06007388 */ /* 0x0007e80000000c00 */
[----:B------:R3:W-:Y:S04]  /*20c0*/  STS.128 [R6+0x12000], RZ ;  /* 0x012000ff06007388 */ /* 0x0007e80000000c00 */
[----:B------:R3:W-:Y:S02]  /*20d0*/  STS.128 [R6+0x13000], RZ ;  /* 0x013000ff06007388 */ /* 0x0007e40000000c00 */
.L_x_149:
[----:B------:R-:W-:Y:S05]  /*20e0*/  BSYNC.RECONVERGENT B0 ;  /* 0x0000000000007941 */ /* 0x000fea0003800200 */
.L_x_147:
[----:B------:R-:W2:Y:S01]  /*20f0*/  S2R R213, SR_TID.X ;  /* 0x0000000000d57919 */ /* 0x000ea20000002100 */
[C---:B------:R-:W-:Y:S01]  /*2100*/  IMAD.SHL.U32 R222, R10.reuse, 0x40, RZ ;  /* 0x000000400ade7824 */ /* 0x040fe200078e00ff */
[----:B------:R-:W-:Y:S01]  /*2110*/  IADD3 R3, PT, PT, R233, R232, R234 ;  /* 0x000000e8e9037210 */ /* 0x000fe20007ffe0ea */
[C---:B------:R-:W-:Y:S01]  /*2120*/  IMAD.SHL.U32 R0, R10.reuse, 0x20, RZ ;  /* 0x000000200a007824 */ /* 0x040fe200078e00ff */
[----:B------:R-:W0:Y:S01]  /*2130*/  LDGDEPBAR ;  /* 0x00000000000079af */ /* 0x000e220000000000 */
[----:B------:R-:W-:Y:S01]  /*2140*/  R2P PR, R10, 0x6 ;  /* 0x000000060a007804 */ /* 0x000fe20000000000 */
[----:B------:R-:W-:Y:S01]  /*2150*/  IMAD.MOV.U32 R224, RZ, RZ, 0x20 ;  /* 0x00000020ffe07424 */ /* 0x000fe200078e00ff */
[----:B-1----:R-:W-:Y:S01]  /*2160*/  LOP3.LUT R8, R222, 0x1c0, RZ, 0xc0, !PT ;  /* 0x000001c0de087812 */ /* 0x002fe200078ec0ff */
[----:B------:R-:W-:Y:S01]  /*2170*/  IMAD.IADD R229, R3, 0x1, -R229 ;  /* 0x0000000103e57824 */ /* 0x000fe200078e0ae5 */
[----:B------:R-:W-:Y:S01]  /*2180*/  LOP3.LUT R223, R0, 0x200, RZ, 0xc0, !PT ;  /* 0x0000020000df7812 */ /* 0x000fe200078ec0ff */
[----:B------:R-:W1:Y:S01]  /*2190*/  LDC R244, c[0x0][0x44c] ;  /* 0x00011300fff47b82 */ /* 0x000e620000000800 */
[--C-:B------:R-:W-:Y:S01]  /*21a0*/  LOP3.LUT R8, R8, 0x38, R11.reuse, 0xf8, !PT ;  /* 0x0000003808087812 */ /* 0x100fe200078ef80b */
[----:B------:R-:W1:Y:S01]  /*21b0*/  LDCU UR9, c[0x0][0x590] ;  /* 0x0000b200ff0977ac */ /* 0x000e620008000800 */
[----:B------:R-:W-:Y:S01]  /*21c0*/  LOP3.LUT R223, R223, 0x1c00, R11, 0xf8, !PT ;  /* 0x00001c00dfdf7812 */ /* 0x000fe200078ef80b */
[----:B------:R-:W-:Y:S01]  /*21d0*/  IMAD.MOV.U32 R221, RZ, RZ, 0x40 ;  /* 0x00000040ffdd7424 */ /* 0x000fe200078e00ff */
[C---:B------:R-:W-:Y:S01]  /*21e0*/  LOP3.LUT R10, R8.reuse, 0x8, R10, 0x78, !PT ;  /* 0x00000008080a7812 */ /* 0x040fe200078e780a */
[----:B------:R-:W-:Y:S01]  /*21f0*/  IMAD.MOV.U32 R246, RZ, RZ, 0x20 ;  /* 0x00000020fff67424 */ /* 0x000fe200078e00ff */
[----:B------:R-:W-:Y:S01]  /*2200*/  LOP3.LUT R8, R8, 0x8, R2, 0x78, !PT ;  /* 0x0000000808087812 */ /* 0x000fe200078e7802 */
[----:B------:R-:W-:Y:S01]  /*2210*/  IMAD.MOV.U32 R248, RZ, RZ, 0x240 ;  /* 0x00000240fff87424 */ /* 0x000fe200078e00ff */
[----:B------:R-:W-:-:S02]  /*2220*/  LOP3.LUT R223, R223, R10, RZ, 0xfc, !PT ;  /* 0x0000000adfdf7212 */ /* 0x000fc400078efcff */
[----:B------:R-:W-:Y:S02]  /*2230*/  CS2R R126, SRZ ;  /* 0x00000000007e7805 */ /* 0x000fe4000001ff00 */
[----:B------:R-:W-:Y:S02]  /*2240*/  SEL R224, R224, 0xffffffe0, !P1 ;  /* 0xffffffe0e0e07807 */ /* 0x000fe40004800000 */
[----:B------:R-:W-:Y:S02]  /*2250*/  CS2R R124, SRZ ;  /* 0x00000000007c7805 */ /* 0x000fe4000001ff00 */
[----:B------:R-:W-:Y:S02]  /*2260*/  LEA R223, R223, UR5, 0x1 ;  /* 0x00000005dfdf7c11 */ /* 0x000fe4000f8e08ff */
[----:B------:R-:W-:Y:S02]  /*2270*/  CS2R R130, SRZ ;  /* 0x0000000000827805 */ /* 0x000fe4000001ff00 */
[----:B------:R-:W-:-:S02]  /*2280*/  LOP3.LUT R222, R222, 0x200, RZ, 0xc0, !PT ;  /* 0x00000200dede7812 */ /* 0x000fc400078ec0ff */
[----:B------:R-:W-:Y:S02]  /*2290*/  CS2R R128, SRZ ;  /* 0x0000000000807805 */ /* 0x000fe4000001ff00 */
[----:B------:R-:W-:Y:S01]  /*22a0*/  SEL R221, R221, 0xffffffc0, !P2 ;  /* 0xffffffc0dddd7807 */ /* 0x000fe20005000000 */
[----:B------:R-:W-:-:S04]  /*22b0*/  DEPBAR.LE SB0, 0x1 ;  /* 0x000080400000791a */ /* 0x000fc80000000000 */
[C---:B--2---:R-:W-:Y:S01]  /*22c0*/  IMAD.SHL.U32 R3, R213.reuse, 0x40, RZ ;  /* 0x00000040d5037824 */ /* 0x044fe200078e00ff */
[----:B------:R-:W-:Y:S01]  /*22d0*/  SHF.R.U32.HI R228, RZ, 0x2, R213 ;  /* 0x00000002ffe47819 */ /* 0x000fe200000116d5 */
[----:B------:R-:W-:Y:S01]  /*22e0*/  BAR.SYNC.DEFER_BLOCKING 0x0 ;  /* 0x0000000000007b1d */ /* 0x000fe20000010000 */
[C---:B------:R-:W-:Y:S01]  /*22f0*/  IMAD.SHL.U32 R7, R213.reuse, 0x100, RZ ;  /* 0x00000100d5077824 */ /* 0x040fe200078e00ff */
[----:B------:R-:W-:Y:S01]  /*2300*/  LOP3.LUT R222, R222, 0xc00, R0, 0xf8, !PT ;  /* 0x00000c00dede7812 */ /* 0x000fe200078ef800 */
[----:B------:R-:W-:Y:S01]  /*2310*/  IMAD.SHL.U32 R2, R213, 0x8, RZ ;  /* 0x00000008d5027824 */ /* 0x000fe200078e00ff */
[----:B------:R-:W-:Y:S01]  /*2320*/  LOP3.LUT R219, R3, 0x1c0, RZ, 0xc0, !PT ;  /* 0x000001c003db7812 */ /* 0x000fe200078ec0ff */
[----:B------:R-:W-:Y:S01]  /*2330*/  VIADD R188, R223, 0x14040 ;  /* 0x00014040dfbc7836 */ /* 0x000fe20000000000 */
[----:B------:R-:W-:Y:S01]  /*2340*/  LOP3.LUT R5, R3, 0x200, RZ, 0xc0, !PT ;  /* 0x0000020003057812 */ /* 0x000fe200078ec0ff */
[----:B------:R-:W-:Y:S01]  /*2350*/  IMAD.IADD R216, R223, 0x1, R224 ;  /* 0x00000001dfd87824 */ /* 0x000fe200078e02e0 */
[----:B------:R-:W-:Y:S01]  /*2360*/  LOP3.LUT R219, R219, 0x38, R228, 0xf8, !PT ;  /* 0x00000038dbdb7812 */ /* 0x000fe200078ef8e4 */
[----:B------:R-:W-:Y:S01]  /*2370*/  IMAD.SHL.U32 R0, R213, 0x20, RZ ;  /* 0x00000020d5007824 */ /* 0x000fe200078e00ff */
[----:B------:R-:W-:Y:S01]  /*2380*/  LOP3.LUT R5, R5, 0x1000, R7, 0xf8, !PT ;  /* 0x0000100005057812 */ /* 0x000fe200078ef807 */
[----:B---34-:R-:W-:Y:S01]  /*2390*/  IMAD.SHL.U32 R6, R213, 0x10, RZ ;  /* 0x00000010d5067824 */ /* 0x018fe200078e00ff */
[----:B------:R-:W-:Y:S01]  /*23a0*/  LOP3.LUT R219, R219, 0x38, R2, 0x78, !PT ;  /* 0x00000038dbdb7812 */ /* 0x000fe200078e7802 */
[C---:B------:R-:W-:Y:S01]  /*23b0*/  IMAD.SHL.U32 R220, R213.reuse, 0x2, RZ ;  /* 0x00000002d5dc7824 */ /* 0x040fe200078e00ff */
[----:B------:R-:W-:Y:S01]  /*23c0*/  LOP3.LUT R4, R0, 0xe0, RZ, 0xc0, !PT ;  /* 0x000000e000047812 */ /* 0x000fe200078ec0ff */
[----:B------:R-:W-:Y:S01]  /*23d0*/  IMAD.SHL.U32 R217, R213, 0x4, RZ ;  /* 0x00000004d5d97824 */ /* 0x000fe200078e00ff */
[----:B------:R-:W-:Y:S01]  /*23e0*/  LOP3.LUT R219, R5, R219, RZ, 0xfc, !PT ;  /* 0x000000db05db7212 */ /* 0x000fe200078efcff */
[C---:B------:R-:W-:Y:S01]  /*23f0*/  VIADD R5, R223.reuse, 0x14000 ;  /* 0x00014000df057836 */ /* 0x040fe20000000000 */
[----:B------:R-:W-:Y:S01]  /*2400*/  LOP3.LUT R222, R222, R8, RZ, 0xfc, !PT ;  /* 0x00000008dede7212 */ /* 0x000fe200078efcff */
[----:B------:R-:W-:Y:S01]  /*2410*/  IMAD.IADD R215, R223, 0x1, R221 ;  /* 0x00000001dfd77824 */ /* 0x000fe200078e02dd */
[----:B------:R-:W-:Y:S01]  /*2420*/  LOP3.LUT R4, R4, 0x100, R6, 0xf8, !PT ;  /* 0x0000010004047812 */ /* 0x000fe200078ef806 */
[----:B------:R-:W-:Y:S01]  /*2430*/  @P2 VIADD R188, R5, 0xffffffc0 ;  /* 0xffffffc005bc2836 */ /* 0x000fe20000000000 */
[----:B------:R-:W-:Y:S01]  /*2440*/  LOP3.LUT R237, R2, 0xe0, RZ, 0xc0, !PT ;  /* 0x000000e002ed7812 */ /* 0x000fe200078ec0ff */
[C---:B------:R-:W-:Y:S01]  /*2450*/  IMAD.IADD R214, R224.reuse, 0x1, R215 ;  /* 0x00000001e0d67824 */ /* 0x040fe200078e02d7 */
[----:B------:R2:W3:Y:S01]  /*2460*/  LDSM.16.M88.4 R132, [R223+0x14000] ;  /* 0x01400000df84783b */ /* 0x0004e20000000200 */
[----:B------:R-:W-:Y:S01]  /*2470*/  IMAD.IADD R192, R224, 0x1, R188 ;  /* 0x00000001e0c07824 */ /* 0x000fe200078e02bc */
[----:B------:R-:W-:-:S02]  /*2480*/  LEA R222, R222, UR5, 0x1 ;  /* 0x00000005dede7c11 */ /* 0x000fc4000f8e08ff */
[----:B------:R-:W-:Y:S01]  /*2490*/  CS2R R122, SRZ ;  /* 0x00000000007a7805 */ /* 0x000fe2000001ff00 */
[----:B------:R2:W4:Y:S01]  /*24a0*/  LDSM.16.M88.4 R140, [R188] ;  /* 0x00000000bc8c783b */ /* 0x0005220000000200 */
[----:B------:R-:W-:Y:S02]  /*24b0*/  LOP3.LUT R218, R213, 0x8, RZ, 0xc0, !PT ;  /* 0x00000008d5da7812 */ /* 0x000fe400078ec0ff */
[----:B------:R-:W-:Y:S02]  /*24c0*/  CS2R R120, SRZ ;  /* 0x0000000000787805 */ /* 0x000fe4000001ff00 */
[----:B------:R-:W-:Y:S01]  /*24d0*/  SHF.R.U32.HI R7, RZ, 0x3, R4 ;  /* 0x00000003ff077819 */ /* 0x000fe20000011604 */
[----:B------:R2:W1:Y:S01]  /*24e0*/  LDSM.16.M88.4 R156, [R188+0x1000] ;  /* 0x00100000bc9c783b */ /* 0x0004620000000200 */
[--C-:B------:R-:W-:Y:S01]  /*24f0*/  SHF.R.U32.HI R212, RZ, 0x3, R213.reuse ;  /* 0x00000003ffd47819 */ /* 0x100fe200000116d5 */
[--C-:B------:R-:W-:Y:S01]  /*2500*/  IMAD.IADD R221, R221, 0x1, R222.reuse ;  /* 0x00000001dddd7824 */ /* 0x100fe200078e02de */
[----:B------:R-:W-:Y:S01]  /*2510*/  LOP3.LUT R6, R6, 0x600, RZ, 0xc0, !PT ;  /* 0x0000060006067812 */ /* 0x000fe200078ec0ff */
[----:B------:R2:W1:Y:S01]  /*2520*/  LDSM.16.M88.4 R172, [R188+0x2000] ;  /* 0x00200000bcac783b */ /* 0x0004620000000200 */
[----:B------:R-:W-:Y:S01]  /*2530*/  LOP3.LUT R237, R237, 0x18, R213, 0xf8, !PT ;  /* 0x00000018eded7812 */ /* 0x000fe200078ef8d5 */
[----:B------:R-:W-:Y:S01]  /*2540*/  IMAD.IADD R225, R224, 0x1, R222 ;  /* 0x00000001e0e17824 */ /* 0x000fe200078e02de */
[----:B------:R-:W-:Y:S01]  /*2550*/  LOP3.LUT R218, R218, 0x38, R7, 0x78, !PT ;  /* 0x00000038dada7812 */ /* 0x000fe200078e7807 */
[----:B------:R2:W1:Y:S01]  /*2560*/  LDSM.16.M88.4 R144, [R192] ;  /* 0x00000000c090783b */ /* 0x0004620000000200 */
[----:B------:R-:W-:-:S02]  /*2570*/  LOP3.LUT R6, R6, 0x6, R220, 0xf8, !PT ;  /* 0x0000000606067812 */ /* 0x000fc400078ef8dc */
[----:B------:R-:W-:Y:S02]  /*2580*/  CS2R R118, SRZ ;  /* 0x0000000000767805 */ /* 0x000fe4000001ff00 */
[----:B------:R-:W-:Y:S01]  /*2590*/  LOP3.LUT R237, R237, 0x10, R212, 0x78, !PT ;  /* 0x00000010eded7812 */ /* 0x000fe200078e78d4 */
[----:B------:R2:W1:Y:S01]  /*25a0*/  LDSM.16.M88.4 R160, [R192+0x1000] ;  /* 0x00100000c0a0783b */ /* 0x0004620000000200 */
[C---:B------:R-:W-:Y:S02]  /*25b0*/  LOP3.LUT P1, RZ, R213.reuse, 0x2, RZ, 0xc0, !PT ;  /* 0x00000002d5ff7812 */ /* 0x040fe4000782c0ff */
[----:B------:R-:W-:Y:S02]  /*25c0*/  CS2R R116, SRZ ;  /* 0x0000000000747805 */ /* 0x000fe4000001ff00 */
[----:B------:R-:W-:Y:S01]  /*25d0*/  LOP3.LUT P0, RZ, R213, 0x4, RZ, 0xc0, !PT ;  /* 0x00000004d5ff7812 */ /* 0x000fe2000780c0ff */
[----:B------:R2:W1:Y:S01]  /*25e0*/  LDSM.16.M88.4 R176, [R192+0x2000] ;  /* 0x00200000c0b0783b */ /* 0x0004620000000200 */
[----:B------:R-:W-:-:S02]  /*25f0*/  LOP3.LUT R237, R6, R237, RZ, 0xfc, !PT ;  /* 0x000000ed06ed7212 */ /* 0x000fc400078efcff */
[----:B------:R-:W-:Y:S02]  /*2600*/  CS2R R110, SRZ ;  /* 0x00000000006e7805 */ /* 0x000fe4000001ff00 */
[----:B------:R-:W-:Y:S01]  /*2610*/  LOP3.LUT R218, R218, R4, RZ, 0x3c, !PT ;  /* 0x00000004dada7212 */ /* 0x000fe200078e3cff */
[----:B------:R2:W1:Y:S01]  /*2620*/  LDSM.16.M88.4 R148, [R223+0x15000] ;  /* 0x01500000df94783b */ /* 0x0004620000000200 */
[----:B------:R-:W-:Y:S02]  /*2630*/  IADD3 R245, PT, PT, R245, 0x20, -R234 ;  /* 0x00000020f5f57810 */ /* 0x000fe40007ffe8ea */
        /* <DEDUP_REMOVED lines=10> */
[----:B------:R2:W2:Y:S01]  /*26e0*/  LDSM.16.M88.4 R136, [R216+0x14000] ;  /* 0x01400000d888783b */ /* 0x0004a20000000200 */
[----:B------:R-:W-:-:S02]  /*26f0*/  CS2R R36, SRZ ;  /* 0x0000000000247805 */ /* 0x000fc4000001ff00 */
[----:B------:R-:W-:Y:S02]  /*2700*/  CS2R R42, SRZ ;  /* 0x00000000002a7805 */ /* 0x000fe4000001ff00 */
[----:B------:R-:W-:Y:S01]  /*2710*/  CS2R R40, SRZ ;  /* 0x0000000000287805 */ /* 0x000fe2000001ff00 */
[----:B------:R1:W2:Y:S01]  /*2720*/  LDSM.16.M88.4 R152, [R216+0x15000] ;  /* 0x01500000d898783b */ /* 0x0002a20000000200 */
        /* <DEDUP_REMOVED lines=11> */
[----:B------:R-:W2:Y:S01]  /*27e0*/  LDSM.16.M88.4 R188, [R188+0x3000] ;  /* 0x00300000bcbc783b */ /* 0x000ea20000000200 */
[----:B------:R-:W-:-:S02]  /*27f0*/  CS2R R16, SRZ ;  /* 0x0000000000107805 */ /* 0x000fc4000001ff00 */
[----:B------:R-:W-:Y:S02]  /*2800*/  CS2R R14, SRZ ;  /* 0x00000000000e7805 */ /* 0x000fe4000001ff00 */
[----:B------:R-:W-:Y:S01]  /*2810*/  CS2R R12, SRZ ;  /* 0x00000000000c7805 */ /* 0x000fe2000001ff00 */
[----:B------:R-:W2:Y:S01]  /*2820*/  LDSM.16.M88.4 R192, [R192+0x3000] ;  /* 0x00300000c0c0783b */ /* 0x000ea20000000200 */
[----:B------:R-:W-:Y:S01]  /*2830*/  SEL R246, R246, 0xffffffe0, !P1 ;  /* 0xffffffe0f6f67807 */ /* 0x000fe20004800000 */
[----:B------:R-:W-:Y:S01]  /*2840*/  IMAD.IADD R224, R224, 0x1, R221 ;  /* 0x00000001e0e07824 */ /* 0x000fe200078e02dd */
[----:B------:R-:W-:Y:S01]  /*2850*/  SEL R248, R248, 0x1c0, !P0 ;  /* 0x000001c0f8f87807 */ /* 0x000fe20004000000 */
[----:B------:R-:W-:Y:S01]  /*2860*/  UIADD3 UR27, UPT, UPT, UR27, 0x20, URZ ;  /* 0x000000201b1b7890 */ /* 0x000fe2000fffe0ff */
[----:B------:R-:W-:Y:S01]  /*2870*/  LOP3.LUT R247, R217, 0x20, RZ, 0xc0, !PT ;  /* 0x00000020d9f77812 */ /* 0x000fe200078ec0ff */
[----:B------:R-:W2:Y:S01]  /*2880*/  LDCU UR6, c[0x0][0x3e0] ;  /* 0x00007c00ff0677ac */ /* 0x000ea20008000800 */
[----:B------:R-:W2:Y:S01]  /*2890*/  LDCU UR8, c[0x0][0x50c] ;  /* 0x0000a180ff0877ac */ /* 0x000ea20008000800 */
[----:B------:R-:W2:Y:S01]  /*28a0*/  LDCU UR7, c[0x0][0x45c] ;  /* 0x00008b80ff0777ac */ /* 0x000ea20008000800 */
[----:B-1-34-:R-:W-:-:S12]  /*28b0*/  USHF.L.U32 UR9, UR9, 0x6, URZ ;  /* 0x0000000609097899 */ /* 0x01afd800080006ff */
.L_x_152:
[----:B------:R-:W0:Y:S01]  /*28c0*/  LDGDEPBAR ;  /* 0x00000000000079af */ /* 0x000e220000000000 */
[----:B------:R-:W-:Y:S01]  /*28d0*/  IADD3 R233, PT, PT, R233, -0x40, RZ ;  /* 0xffffffc0e9e97810 */ /* 0x000fe20007ffe0ff */
[C---:B-----5:R-:W-:Y:S01]  /*28e0*/  FMUL.FTZ R70, R231.reuse, 1.4426950216293334961 ;  /* 0x3fb8aa3be7467820 */ /* 0x060fe20000410000 */
[----:B------:R-:W-:Y:S01]  /*28f0*/  FSETP.NEU.FTZ.AND P4, PT, R231, -INF , PT ;  /* 0xff800000e700780b */ /* 0x000fe20003f9d000 */
[----:B------:R-:W-:Y:S01]  /*2900*/  UIADD3 UR28, UPT, UPT, UR28, -0x1, URZ ;  /* 0xffffffff1c1c7890 */ /* 0x000fe2000fffe0ff */
[----:B------:R-:W-:Y:S02]  /*2910*/  ISETP.GE.AND P6, PT, R233, R245, PT ;  /* 0x000000f5e900720c */ /* 0x000fe40003fc6270 */
[----:B------:R-:W-:Y:S01]  /*2920*/  FSETP.NEU.FTZ.AND P1, PT, R230, -INF , PT ;  /* 0xff800000e600780b */ /* 0x000fe20003f3d000 */
[----:B------:R-:W-:Y:S01]  /*2930*/  UISETP.GT.AND UP0, UPT, UR28, UR14, UPT ;  /* 0x0000000e1c00728c */ /* 0x000fe2000bf04270 */
[----:B------:R-:W-:Y:S02]  /*2940*/  ISETP.GT.AND P6, PT, R234, UR27, P6 ;  /* 0x0000001bea007c0c */ /* 0x000fe4000b7c4270 */
[----:B------:R-:W-:Y:S02]  /*2950*/  FSEL R70, R70, RZ, P4 ;  /* 0x000000ff46467208 */ /* 0x000fe40002000000 */
[----:B------:R-:W-:Y:S02]  /*2960*/  LEA R227, R218, UR4, 0x1 ;  /* 0x00000004dae37c11 */ /* 0x000fe4000f8e08ff */
[----:B------:R-:W-:Y:S02]  /*2970*/  LEA R226, R219, UR4, 0x1 ;  /* 0x00000004dbe27c11 */ /* 0x000fe4000f8e08ff */
[----:B------:R-:W-:Y:S01]  /*2980*/  SHF.R.U32.HI R200, RZ, 0x1, R213 ;  /* 0x00000001ffc87819 */ /* 0x000fe200000116d5 */
[----:B------:R-:W-:Y:S04]  /*2990*/  DEPBAR.LE SB0, 0x0 ;  /* 0x000080000000791a */ /* 0x000fe80000000000 */
[----:B------:R-:W-:Y:S06]  /*29a0*/  BAR.SYNC.DEFER_BLOCKING 0x0 ;  /* 0x0000000000007b1d */ /* 0x000fec0000010000 */
[----:B-1----:R-:W-:Y:S06]  /*29b0*/  LDSM.16.M88.4 R8, [R222] ;  /* 0x00000000de08783b */ /* 0x002fec0000000200 */
[----:B------:R-:W1:Y:S06]  /*29c0*/  LDSM.16.M88.4 R44, [R223+0x10000] ;  /* 0x01000000df2c783b */ /* 0x000e6c0000000200 */
[----:B------:R-:W-:Y:S06]  /*29d0*/  LDSM.16.M88.4 R48, [R225] ;  /* 0x00000000e130783b */ /* 0x000fec0000000200 */
[----:B------:R-:W3:Y:S06]  /*29e0*/  LDSM.16.M88.4 R52, [R216+0x10000] ;  /* 0x01000000d834783b */ /* 0x000eec0000000200 */
[----:B------:R-:W-:Y:S06]  /*29f0*/  LDSM.16.M88.4 R56, [R221] ;  /* 0x00000000dd38783b */ /* 0x000fec0000000200 */
[----:B------:R-:W4:Y:S06]  /*2a00*/  LDSM.16.M88.4 R60, [R215+0x10000] ;  /* 0x01000000d73c783b */ /* 0x000f2c0000000200 */
[----:B------:R-:W-:Y:S01]  /*2a10*/  LDSM.16.M88.4 R64, [R214+0x10000] ;  /* 0x01000000d640783b */ /* 0x000fe20000000200 */
[C---:B-1----:R-:W-:Y:S08]  /*2a20*/  HMMA.16816.F32 R4, R8.reuse, R44, RZ ;  /* 0x0000002c0804723c */ /* 0x042ff000000018ff */
[----:B------:R-:W-:Y:S01]  /*2a30*/  HMMA.16816.F32 R8, R8, R46, RZ ;  /* 0x0000002e0808723c */ /* 0x000fe200000018ff */
[----:B------:R-:W1:Y:S11]  /*2a40*/  LDSM.16.M88.4 R44, [R224] ;  /* 0x00000000e02c783b */ /* 0x000e760000000200 */
        /* <DEDUP_REMOVED lines=8> */
[C---:B-1----:R-:W-:Y:S08]  /*2ad0*/  HMMA.16816.F32 R4, R44.reuse, R64, R4 ;  /* 0x000000402c04723c */ /* 0x042ff00000001804 */
[----:B------:R-:W-:Y:S01]  /*2ae0*/  HMMA.16816.F32 R8, R44, R66, R8 ;  /* 0x000000422c08723c */ /* 0x000fe20000001808 */
[----:B------:R-:W-:Y:S06]  /*2af0*/  LDSM.16.M88.4 R44, [R221+0x2000] ;  /* 0x00200000dd2c783b */ /* 0x000fec0000000200 */
[----:B------:R-:W1:Y:S05]  /*2b00*/  LDSM.16.M88.4 R64, [R215+0x11000] ;  /* 0x01100000d740783b */ /* 0x000e6a0000000200 */
        /* <DEDUP_REMOVED lines=26> */
[----:B------:R3:W-:Y:S06]  /*2cb0*/  LDSM.16.M88.4 R48, [R225+0x6000] ;  /* 0x00600000e130783b */ /* 0x0007ec0000000200 */
[----:B------:R-:W2:Y:S05]  /*2cc0*/  LDSM.16.M88.4 R52, [R216+0x13000] ;  /* 0x01300000d834783b */ /* 0x000eaa0000000200 */
[C---:B----4-:R-:W-:Y:S08]  /*2cd0*/  HMMA.16816.F32 R4, R56.reuse, R60, R4 ;  /* 0x0000003c3804723c */ /* 0x050ff00000001804 */
[----:B------:R-:W-:Y:S01]  /*2ce0*/  HMMA.16816.F32 R8, R56, R62, R8 ;  /* 0x0000003e3808723c */ /* 0x000fe20000001808 */
[----:B------:R-:W-:Y:S02]  /*2cf0*/  LDSM.16.M88.4 R56, [R221+0x6000] ;  /* 0x00600000dd38783b */ /* 0x000fe40000000200 */
[C---:B---3--:R-:W-:Y:S04]  /*2d00*/  IADD3 R225, PT, PT, R246.reuse, R222, RZ ;  /* 0x000000def6e17210 */ /* 0x048fe80007ffe0ff */
[----:B------:R-:W3:Y:S05]  /*2d10*/  LDSM.16.M88.4 R60, [R215+0x13000] ;  /* 0x01300000d73c783b */ /* 0x000eea0000000200 */
[C---:B-1----:R-:W-:Y:S08]  /*2d20*/  HMMA.16816.F32 R4, R44.reuse, R64, R4 ;  /* 0x000000402c04723c */ /* 0x042ff00000001804 */
[----:B------:R-:W-:Y:S01]  /*2d30*/  HMMA.16816.F32 R8, R44, R66, R8 ;  /* 0x000000422c08723c */ /* 0x000fe20000001808 */
[----:B------:R1:W-:Y:S06]  /*2d40*/  LDSM.16.M88.4 R44, [R224+0x6000] ;  /* 0x00600000e02c783b */ /* 0x0003ec0000000200 */
[----:B------:R-:W4:Y:S05]  /*2d50*/  LDSM.16.M88.4 R64, [R214+0x13000] ;  /* 0x01300000d640783b */ /* 0x000f2a0000000200 */
[C---:B--2---:R-:W-:Y:S01]  /*2d60*/  HMMA.16816.F32 R4, R48.reuse, R52, R4 ;  /* 0x000000343004723c */ /* 0x044fe20000001804 */
[----:B------:R-:W-:Y:S01]  /*2d70*/  IMAD.U32 R52, RZ, RZ, UR16 ;  /* 0x00000010ff347e24 */ /* 0x000fe2000f8e00ff */
[----:B------:R-:W-:Y:S06]  /*2d80*/  MOV R53, UR15 ;  /* 0x0000000f00357c02 */ /* 0x000fec0008000f00 */
[----:B------:R-:W-:Y:S03]  /*2d90*/  HMMA.16816.F32 R8, R48, R54, R8 ;  /* 0x000000363008723c */ /* 0x000fe60000001808 */
[----:B-1----:R-:W-:Y:S09]  /*2da0*/  IADD3 R224, PT, PT, R246, R221, RZ ;  /* 0x000000ddf6e07210 */ /* 0x002ff20007ffe0ff */
[C---:B---3--:R-:W-:Y:S08]  /*2db0*/  HMMA.16816.F32 R4, R56.reuse, R60, R4 ;  /* 0x0000003c3804723c */ /* 0x048ff00000001804 */
[----:B------:R-:W-:Y:S11]  /*2dc0*/  HMMA.16816.F32 R8, R56, R62, R8 ;  /* 0x0000003e3808723c */ /* 0x000ff60000001808 */
[----:B------:R-:W-:Y:S01]  /*2dd0*/  @!UPT UIADD3 URZ, UPT, UPT, URZ, URZ, URZ ;  /* 0x000000fffffff290 */ /* 0x000fe2000fffe0ff */
[C---:B----4-:R-:W-:Y:S05]  /*2de0*/  HMMA.16816.F32 R4, R44.reuse, R64, R4 ;  /* 0x000000402c04723c */ /* 0x050fea0000001804 */
[C---:B------:R-:W-:Y:S02]  /*2df0*/  LEA R64, R237.reuse, UR4, 0x1 ;  /* 0x00000004ed407c11 */ /* 0x040fe4000f8e08ff */
[----:B------:R-:W-:Y:S01]  /*2e00*/  LEA R65, R237, UR24, 0x1 ;  /* 0x00000018ed417c11 */ /* 0x000fe2000f8e08ff */
[----:B------:R-:W-:Y:S03]  /*2e10*/  HMMA.16816.F32 R8, R44, R66, R8 ;  /* 0x000000422c08723c */ /* 0x000fe60000001808 */
[C---:B------:R-:W-:Y:S01]  /*2e20*/  IADD3 R61, PT, PT, R65.reuse, -R247, RZ ;  /* 0x800000f7413d7210 */ /* 0x040fe20007ffe0ff */
[----:B------:R-:W-:Y:S03]  /*2e30*/  IMAD.IADD R65, R65, 0x1, R248 ;  /* 0x0000000141417824 */ /* 0x000fe600078e02f8 */
[----:B------:R-:W-:Y:S04]  /*2e40*/  IADD3 R60, PT, PT, R248, R61, RZ ;  /* 0x0000003df83c7210 */ /* 0x000fe80007ffe0ff */
[----:B------:R-:W-:Y:S01]  /*2e50*/  FMUL.FTZ R4, R4, UR8 ;  /* 0x0000000804047c20 */ /* 0x000fe20008410000 */
[----:B------:R-:W-:Y:S01]  /*2e60*/  FMUL.FTZ R5, R5, UR8 ;  /* 0x0000000805057c20 */ /* 0x000fe20008410000 */
[----:B------:R-:W-:Y:S01]  /*2e70*/  FMUL.FTZ R6, R6, UR8 ;  /* 0x0000000806067c20 */ /* 0x000fe20008410000 */
[----:B------:R-:W-:Y:S01]  /*2e80*/  FMUL.FTZ R59, R7, UR8 ;  /* 0x00000008073b7c20 */ /* 0x000fe20008410000 */
[----:B------:R1:W-:Y:S01]  /*2e90*/  MUFU.TANH R56, R4 ;  /* 0x0000000400387308 */ /* 0x0003e20000002400 */
[----:B------:R-:W-:Y:S03]  /*2ea0*/  IMAD.U32 R7, RZ, RZ, UR25 ;  /* 0x00000019ff077e24 */ /* 0x000fe6000f8e00ff */
[----:B------:R-:W-:Y:S01]  /*2eb0*/  FMUL.FTZ R8, R8, UR8 ;  /* 0x0000000808087c20 */ /* 0x000fe20008410000 */
[----:B------:R-:W-:Y:S01]  /*2ec0*/  FMUL.FTZ R10, R10, UR8 ;  /* 0x000000080a0a7c20 */ /* 0x000fe20008410000 */
[----:B------:R-:W-:Y:S01]  /*2ed0*/  FMUL.FTZ R9, R9, UR8 ;  /* 0x0000000809097c20 */ /* 0x000fe20008410000 */
[----:B------:R-:W-:Y:S03]  /*2ee0*/  FMUL.FTZ R74, R11, UR8 ;  /* 0x000000080b4a7c20 */ /* 0x000fe60008410000 */
[----:B------:R2:W-:Y:S10]  /*2ef0*/  MUFU.TANH R58, R6 ;  /* 0x00000006003a7308 */ /* 0x0005f40000002400 */
[----:B------:R3:W4:Y:S01]  /*2f00*/  MUFU.TANH R57, R5 ;  /* 0x0000000500397308 */ /* 0x0007220000002400 */
[----:B-1----:R-:W-:Y:S04]  /*2f10*/  @!P6 LOP3.LUT R4, R220, 0x6, RZ, 0xc0, !PT ;  /* 0x00000006dc04e812 */ /* 0x002fe800078ec0ff */
[----:B------:R-:W-:Y:S05]  /*2f20*/  @!P6 LOP3.LUT R4, R4, 0x70, R212, 0xf8, !PT ;  /* 0x000000700404e812 */ /* 0x000fea00078ef8d4 */
[----:B------:R1:W-:Y:S01]  /*2f30*/  MUFU.TANH R62, R8 ;  /* 0x00000008003e7308 */ /* 0x0003e20000002400 */
[----:B------:R-:W-:Y:S02]  /*2f40*/  @!P6 LEA R7, R7, R4, 0x5 ;  /* 0x000000040707e211 */ /* 0x000fe400078e28ff */
[--C-:B--2---:R-:W-:Y:S02]  /*2f50*/  @!P6 VIADDMNMX R6, R229, 0xffffffc9, R234.reuse, PT ;  /* 0xffffffc9e506e846 */ /* 0x104fe400038001ea */
[C---:B------:R-:W-:Y:S01]  /*2f60*/  @!P6 IADD3 R11, PT, PT, R7.reuse, 0x8, RZ ;  /* 0x00000008070be810 */ /* 0x040fe20007ffe0ff */
[----:B------:R-:W-:Y:S04]  /*2f70*/  @!P6 VIADD R4, R7, 0x1 ;  /* 0x000000010704e836 */ /* 0x000fe80000000000 */
[----:B------:R2:W-:Y:S01]  /*2f80*/  MUFU.TANH R75, R10 ;  /* 0x0000000a004b7308 */ /* 0x0005e20000002400 */
[----:B---3--:R-:W-:Y:S02]  /*2f90*/  @!P6 VIADDMNMX R5, R229, 0xffffffc1, R234, PT ;  /* 0xffffffc1e505e846 */ /* 0x008fe400038001ea */
[CC--:B------:R-:W-:Y:S02]  /*2fa0*/  @!P6 ISETP.GE.AND P3, PT, R4.reuse, R6.reuse, PT ;  /* 0x000000060400e20c */ /* 0x0c0fe40003f66270 */
[-C--:B------:R-:W-:Y:S01]  /*2fb0*/  @!P6 ISETP.GE.AND P2, PT, R4, R5.reuse, PT ;  /* 0x000000050400e20c */ /* 0x080fe20003f46270 */
[----:B------:R-:W-:Y:S04]  /*2fc0*/  FMUL.FTZ R4, R230, 1.4426950216293334961 ;  /* 0x3fb8aa3be6047820 */ /* 0x000fe80000410000 */
[----:B------:R-:W3:Y:S01]  /*2fd0*/  MUFU.TANH R59, R59 ;  /* 0x0000003b003b7308 */ /* 0x000ee20000002400 */
[CC--:B------:R-:W-:Y:S02]  /*2fe0*/  @!P6 ISETP.GE.AND P4, PT, R7.reuse, R5.reuse, PT ;  /* 0x000000050700e20c */ /* 0x0c0fe40003f86270 */
[C---:B-1----:R-:W-:Y:S02]  /*2ff0*/  @!P6 IADD3 R8, PT, PT, R7.reuse, 0x9, RZ ;  /* 0x000000090708e810 */ /* 0x042fe40007ffe0ff */
[----:B------:R-:W-:Y:S02]  /*3000*/  FSEL R4, R4, RZ, P1 ;  /* 0x000000ff04047208 */ /* 0x000fe40000800000 */
[----:B------:R-:W-:Y:S03]  /*3010*/  @!P6 ISETP.GE.AND P1, PT, R7, R6, PT ;  /* 0x000000060700e20c */ /* 0x000fe60003f26270 */
[----:B------:R1:W1:Y:S01]  /*3020*/  MUFU.TANH R63, R9 ;  /* 0x00000009003f7308 */ /* 0x0002620000002400 */
[----:B----4-:R-:W-:Y:S01]  /*3030*/  IMAD.MOV.U32 R7, RZ, RZ, R57 ;  /* 0x000000ffff077224 */ /* 0x010fe200078e0039 */
[----:B------:R-:W-:Y:S01]  /*3040*/  @!P6 FSEL R7, R57, -INF , !P2 ;  /* 0xff8000003907e808 */ /* 0x000fe20005000000 */
[----:B--2---:R-:W-:Y:S01]  /*3050*/  IMAD.MOV.U32 R10, RZ, RZ, R56 ;  /* 0x000000ffff0a7224 */ /* 0x004fe200078e0038 */
[C---:B------:R-:W-:Y:S01]  /*3060*/  @!P6 FSEL R10, R56.reuse, -INF , !P4 ;  /* 0xff800000380ae808 */ /* 0x040fe20006000000 */
[----:B------:R-:W-:Y:S01]  /*3070*/  FFMA.FTZ R56, -R56, R56, 1 ;  /* 0x3f80000038387423 */ /* 0x000fe20000010138 */
[-C--:B------:R-:W-:Y:S01]  /*3080*/  @!P6 ISETP.GE.AND P5, PT, R11, R5.reuse, PT ;  /* 0x000000050b00e20c */ /* 0x080fe20003fa6270 */
[--C-:B------:R-:W-:Y:S03]  /*3090*/  FFMA.FTZ R72, R7, UR7, -R70.reuse ;  /* 0x0000000707487c23 */ /* 0x100fe60008010846 */
[----:B------:R-:W2:Y:S01]  /*30a0*/  MUFU.TANH R74, R74 ;  /* 0x0000004a004a7308 */ /* 0x000ea20000002400 */
[----:B------:R-:W-:Y:S01]  /*30b0*/  @!P6 ISETP.GE.AND P4, PT, R8, R5, PT ;  /* 0x000000050800e20c */ /* 0x000fe20003f86270 */
[----:B---3--:R-:W-:Y:S01]  /*30c0*/  IMAD.MOV.U32 R5, RZ, RZ, R59 ;  /* 0x000000ffff057224 */ /* 0x008fe200078e003b */
[----:B------:R-:W-:Y:S01]  /*30d0*/  @!P6 FSEL R5, R59, -INF , !P3 ;  /* 0xff8000003b05e808 */ /* 0x000fe20005800000 */
[----:B------:R-:W-:Y:S01]  /*30e0*/  FFMA.FTZ R73, R10, UR7, -R70 ;  /* 0x000000070a497c23 */ /* 0x000fe20008010846 */
[----:B------:R-:W-:Y:S01]  /*30f0*/  @!P6 ISETP.GE.AND P2, PT, R11, R6, PT ;  /* 0x000000060b00e20c */ /* 0x000fe20003f46270 */
[----:B------:R-:W-:Y:S01]  /*3100*/  FMUL.FTZ R56, R56, UR8 ;  /* 0x0000000838387c20 */ /* 0x000fe20008410000 */
[----:B------:R-:W-:Y:S01]  /*3110*/  FFMA.FTZ R57, -R57, R57, 1 ;  /* 0x3f80000039397423 */ /* 0x000fe20000010139 */
[--C-:B------:R-:W-:Y:S02]  /*3120*/  FFMA.FTZ R68, R5, UR7, -R4.reuse ;  /* 0x0000000705447c23 */ /* 0x100fe40008010804 */
[----:B------:R-:W-:Y:S01]  /*3130*/  MUFU.EX2 R72, R72 ;  /* 0x0000004800487308 */ /* 0x000fe20000000800 */
[----:B-1----:R-:W-:Y:S01]  /*3140*/  MOV R9, R58 ;  /* 0x0000003a00097202 */ /* 0x002fe20000000f00 */
[----:B------:R-:W-:Y:S01]  /*3150*/  FMUL.FTZ R57, R57, UR8 ;  /* 0x0000000839397c20 */ /* 0x000fe20008410000 */
[----:B------:R-:W-:Y:S07]  /*3160*/  @!P6 FSEL R9, R58, -INF , !P1 ;  /* 0xff8000003a09e808 */ /* 0x000fee0004800000 */
[----:B------:R-:W1:Y:S01]  /*3170*/  MUFU.EX2 R73, R73 ;  /* 0x0000004900497308 */ /* 0x000e620000000800 */
[----:B------:R-:W-:Y:S01]  /*3180*/  @!P6 ISETP.GE.AND P1, PT, R8, R6, PT ;  /* 0x000000060800e20c */ /* 0x000fe20003f26270 */
[----:B------:R-:W-:Y:S01]  /*3190*/  IMAD.MOV.U32 R6, RZ, RZ, R75 ;  /* 0x000000ffff067224 */ /* 0x000fe200078e004b */
[----:B------:R-:W-:Y:S01]  /*31a0*/  MOV R8, R62 ;  /* 0x0000003e00087202 */ /* 0x000fe20000000f00 */
[----:B------:R-:W-:Y:S01]  /*31b0*/  FFMA.FTZ R69, R9, UR7, -R4 ;  /* 0x0000000709457c23 */ /* 0x000fe20008010804 */
[----:B------:R-:W-:Y:S05]  /*31c0*/  @!P6 FSEL R8, R62, -INF , !P5 ;  /* 0xff8000003e08e808 */ /* 0x000fea0006800000 */
[----:B------:R-:W-:Y:S01]  /*31d0*/  MUFU.EX2 R68, R68 ;  /* 0x0000004400447308 */ /* 0x000fe20000000800 */
[----:B------:R-:W-:Y:S01]  /*31e0*/  MOV R7, R63 ;  /* 0x0000003f00077202 */ /* 0x000fe20000000f00 */
[----:B------:R-:W-:Y:S01]  /*31f0*/  FFMA.FTZ R58, -R58, R58, 1 ;  /* 0x3f8000003a3a7423 */ /* 0x000fe2000001013a */
[----:B------:R-:W-:Y:S01]  /*3200*/  @!P6 FSEL R7, R63, -INF , !P4 ;  /* 0xff8000003f07e808 */ /* 0x000fe20006000000 */
[--C-:B------:R-:W-:Y:S01]  /*3210*/  FFMA.FTZ R71, R8, UR7, -R70.reuse ;  /* 0x0000000708477c23 */ /* 0x100fe20008010846 */
[----:B------:R-:W-:Y:S05]  /*3220*/  @!P6 FSEL R6, R75, -INF , !P2 ;  /* 0xff8000004b06e808 */ /* 0x000fea0005000000 */
[----:B------:R-:W3:Y:S01]  /*3230*/  MUFU.EX2 R69, R69 ;  /* 0x0000004500457308 */ /* 0x000ee20000000800 */
[----:B--2---:R-:W-:Y:S01]  /*3240*/  MOV R5, R74 ;  /* 0x0000004a00057202 */ /* 0x004fe20000000f00 */
[----:B------:R-:W-:Y:S01]  /*3250*/  FFMA.FTZ R70, R7, UR7, -R70 ;  /* 0x0000000707467c23 */ /* 0x000fe20008010846 */
[----:B------:R-:W-:Y:S01]  /*3260*/  @!P6 FSEL R5, R74, -INF , !P1 ;  /* 0xff8000004a05e808 */ /* 0x000fe20004800000 */
[--C-:B------:R-:W-:Y:S06]  /*3270*/  FFMA.FTZ R67, R6, UR7, -R4.reuse ;  /* 0x0000000706437c23 */ /* 0x100fec0008010804 */
[----:B------:R-:W-:Y:S01]  /*3280*/  MUFU.EX2 R71, R71 ;  /* 0x0000004700477308 */ /* 0x000fe20000000800 */
[----:B-1----:R-:W-:Y:S01]  /*3290*/  F2FP.F16.F32.PACK_AB R7, R72, R73 ;  /* 0x000000494807723e */ /* 0x002fe200000000ff */
[----:B------:R-:W-:Y:S01]  /*32a0*/  FMUL.FTZ R58, R58, UR8 ;  /* 0x000000083a3a7c20 */ /* 0x000fe20008410000 */
[----:B------:R-:W-:Y:S07]  /*32b0*/  FFMA.FTZ R4, R5, UR7, -R4 ;  /* 0x0000000705047c23 */ /* 0x000fee0008010804 */
[----:B------:R-:W1:Y:S01]  /*32c0*/  MUFU.EX2 R70, R70 ;  /* 0x0000004600467308 */ /* 0x000e620000000800 */
[----:B------:R-:W-:Y:S01]  /*32d0*/  LEA R78, P1, R232, R52, 0x2 ;  /* 0x00000034e84e7211 */ /* 0x000fe200078210ff */
[----:B------:R-:W-:Y:S01]  /*32e0*/  STS [R64+0x15000], R7 ;  /* 0x0150000740007388 */ /* 0x000fe20000000800 */
[----:B------:R-:W-:Y:S07]  /*32f0*/  FFMA.FTZ R59, -R59, R59, 1 ;  /* 0x3f8000003b3b7423 */ /* 0x000fee000001013b */
[----:B------:R-:W-:Y:S01]  /*3300*/  MUFU.EX2 R67, R67 ;  /* 0x0000004300437308 */ /* 0x000fe20000000800 */
[----:B---3--:R-:W-:Y:S01]  /*3310*/  F2FP.F16.F32.PACK_AB R6, R68, R69 ;  /* 0x000000454406723e */ /* 0x008fe200000000ff */
[----:B------:R-:W-:Y:S01]  /*3320*/  FFMA.FTZ R62, -R62, R62, 1 ;  /* 0x3f8000003e3e7423 */ /* 0x000fe2000001013e */
[----:B------:R-:W-:Y:S07]  /*3330*/  LEA.HI.X R79, R232, R53, RZ, 0x2, P1 ;  /* 0x00000035e84f7211 */ /* 0x000fee00008f14ff */
[----:B------:R-:W2:Y:S01]  /*3340*/  MUFU.EX2 R66, R4 ;  /* 0x0000000400427308 */ /* 0x000ea20000000800 */
[----:B------:R-:W-:Y:S01]  /*3350*/  FMUL.FTZ R59, R59, UR8 ;  /* 0x000000083b3b7c20 */ /* 0x000fe20008410000 */
[----:B------:R-:W-:Y:S01]  /*3360*/  STS [R65], R6 ;  /* 0x0000000641007388 */ /* 0x000fe20000000800 */
[----:B------:R-:W-:Y:S01]  /*3370*/  FMUL.FTZ R62, R62, UR8 ;  /* 0x000000083e3e7c20 */ /* 0x000fe20008410000 */
[----:B------:R-:W-:Y:S01]  /*3380*/  FFMA.FTZ R63, -R63, R63, 1 ;  /* 0x3f8000003f3f7423 */ /* 0x000fe2000001013f */
[----:B------:R-:W-:Y:S01]  /*3390*/  FFMA.FTZ R75, -R75, R75, 1 ;  /* 0x3f8000004b4b7423 */ /* 0x000fe2000001014b */
[----:B-1----:R-:W-:Y:S02]  /*33a0*/  F2FP.F16.F32.PACK_AB R5, R70, R71 ;  /* 0x000000474605723e */ /* 0x002fe400000000ff */
[----:B------:R-:W3:Y:S01]  /*33b0*/  LDG.E R76, desc[UR20][R78.64] ;  /* 0x000000144e4c7981 */ /* 0x000ee2000c1e1900 */
[----:B------:R-:W-:Y:S01]  /*33c0*/  FMUL.FTZ R63, R63, UR8 ;  /* 0x000000083f3f7c20 */ /* 0x000fe20008410000 */
[----:B------:R-:W-:Y:S01]  /*33d0*/  FMUL.FTZ R75, R75, UR8 ;  /* 0x000000084b4b7c20 */ /* 0x000fe20008410000 */
[----:B------:R-:W-:Y:S03]  /*33e0*/  FFMA.FTZ R74, -R74, R74, 1 ;  /* 0x3f8000004a4a7423 */ /* 0x000fe6000001014a */
[----:B------:R-:W-:Y:S01]  /*33f0*/  STS [R61+0x10], R5 ;  /* 0x000010053d007388 */ /* 0x000fe20000000800 */
[----:B--2---:R-:W-:Y:S05]  /*3400*/  F2FP.F16.F32.PACK_AB R4, R66, R67 ;  /* 0x000000434204723e */ /* 0x004fea00000000ff */
[----:B------:R-:W2:Y:S01]  /*3410*/  LDG.E R77, desc[UR20][R78.64+0x20] ;  /* 0x000020144e4d7981 */ /* 0x000ea2000c1e1900 */
[----:B------:R-:W-:Y:S05]  /*3420*/  FMUL.FTZ R74, R74, UR8 ;  /* 0x000000084a4a7c20 */ /* 0x000fea0008410000 */
[----:B------:R-:W-:Y:S06]  /*3430*/  STS [R60+0x10], R4 ;  /* 0x000010043c007388 */ /* 0x000fec0000000800 */
[----:B------:R-:W1:Y:S06]  /*3440*/  LDSM.16.M88.4 R8, [R222+0x8000] ;  /* 0x00800000de08783b */ /* 0x000e6c0000000200 */
[----:B------:R-:W4:Y:S06]  /*3450*/  LDSM.16.M88.4 R44, [R225+0x8000] ;  /* 0x00800000e12c783b */ /* 0x000f2c0000000200 */
[----:B------:R-:W4:Y:S06]  /*3460*/  LDSM.16.M88.4 R48, [R221+0x8000] ;  /* 0x00800000dd30783b */ /* 0x000f2c0000000200 */
[----:B------:R-:W4:Y:S01]  /*3470*/  LDSM.16.M88.4 R52, [R224+0x8000] ;  /* 0x00800000e034783b */ /* 0x000f220000000200 */
[C---:B-1----:R-:W-:Y:S08]  /*3480*/  HMMA.16816.F32 R4, R8.reuse, R132, RZ ;  /* 0x000000840804723c */ /* 0x042ff000000018ff */
[----:B------:R-:W-:Y:S11]  /*3490*/  HMMA.16816.F32 R8, R8, R134, RZ ;  /* 0x000000860808723c */ /* 0x000ff600000018ff */
[----:B------:R-:W-:Y:S01]  /*34a0*/  @!UPT UIADD3 URZ, UPT, UPT, URZ, URZ, URZ ;  /* 0x000000fffffff290 */ /* 0x000fe2000fffe0ff */
[C---:B----4-:R-:W-:Y:S08]  /*34b0*/  HMMA.16816.F32 R4, R44.reuse, R136, R4 ;  /* 0x000000882c04723c */ /* 0x050ff00000001804 */
[----:B------:R-:W-:Y:S01]  /*34c0*/  HMMA.16816.F32 R8, R44, R138, R8 ;  /* 0x0000008a2c08723c */ /* 0x000fe20000001808 */
[----:B------:R-:W1:Y:S11]  /*34d0*/  LDSM.16.M88.4 R44, [R222+0xa000] ;  /* 0x00a00000de2c783b */ /* 0x000e760000000200 */
[C---:B------:R-:W-:Y:S08]  /*34e0*/  HMMA.16816.F32 R4, R48.reuse, R140, R4 ;  /* 0x0000008c3004723c */ /* 0x040ff00000001804 */
[----:B------:R-:W-:Y:S01]  /*34f0*/  HMMA.16816.F32 R8, R48, R142, R8 ;  /* 0x0000008e3008723c */ /* 0x000fe20000001808 */
[----:B------:R-:W4:Y:S11]  /*3500*/  LDSM.16.M88.4 R48, [R225+0xa000] ;  /* 0x00a00000e130783b */ /* 0x000f360000000200 */
[C---:B------:R-:W-:Y:S08]  /*3510*/  HMMA.16816.F32 R4, R52.reuse, R144, R4 ;  /* 0x000000903404723c */ /* 0x040ff00000001804 */
[----:B------:R-:W-:Y:S01]  /*3520*/  HMMA.16816.F32 R8, R52, R146, R8 ;  /* 0x000000923408723c */ /* 0x000fe20000001808 */
[----:B------:R-:W4:Y:S11]  /*3530*/  LDSM.16.M88.4 R52, [R221+0xa000] ;  /* 0x00a00000dd34783b */ /* 0x000f360000000200 */
[C---:B-1----:R-:W-:Y:S08]  /*3540*/  HMMA.16816.F32 R4, R44.reuse, R148, R4 ;  /* 0x000000942c04723c */ /* 0x042ff00000001804 */
[----:B------:R-:W-:Y:S01]  /*3550*/  HMMA.16816.F32 R8, R44, R150, R8 ;  /* 0x000000962c08723c */ /* 0x000fe20000001808 */
[----:B------:R-:W1:Y:S11]  /*3560*/  LDSM.16.M88.4 R44, [R224+0xa000] ;  /* 0x00a00000e02c783b */ /* 0x000e760000000200 */
[C---:B----4-:R-:W-:Y:S08]  /*3570*/  HMMA.16816.F32 R4, R48.reuse, R152, R4 ;  /* 0x000000983004723c */ /* 0x050ff00000001804 */
        /* <DEDUP_REMOVED lines=13> */
[----:B------:R-:W3:Y:S11]  /*3650*/  LDSM.16.M88.4 R52, [R222+0xe000] ;  /* 0x00e00000de34783b */ /* 0x000ef60000000200 */
[C---:B-1----:R-:W-:Y:S08]  /*3660*/  HMMA.16816.F32 R4, R44.reuse, R172, R4 ;  /* 0x000000ac2c04723c */ /* 0x042ff00000001804 */
[----:B------:R-:W-:Y:S01]  /*3670*/  HMMA.16816.F32 R8, R44, R174, R8 ;  /* 0x000000ae2c08723c */ /* 0x000fe20000001808 */
[----:B------:R-:W1:Y:S11]  /*3680*/  LDSM.16.M88.4 R44, [R225+0xe000] ;  /* 0x00e00000e12c783b */ /* 0x000e760000000200 */
[C---:B----4-:R-:W-:Y:S08]  /*3690*/  HMMA.16816.F32 R4, R48.reuse, R176, R4 ;  /* 0x000000b03004723c */ /* 0x050ff00000001804 */
[----:B------:R-:W-:Y:S01]  /*36a0*/  HMMA.16816.F32 R8, R48, R178, R8 ;  /* 0x000000b23008723c */ /* 0x000fe20000001808 */
[----:B------:R-:W4:Y:S11]  /*36b0*/  LDSM.16.M88.4 R48, [R221+0xe000] ;  /* 0x00e00000dd30783b */ /* 0x000f360000000200 */
[C---:B---3--:R-:W-:Y:S08]  /*36c0*/  HMMA.16816.F32 R4, R52.reuse, R180, R4 ;  /* 0x000000b43404723c */ /* 0x048ff00000001804 */
[----:B------:R-:W-:Y:S01]  /*36d0*/  HMMA.16816.F32 R8, R52, R182, R8 ;  /* 0x000000b63408723c */ /* 0x000fe20000001808 */
[----:B------:R-:W3:Y:S11]  /*36e0*/  LDSM.16.M88.4 R52, [R224+0xe000] ;  /* 0x00e00000e034783b */ /* 0x000ef60000000200 */
[C---:B-1----:R-:W-:Y:S08]  /*36f0*/  HMMA.16816.F32 R4, R44.reuse, R184, R4 ;  /* 0x000000b82c04723c */ /* 0x042ff00000001804 */
[----:B------:R-:W-:Y:S11]  /*3700*/  HMMA.16816.F32 R8, R44, R186, R8 ;  /* 0x000000ba2c08723c */ /* 0x000ff60000001808 */
[----:B------:R-:W-:Y:S01]  /*3710*/  @!UPT UIADD3 URZ, UPT, UPT, URZ, URZ, URZ ;  /* 0x000000fffffff290 */ /* 0x000fe2000fffe0ff */
[C---:B----4-:R-:W-:Y:S08]  /*3720*/  HMMA.16816.F32 R4, R48.reuse, R188, R4 ;  /* 0x000000bc3004723c */ /* 0x050ff00000001804 */
[----:B------:R-:W-:Y:S11]  /*3730*/  HMMA.16816.F32 R8, R48, R190, R8 ;  /* 0x000000be3008723c */ /* 0x000ff60000001808 */
[----:B------:R-:W-:Y:S01]  /*3740*/  @!UPT UIADD3 URZ, UPT, UPT, URZ, URZ, URZ ;  /* 0x000000fffffff290 */ /* 0x000fe2000fffe0ff */
[C---:B---3--:R-:W-:Y:S08]  /*3750*/  HMMA.16816.F32 R4, R52.reuse, R192, R4 ;  /* 0x000000c03404723c */ /* 0x048ff00000001804 */
[----:B------:R-:W-:Y:S11]  /*3760*/  HMMA.16816.F32 R8, R52, R194, R8 ;  /* 0x000000c23408723c */ /* 0x000ff60000001808 */
[C---:B------:R-:W-:Y:S01]  /*3770*/  FADD.FTZ R4, -R76.reuse, R4 ;  /* 0x000000044c047221 */ /* 0x040fe20000010100 */
[----:B------:R-:W-:Y:S01]  /*3780*/  FADD.FTZ R5, -R76, R5 ;  /* 0x000000054c057221 */ /* 0x000fe20000010100 */
[C---:B--2---:R-:W-:Y:S01]  /*3790*/  FADD.FTZ R6, -R77.reuse, R6 ;  /* 0x000000064d067221 */ /* 0x044fe20000010100 */
        /* <DEDUP_REMOVED lines=80> */
[--C-:B------:R-:W-:Y:S02]  /*3ca0*/  LOP3.LUT R8, R10, 0x1c0, R3.reuse, 0xf8, !PT ;  /* 0x000001c00a087812 */ /* 0x100fe400078ef803 */
[----:B------:R-:W-:Y:S02]  /*3cb0*/  LOP3.LUT R200, R9, 0x8, R200, 0x78, !PT ;  /* 0x0000000809c87812 */ /* 0x000fe400078e78c8 */
[-C--:B------:R-:W-:Y:S03]  /*3cc0*/  HMMA.16816.F32 R20, R48, R46.reuse, R20 ;  /* 0x0000002e3014723c */ /* 0x080fe60000001814 */
[----:B------:R-:W-:Y:S02]  /*3cd0*/  LOP3.LUT R208, R8, 0x38, R2, 0x78, !PT ;  /* 0x0000003808d07812 */ /* 0x000fe400078e7802 */
[----:B------:R-:W-:Y:S02]  /*3ce0*/  LOP3.LUT R8, R0, 0x400, RZ, 0xc0, !PT ;  /* 0x0000040000087812 */ /* 0x000fe400078ec0ff */
        /* <DEDUP_REMOVED lines=10> */
[----:B------:R-:W-:Y:S01]  /*3d90*/  IADD3 R4, P1, PT, RZ, -UR22, RZ ;  /* 0x80000016ff047c10 */ /* 0x000fe2000ff3e0ff */
[----:B------:R-:W-:Y:S01]  /*3da0*/  IMAD.U32 R7, RZ, RZ, UR31 ;  /* 0x0000001fff077e24 */ /* 0x000fe2000f8e00ff */
[----:B------:R-:W-:Y:S03]  /*3db0*/  LOP3.LUT R5, R2, 0x1f8, RZ, 0xc0, !PT ;  /* 0x000001f802057812 */ /* 0x000fe600078ec0ff */
[----:B------:R-:W-:Y:S01]  /*3dc0*/  IMAD.X R6, RZ, RZ, ~UR9, P1 ;  /* 0x80000009ff067e24 */ /* 0x000fe200088e06ff */
[----:B------:R-:W-:Y:S04]  /*3dd0*/  LOP3.LUT R5, R5, 0x38, R213, 0x78, !PT ;  /* 0x0000003805057812 */ /* 0x000fe800078e78d5 */
[----:B------:R-:W-:Y:S04]  /*3de0*/  SHF.R.S64 R4, R4, 0x1f, R6 ;  /* 0x0000001f04047819 */ /* 0x000fe80000001006 */
[----:B------:R-:W-:Y:S01]  /*3df0*/  IADD3 R238, P1, PT, R238, R4, RZ ;  /* 0x00000004eeee7210 */ /* 0x000fe20007f3e0ff */
[----:B------:R-:W-:Y:S03]  /*3e00*/  IMAD.U32 R4, RZ, RZ, UR31 ;  /* 0x0000001fff047e24 */ /* 0x000fe6000f8e00ff */
[----:B------:R-:W-:Y:S01]  /*3e10*/  LEA.HI.X.SX32 R239, R6, R239, 0x1, P1 ;  /* 0x000000ef06ef7211 */ /* 0x000fe200008f0eff */
[----:B------:R-:W-:Y:S01]  /*3e20*/  IMAD.U32 R6, RZ, RZ, UR30 ;  /* 0x0000001eff067e24 */ /* 0x000fe2000f8e00ff */
[----:B------:R-:W-:Y:S02]  /*3e30*/  LEA R8, P1, R4, R238, 0x1 ;  /* 0x000000ee04087211 */ /* 0x000fe400078208ff */
[----:B------:R-:W-:Y:S02]  /*3e40*/  LOP3.LUT R4, R5, 0x1e00, R2, 0xf8, !PT ;  /* 0x00001e0005047812 */ /* 0x000fe400078ef802 */
[----:B------:R-:W-:Y:S02]  /*3e50*/  LEA.HI.X R9, R7, R239, R6, 0x1, P1 ;  /* 0x000000ef07097211 */ /* 0x000fe400008f0c06 */
[----:B------:R-:W-:Y:S05]  /*3e60*/  LEA R4, R4, UR4, 0x1 ;  /* 0x0000000404047c11 */ /* 0x000fea000f8e08ff */
        /* <DEDUP_REMOVED lines=12> */
.L_x_150:
[----:B------:R-:W-:Y:S01]  /*3f30*/  LDSM.16.M88.4 R96, [R200+UR4+0x14000] ;  /* 0x01400004c860783b */ /* 0x000fe20008000200 */
[----:B------:R-:W-:Y:S01]  /*3f40*/  PLOP3.LUT P2, PT, PT, PT, UP0, 0x80, 0x8 ;  /* 0x000000000008781c */ /* 0x000fe20003f4f008 */
[----:B------:R-:W-:Y:S01]  /*3f50*/  IMAD R249, R244, UR6, RZ ;  /* 0x00000006f4f97c24 */ /* 0x000fe2000f8e02ff */
[----:B------:R-:W-:Y:S01]  /*3f60*/  SHF.R.U32.HI R201, RZ, 0x1, R213 ;  /* 0x00000001ffc97819 */ /* 0x000fe200000116d5 */
[----:B------:R-:W1:Y:S01]  /*3f70*/  LDSM.16.MT88.4 R48, [R208+0x10000] ;  /* 0x01000000d030783b */ /* 0x000e620000004200 */
[----:B------:R-:W-:Y:S01]  /*3f80*/  @UP0 UIADD3 UR11, UP3, UPT, UR32, -0x100, URZ ;  /* 0xffffff00200b0890 */ /* 0x000fe2000ff7e0ff */
[----:B------:R-:W-:Y:S01]  /*3f90*/  IMAD.U32 R251, R249, -0x40, RZ ;  /* 0xffffffc0f9fb7824 */ /* 0x000fe200078e00ff */
[----:B------:R-:W-:Y:S01]  /*3fa0*/  @UP0 UIADD3 UR16, UP2, UPT, UR16, -0x100, URZ ;  /* 0xffffff0010100890 */ /* 0x000fe2000ff5e0ff */
[----:B------:R2:W3:Y:S01]  /*3fb0*/  LDSM.16.M88.4 R92, [R200+UR4+0x14800] ;  /* 0x01480004c85c783b */ /* 0x0004e20008000200 */
[----:B------:R-:W-:Y:S02]  /*3fc0*/  @UP0 UIADD3.X UR10, UPT, UPT, UR33, -0x1, URZ, UP3, !UPT ;  /* 0xffffffff210a0890 */ /* 0x000fe40009ffe4ff */
[----:B------:R-:W-:Y:S01]  /*3fd0*/  LEA R250, P1, R251, R202, 0x2 ;  /* 0x000000cafbfa7211 */ /* 0x000fe200078210ff */
[----:B------:R-:W4:Y:S01]  /*3fe0*/  LDSM.16.MT88.4 R64, [R208+0x11000] ;  /* 0x01100000d040783b */ /* 0x000f220000004200 */
[----:B------:R-:W-:Y:S01]  /*3ff0*/  UISETP.GT.AND UP1, UPT, UR28, UR14, UPT ;  /* 0x0000000e1c00728c */ /* 0x000fe2000bf24270 */
[----:B------:R-:W-:Y:S01]  /*4000*/  @P2 LOP3.LUT R201, R201, 0x30, RZ, 0xc0, !PT ;  /* 0x00000030c9c92812 */ /* 0x000fe200078ec0ff */
[----:B------:R-:W-:Y:S01]  /*4010*/  @UP0 UIADD3.X UR15, UPT, UPT, UR15, -0x1, URZ, UP2, !UPT ;  /* 0xffffffff0f0f0890 */ /* 0x000fe200097fe4ff */
[----:B------:R-:W4:Y:S01]  /*4020*/  LDSM.16.MT88.4 R80, [R208+0x12000] ;  /* 0x01200000d050783b */ /* 0x000f220000004200 */
[----:B------:R-:W-:Y:S02]  /*4030*/  LEA.HI.X.SX32 R251, R251, R203, 0x2, P1 ;  /* 0x000000cbfbfb7211 */ /* 0x000fe400008f16ff */
[----:B------:R-:W-:Y:S01]  /*4040*/  @P2 LOP3.LUT R232, R201, 0x7, R228, 0xf8, !PT ;  /* 0x00000007c9e82812 */ /* 0x000fe200078ef8e4 */
[----:B------:R-:W4:Y:S01]  /*4050*/  LDSM.16.MT88.4 R196, [R208+0x13000] ;  /* 0x01300000d0c4783b */ /* 0x000f220000004200 */
[----:B--2---:R-:W-:Y:S04]  /*4060*/  VIADD R200, R200, UR4 ;  /* 0x00000004c8c87c36 */ /* 0x004fe80008000000 */
[C---:B------:R-:W-:Y:S01]  /*4070*/  VIADD R204, R200.reuse, 0x14020 ;  /* 0x00014020c8cc7836 */ /* 0x040fe20000000000 */
[-C--:B-1----:R-:W-:Y:S08]  /*4080*/  HMMA.16816.F32 R4, R96, R48.reuse, RZ ;  /* 0x000000306004723c */ /* 0x082ff000000018ff */
[C---:B---3--:R-:W-:Y:S08]  /*4090*/  HMMA.16816.F32 R8, R92.reuse, R48, RZ ;  /* 0x000000305c08723c */ /* 0x048ff000000018ff */
        /* <DEDUP_REMOVED lines=9> */
[C---:B------:R-:W-:Y:S08]  /*4130*/  HMMA.16816.F32 R80, R96.reuse, R82, RZ ;  /* 0x000000526050723c */ /* 0x040ff000000018ff */
[-C--:B------:R-:W-:Y:S08]  /*4140*/  HMMA.16816.F32 R84, R96, R196.reuse, RZ ;  /* 0x000000c46054723c */ /* 0x080ff000000018ff */
[C---:B------:R-:W-:Y:S01]  /*4150*/  HMMA.16816.F32 R88, R92.reuse, R196, RZ ;  /* 0x000000c45c58723c */ /* 0x040fe200000018ff */
[----:B------:R-:W-:Y:S02]  /*4160*/  IMAD.MOV.U32 R196, RZ, RZ, 0x4 ;  /* 0x00000004ffc47424 */ /* 0x000fe400078e00ff */
[----:B------:R-:W-:Y:S02]  /*4170*/  VIADD R197, R200, 0x14000 ;  /* 0x00014000c8c57836 */ /* 0x000fe40000000000 */
[----:B------:R-:W-:Y:S01]  /*4180*/  @P2 IMAD.WIDE.U32 R200, R232, R196, UR32 ;  /* 0x00000020e8c82e25 */ /* 0x000fe2000f8e00c4 */
[----:B------:R-:W-:Y:S01]  /*4190*/  @UP0 UMOV UR32, UR11 ;  /* 0x0000000b00200c82 */ /* 0x000fe20008000000 */
[----:B------:R-:W-:Y:S01]  /*41a0*/  @UP0 UMOV UR33, UR10 ;  /* 0x0000000a00210c82 */ /* 0x000fe20008000000 */
[-C--:B------:R-:W-:Y:S01]  /*41b0*/  HMMA.16816.F32 R92, R92, R198.reuse, RZ ;  /* 0x000000c65c5c723c */ /* 0x080fe200000018ff */
[----:B------:R-:W-:Y:S01]  /*41c0*/  @P0 VIADD R204, R197, 0xffffffe0 ;  /* 0xffffffe0c5cc0836 */ /* 0x000fe20000000000 */
[----:B------:R-:W5:Y:S04]  /*41d0*/  @P2 LDG.E R231, desc[UR20][R200.64+-0x100] ;  /* 0xffff0014c8e72981 */ /* 0x000f68000c1e1900 */
[----:B------:R1:W5:Y:S02]  /*41e0*/  @P2 LDG.E R230, desc[UR20][R200.64+-0xe0] ;  /* 0xffff2014c8e62981 */ /* 0x000364000c1e1900 */
[----:B------:R-:W-:Y:S02]  /*41f0*/  HMMA.16816.F32 R96, R96, R198, RZ ;  /* 0x000000c66060723c */ /* 0x000fe400000018ff */
[----:B------:R-:W-:Y:S04]  /*4200*/  LDSM.16.M88.4 R196, [R204] ;  /* 0x00000000ccc4783b */ /* 0x000fe80000000200 */
[----:B------:R-:W-:Y:S04]  /*4210*/  LDSM.16.M88.4 R204, [R204+0x800] ;  /* 0x00080000cccc783b */ /* 0x000fe80000000200 */
[----:B-1----:R-:W1:Y:S02]  /*4220*/  LDSM.16.MT88.4 R200, [R208+0x10800] ;  /* 0x01080000d0c8783b */ /* 0x002e640000004200 */
[-C--:B-1----:R-:W-:Y:S08]  /*4230*/  HMMA.16816.F32 R4, R196, R200.reuse, R4 ;  /* 0x000000c8c404723c */ /* 0x082ff00000001804 */
[C---:B------:R-:W-:Y:S08]  /*4240*/  HMMA.16816.F32 R8, R204.reuse, R200, R8 ;  /* 0x000000c8cc08723c */ /* 0x040ff00000001808 */
[-C--:B------:R-:W-:Y:S08]  /*4250*/  HMMA.16816.F32 R44, R204, R202.reuse, R44 ;  /* 0x000000cacc2c723c */ /* 0x080ff0000000182c */
[C---:B------:R-:W-:Y:S01]  /*4260*/  HMMA.16816.F32 R48, R196.reuse, R202, R48 ;  /* 0x000000cac430723c */ /* 0x040fe20000001830 */
[----:B------:R-:W1:Y:S07]  /*4270*/  LDSM.16.MT88.4 R200, [R208+0x11800] ;  /* 0x01180000d0c8783b */ /* 0x000e6e0000004200 */
[-C--:B-1----:R-:W-:Y:S08]  /*4280*/  HMMA.16816.F32 R52, R196, R200.reuse, R52 ;  /* 0x000000c8c434723c */ /* 0x082ff00000001834 */
[C---:B------:R-:W-:Y:S08]  /*4290*/  HMMA.16816.F32 R56, R204.reuse, R200, R56 ;  /* 0x000000c8cc38723c */ /* 0x040ff00000001838 */
[-C--:B------:R-:W-:Y:S08]  /*42a0*/  HMMA.16816.F32 R60, R204, R202.reuse, R60 ;  /* 0x000000cacc3c723c */ /* 0x080ff0000000183c */
[C---:B------:R-:W-:Y:S01]  /*42b0*/  HMMA.16816.F32 R64, R196.reuse, R202, R64 ;  /* 0x000000cac440723c */ /* 0x040fe20000001840 */
[----:B------:R-:W1:Y:S04]  /*42c0*/  LDSM.16.MT88.4 R200, [R208+0x12800] ;  /* 0x01280000d0c8783b */ /* 0x000e680000004200 */
[----:B------:R-:W2:Y:S03]  /*42d0*/  LDSM.16.MT88.4 R208, [R208+0x13800] ;  /* 0x01380000d0d0783b */ /* 0x000ea60000004200 */
[-C--:B-1----:R-:W-:Y:S08]  /*42e0*/  HMMA.16816.F32 R68, R196, R200.reuse, R68 ;  /* 0x000000c8c444723c */ /* 0x082ff00000001844 */
[C---:B------:R-:W-:Y:S04]  /*42f0*/  HMMA.16816.F32 R72, R204.reuse, R200, R72 ;  /* 0x000000c8cc48723c */ /* 0x040fe80000001848 */
[----:B------:R-:W-:Y:S04]  /*4300*/  IMAD.SHL.U32 R201, R249, 0x8, RZ ;  /* 0x00000008f9c97824 */ /* 0x000fe800078e00ff */
[-C--:B------:R-:W-:Y:S08]  /*4310*/  HMMA.16816.F32 R76, R204, R202.reuse, R76 ;  /* 0x000000cacc4c723c */ /* 0x080ff0000000184c */
[C---:B------:R-:W-:Y:S04]  /*4320*/  HMMA.16816.F32 R80, R196.reuse, R202, R80 ;  /* 0x000000cac450723c */ /* 0x040fe80000001850 */
[----:B------:R-:W-:Y:S02]  /*4330*/  IMAD.MOV.U32 R202, RZ, RZ, R250 ;  /* 0x000000ffffca7224 */ /* 0x000fe400078e00fa */
[----:B------:R-:W-:Y:S02]  /*4340*/  IMAD.MOV.U32 R203, RZ, RZ, R251 ;  /* 0x000000ffffcb7224 */ /* 0x000fe400078e00fb */
[-C--:B--2---:R-:W-:Y:S03]  /*4350*/  HMMA.16816.F32 R84, R196, R208.reuse, R84 ;  /* 0x000000d0c454723c */ /* 0x084fe60000001854 */
[----:B------:R-:W-:Y:S01]  /*4360*/  REDG.E.ADD.F32.FTZ.RN.STRONG.GPU desc[UR20][R202.64], R4 ;  /* 0x00000004ca0079a6 */ /* 0x000fe2000c12f314 */
[C---:B------:R-:W-:Y:S04]  /*4370*/  LEA R200, P1, R201.reuse, R202, 0x2 ;  /* 0x000000cac9c87211 */ /* 0x040fe800078210ff */
[C---:B------:R-:W-:Y:S04]  /*4380*/  HMMA.16816.F32 R88, R204.reuse, R208, R88 ;  /* 0x000000d0cc58723c */ /* 0x040fe80000001858 */
[----:B------:R-:W-:Y:S02]  /*4390*/  LEA.HI.X.SX32 R201, R201, R203, 0x2, P1 ;  /* 0x000000cbc9c97211 */ /* 0x000fe400008f16ff */
[C---:B------:R-:W-:Y:S02]  /*43a0*/  LEA R208, P1, R249.reuse, R200, 0x5 ;  /* 0x000000c8f9d07211 */ /* 0x040fe400078228ff */
[-C--:B------:R-:W-:Y:S01]  /*43b0*/  HMMA.16816.F32 R92, R204, R210.reuse, R92 ;  /* 0x000000d2cc5c723c */ /* 0x080fe2000000185c */
[----:B------:R1:W-:Y:S02]  /*43c0*/  REDG.E.ADD.F32.FTZ.RN.STRONG.GPU desc[UR20][R200.64], R5 ;  /* 0x00000005c80079a6 */ /* 0x0003e4000c12f314 */
[C---:B------:R-:W-:Y:S02]  /*43d0*/  LEA.HI.X.SX32 R209, R249.reuse, R201, 0x5, P1 ;  /* 0x000000c9f9d17211 */ /* 0x040fe400008f2eff */
[C---:B------:R-:W-:Y:S03]  /*43e0*/  LEA R206, P1, R249.reuse, R208, 0x5 ;  /* 0x000000d0f9ce7211 */ /* 0x040fe600078228ff */
[----:B------:R2:W-:Y:S01]  /*43f0*/  REDG.E.ADD.F32.FTZ.RN.STRONG.GPU desc[UR20][R208.64], R6 ;  /* 0x00000006d00079a6 */ /* 0x0005e2000c12f314 */
[C---:B------:R-:W-:Y:S01]  /*4400*/  LEA.HI.X.SX32 R207, R249.reuse, R209, 0x5, P1 ;  /* 0x000000d1f9cf7211 */ /* 0x040fe200008f2eff */
[----:B------:R-:W-:Y:S04]  /*4410*/  HMMA.16816.F32 R96, R196, R210, R96 ;  /* 0x000000d2c460723c */ /* 0x000fe80000001860 */
[----:B------:R3:W-:Y:S01]  /*4420*/  REDG.E.ADD.F32.FTZ.RN.STRONG.GPU desc[UR20][R206.64], R7 ;  /* 0x00000007ce0079a6 */ /* 0x0007e2000c12f314 */
[C---:B------:R-:W-:Y:S04]  /*4430*/  LEA R204, P1, R249.reuse, R206, 0x5 ;  /* 0x000000cef9cc7211 */ /* 0x040fe800078228ff */
        /* <DEDUP_REMOVED lines=11> */
[C---:B-1----:R-:W-:Y:S03]  /*44f0*/  IMAD.WIDE R200, R249.reuse, -0xc0, R196 ;  /* 0xffffff40f9c87825 */ /* 0x042fe600078e02c4 */
[----:B------:R1:W-:Y:S01]  /*4500*/  REDG.E.ADD.F32.FTZ.RN.STRONG.GPU desc[UR20][R202.64+0x80], R48 ;  /* 0x00008030ca0079a6 */ /* 0x0003e2000c12f314 */
[C---:B------:R-:W-:Y:S03]  /*4510*/  LEA R4, P1, R249.reuse, R200, 0x5 ;  /* 0x000000c8f9047211 */ /* 0x040fe600078228ff */
[----:B------:R1:W-:Y:S01]  /*4520*/  REDG.E.ADD.F32.FTZ.RN.STRONG.GPU desc[UR20][R200.64+0x80], R49 ;  /* 0x00008031c80079a6 */ /* 0x0003e2000c12f314 */
[C---:B------:R-:W-:Y:S02]  /*4530*/  LEA.HI.X.SX32 R5, R249.reuse, R201, 0x5, P1 ;  /* 0x000000c9f9057211 */ /* 0x040fe400008f2eff */
[C---:B--2---:R-:W-:Y:S03]  /*4540*/  LEA R208, P1, R249.reuse, R4, 0x5 ;  /* 0x00000004f9d07211 */ /* 0x044fe600078228ff */
[----:B------:R2:W-:Y:S01]  /*4550*/  REDG.E.ADD.F32.FTZ.RN.STRONG.GPU desc[UR20][R4.64+0x80], R50 ;  /* 0x00008032040079a6 */ /* 0x0005e2000c12f314 */
[C---:B------:R-:W-:Y:S02]  /*4560*/  LEA.HI.X.SX32 R209, R249.reuse, R5, 0x5, P1 ;  /* 0x00000005f9d17211 */ /* 0x040fe400008f2eff */
[C---:B------:R-:W-:Y:S03]  /*4570*/  LEA R6, P1, R249.reuse, R208, 0x5 ;  /* 0x000000d0f9067211 */ /* 0x040fe600078228ff */
[----:B------:R2:W-:Y:S01]  /*4580*/  REDG.E.ADD.F32.FTZ.RN.STRONG.GPU desc[UR20][R208.64+0x80], R51 ;  /* 0x00008033d00079a6 */ /* 0x0005e2000c12f314 */
[C---:B---3--:R-:W-:Y:S02]  /*4590*/  LEA.HI.X.SX32 R7, R249.reuse, R209, 0x5, P1 ;  /* 0x000000d1f9077211 */ /* 0x048fe400008f2eff */
[C---:B------:R-:W-:Y:S03]  /*45a0*/  LEA R206, P1, R249.reuse, R6, 0x5 ;  /* 0x00000006f9ce7211 */ /* 0x040fe600078228ff */
[----:B------:R3:W-:Y:S01]  /*45b0*/  REDG.E.ADD.F32.FTZ.RN.STRONG.GPU desc[UR20][R6.64+0x80], R44 ;  /* 0x0000802c060079a6 */ /* 0x0007e2000c12f314 */
[C---:B------:R-:W-:Y:S02]  /*45c0*/  LEA.HI.X.SX32 R207, R249.reuse, R7, 0x5, P1 ;  /* 0x00000007f9cf7211 */ /* 0x040fe400008f2eff */
[C---:B----4-:R-:W-:Y:S03]  /*45d0*/  LEA R204, P1, R249.reuse, R206, 0x5 ;  /* 0x000000cef9cc7211 */ /* 0x050fe600078228ff */
        /* <DEDUP_REMOVED lines=23> */
[C---:B--2---:R-:W-:Y:S03]  /*4750*/  LEA R4, P1, R249.reuse, R200, 0x5 ;  /* 0x000000c8f9047211 */ /* 0x044fe600078228ff */
[----:B------:R2:W-:Y:S01]  /*4760*/  REDG.E.ADD.F32.FTZ.RN.STRONG.GPU desc[UR20][R200.64+0x100], R58 ;  /* 0x0001003ac80079a6 */ /* 0x0005e2000c12f314 */
        /* <DEDUP_REMOVED lines=10> */
[C---:B---3--:R-:W-:Y:S03]  /*4810*/  LEA R6, P1, R249.reuse, R250, 0x5 ;  /* 0x000000faf9067211 */ /* 0x048fe600078228ff */
[----:B------:R-:W-:Y:S01]  /*4820*/  REDG.E.ADD.F32.FTZ.RN.STRONG.GPU desc[UR20][R250.64+0x180], R67 ;  /* 0x00018043fa0079a6 */ /* 0x000fe2000c12f314 */
[C---:B------:R-:W-:Y:S02]  /*4830*/  LEA.HI.X.SX32 R7, R249.reuse, R251, 0x5, P1 ;  /* 0x000000fbf9077211 */ /* 0x040fe400008f2eff */
[C---:B------:R-:W-:Y:S03]  /*4840*/  LEA R44, P1, R249.reuse, R6, 0x5 ;  /* 0x00000006f92c7211 */ /* 0x040fe600078228ff */
[----:B------:R-:W-:Y:S01]  /*4850*/  REDG.E.ADD.F32.FTZ.RN.STRONG.GPU desc[UR20][R6.64+0x180], R60 ;  /* 0x0001803c060079a6 */ /* 0x000fe2000c12f314 */
[C---:B----4-:R-:W-:Y:S02]  /*4860*/  LEA.HI.X.SX32 R45, R249.reuse, R7, 0x5, P1 ;  /* 0x00000007f92d7211 */ /* 0x050fe400008f2eff */
        /* <DEDUP_REMOVED lines=19> */
[----:B------:R3:W-:Y:S01]  /*49a0*/  REDG.E.ADD.F32.FTZ.RN.STRONG.GPU desc[UR20][R198.64+0x200], R72 ;  /* 0x00020048c60079a6 */ /* 0x0007e2000c12f314 */
        /* <DEDUP_REMOVED lines=13> */
[----:B--2---:R-:W-:Y:S01]  /*4a80*/  LEA R200, P1, R249, R48, 0x5 ;  /* 0x00000030f9c87211 */ /* 0x004fe200078228ff */
[----:B---3--:R-:W-:Y:S02]  /*4a90*/  VIADD R72, R227, 0x20 ;  /* 0x00000020e3487836 */ /* 0x008fe40000000000 */
        /* <DEDUP_REMOVED lines=57> */
[----:B------:R-:W1:Y:S03]  /*4e30*/  LDSM.16.MT88.4 R8, [R226] ;  /* 0x00000000e208783b */ /* 0x000e660000004200 */
        /* <DEDUP_REMOVED lines=10> */
[C---:B------:R-:W-:Y:S08]  /*4ee0*/  HMMA.16816.F32 R104, R44.reuse, R8, R104 ;  /* 0x000000082c68723c */ /* 0x040ff00000001868 */
        /* <DEDUP_REMOVED lines=8> */
[----:B------:R-:W4:Y:S04]  /*4f70*/  LDSM.16.MT88.4 R4, [R226+0x5000] ;  /* 0x00500000e204783b */ /* 0x000f280000004200 */
[----:B------:R-:W-:Y:S03]  /*4f80*/  LDSM.16.MT88.4 R48, [R227+0x14c00] ;  /* 0x014c0000e330783b */ /* 0x000fe60000004200 */
[-C--:B--2---:R-:W-:Y:S08]  /*4f90*/  HMMA.16816.F32 R100, R52, R56.reuse, R100 ;  /* 0x000000383464723c */ /* 0x084ff00000001864 */
[C---:B---3--:R-:W-:Y:S08]  /*4fa0*/  HMMA.16816.F32 R104, R60.reuse, R56, R104 ;  /* 0x000000383c68723c */ /* 0x048ff00000001868 */
[-C--:B------:R-:W-:Y:S08]  /*4fb0*/  HMMA.16816.F32 R108, R60, R58.reuse, R108 ;  /* 0x0000003a3c6c723c */ /* 0x080ff0000000186c */
[C---:B------:R-:W-:Y:S01]  /*4fc0*/  HMMA.16816.F32 R112, R52.reuse, R58, R112 ;  /* 0x0000003a3470723c */ /* 0x040fe20000001870 */
[----:B------:R-:W2:Y:S07]  /*4fd0*/  LDSM.16.MT88.4 R56, [R226+0x1800] ;  /* 0x00180000e238783b */ /* 0x000eae0000004200 */
[-C--:B------:R-:W-:Y:S08]  /*4fe0*/  HMMA.16816.F32 R116, R52, R64.reuse, R116 ;  /* 0x000000403474723c */ /* 0x080ff00000001874 */
[C---:B------:R-:W-:Y:S08]  /*4ff0*/  HMMA.16816.F32 R120, R60.reuse, R64, R120 ;  /* 0x000000403c78723c */ /* 0x040ff00000001878 */
[-C--:B------:R-:W-:Y:S01]  /*5000*/  HMMA.16816.F32 R124, R60, R66.reuse, R124 ;  /* 0x000000423c7c723c */ /* 0x080fe2000000187c */
[----:B------:R-:W3:Y:S04]  /*5010*/  LDSM.16.MT88.4 R60, [R72+0x14c00] ;  /* 0x014c0000483c783b */ /* 0x000ee80000004200 */
[----:B------:R-:W3:Y:S03]  /*5020*/  LDSM.16.MT88.4 R72, [R226+0x5800] ;  /* 0x00580000e248783b */ /* 0x000ee60000004200 */
[----:B------:R-:W-:Y:S08]  /*5030*/  HMMA.16816.F32 R128, R52, R66, R128 ;  /* 0x000000423480723c */ /* 0x000ff00000001880 */
[-C--:B-1----:R-:W-:Y:S08]  /*5040*/  HMMA.16816.F32 R100, R8, R44.reuse, R100 ;  /* 0x0000002c0864723c */ /* 0x082ff00000001864 */
[C---:B------:R-:W-:Y:S08]  /*5050*/  HMMA.16816.F32 R104, R68.reuse, R44, R104 ;  /* 0x0000002c4468723c */ /* 0x040ff00000001868 */
[-C--:B------:R-:W-:Y:S08]  /*5060*/  HMMA.16816.F32 R108, R68, R46.reuse, R108 ;  /* 0x0000002e446c723c */ /* 0x080ff0000000186c */
[C---:B------:R-:W-:Y:S08]  /*5070*/  HMMA.16816.F32 R112, R8.reuse, R46, R112 ;  /* 0x0000002e0870723c */ /* 0x040ff00000001870 */
[-C--:B----4-:R-:W-:Y:S08]  /*5080*/  HMMA.16816.F32 R116, R8, R4.reuse, R116 ;  /* 0x000000040874723c */ /* 0x090ff00000001874 */
[C---:B------:R-:W-:Y:S08]  /*5090*/  HMMA.16816.F32 R120, R68.reuse, R4, R120 ;  /* 0x000000044478723c */ /* 0x040ff00000001878 */
[-C--:B------:R-:W-:Y:S08]  /*50a0*/  HMMA.16816.F32 R124, R68, R6.reuse, R124 ;  /* 0x00000006447c723c */ /* 0x080ff0000000187c */
[----:B------:R-:W-:Y:S04]  /*50b0*/  HMMA.16816.F32 R128, R8, R6, R128 ;  /* 0x000000060880723c */ /* 0x000fe80000001880 */
[----:B------:R-:W-:Y:S04]  /*50c0*/  LOP3.LUT R6, R2, 0x1f8, RZ, 0xc0, !PT ;  /* 0x000001f802067812 */ /* 0x000fe800078ec0ff */
[-C--:B--2---:R-:W-:Y:S05]  /*50d0*/  HMMA.16816.F32 R100, R48, R56.reuse, R100 ;  /* 0x000000383064723c */ /* 0x084fea0000001864 */
[----:B------:R-:W-:Y:S03]  /*50e0*/  LOP3.LUT R6, R6, 0x38, R213, 0x78, !PT ;  /* 0x0000003806067812 */ /* 0x000fe600078e78d5 */
[C---:B---3--:R-:W-:Y:S04]  /*50f0*/  HMMA.16816.F32 R104, R60.reuse, R56, R104 ;  /* 0x000000383c68723c */ /* 0x048fe80000001868 */
[----:B------:R-:W-:Y:S04]  /*5100*/  LOP3.LUT R6, R6, 0x1e00, R2, 0xf8, !PT ;  /* 0x00001e0006067812 */ /* 0x000fe800078ef802 */
[-C--:B------:R-:W-:Y:S03]  /*5110*/  HMMA.16816.F32 R108, R60, R58.reuse, R108 ;  /* 0x0000003a3c6c723c */ /* 0x080fe6000000186c */
[----:B------:R-:W-:Y:S05]  /*5120*/  LEA R6, R6, UR4, 0x1 ;  /* 0x0000000406067c11 */ /* 0x000fea000f8e08ff */
        /* <DEDUP_REMOVED lines=30> */
.L_x_151:
        /* <DEDUP_REMOVED lines=75> */
[----:B------:R-:W-:-:S02]  /*57c0*/  F2FP.F16.F32.PACK_AB R126, R127, R126 ;  /* 0x0000007e7f7e723e */ /* 0x000fc400000000ff */
[----:B------:R-:W-:Y:S01]  /*57d0*/  ISETP.NE.AND P0, PT, R236, -0x1, PT ;  /* 0xffffffffec00780c */ /* 0x000fe20003f05270 */
[----:B------:R-:W2:Y:S01]  /*57e0*/  S2R R2, SR_CTAID.Y ;  /* 0x0000000000027919 */ /* 0x000ea20000002600 */
        /* <DEDUP_REMOVED lines=34> */
[----:B---3--:R-:W-:Y:S01]  /*5a10*/  SHF.R.S32.HI R3, RZ, 0x1f, R235 ;  /* 0x0000001fff037819 */ /* 0x008fe200000114eb */
[----:B------:R-:W3:Y:S04]  /*5a20*/  LDCU.64 UR6, c[0x0][0x5a8] ;  /* 0x0000b500ff0677ac */ /* 0x000ee80008000a00 */
[----:B--2---:R-:W-:Y:S02]  /*5a30*/  IMAD R3, R3, UR12, RZ ;  /* 0x0000000c03037c24 */ /* 0x004fe4000f8e02ff */
[----:B------:R-:W-:-:S04]  /*5a40*/  IMAD.WIDE.U32 R4, R235, UR12, RZ ;  /* 0x0000000ceb047c25 */ /* 0x000fc8000f8e00ff */
[----:B------:R-:W-:-:S05]  /*5a50*/  IMAD R3, R235, UR13, R3 ;  /* 0x0000000deb037c24 */ /* 0x000fca000f8e0203 */
[----:B------:R-:W-:-:S03]  /*5a60*/  IADD3 R5, PT, PT, R5, R3, RZ ;  /* 0x0000000305057210 */ /* 0x000fc60007ffe0ff */
[----:B---3--:R-:W-:-:S04]  /*5a70*/  IMAD.WIDE.U32 R46, R2, UR6, R4 ;  /* 0x00000006022e7c25 */ /* 0x008fc8000f8e0004 */
[----:B------:R-:W-:Y:S01]  /*5a80*/  IMAD R11, R2, UR7, R47 ;  /* 0x00000007020b7c24 */ /* 0x000fe2000f8e022f */
[----:B------:R-:W-:Y:S05]  /*5a90*/  BRA `(.L_x_154) ;  /* 0x0000000000147947 */ /* 0x000fea0003800000 */
.L_x_153:
[----:B------:R-:W2:Y:S01]  /*5aa0*/  LDCU.64 UR12, c[0x0][0x5c0] ;  /* 0x0000b800ff0c77ac */ /* 0x000ea20008000a00 */
[----:B------:R-:W-:-:S05]  /*5ab0*/  IADD3 R46, PT, PT, R235, R236, RZ ;  /* 0x000000eceb2e7210 */ /* 0x000fca0007ffe0ff */
[C---:B--2---:R-:W-:Y:S02]  /*5ac0*/  IMAD R11, R46.reuse, UR13, RZ ;  /* 0x0000000d2e0b7c24 */ /* 0x044fe4000f8e02ff */
[----:B------:R-:W-:-:S05]  /*5ad0*/  IMAD.WIDE.U32 R46, R46, UR12, RZ ;  /* 0x0000000c2e2e7c25 */ /* 0x000fca000f8e00ff */
[----:B------:R-:W-:Y:S02]  /*5ae0*/  IADD3 R11, PT, PT, R47, R11, RZ ;  /* 0x0000000b2f0b7210 */ /* 0x000fe40007ffe0ff */
.L_x_154:
[----:B------:R-:W-:Y:S05]  /*5af0*/  @P0 BRA `(.L_x_155) ;  /* 0x00000000002c0947 */ /* 0x000fea0003800000 */
        /* <DEDUP_REMOVED lines=11> */
.L_x_155:
[----:B------:R-:W2:Y:S01]  /*5bb0*/  LDCU.64 UR6, c[0x0][0x5c8] ;  /* 0x0000b900ff0677ac */ /* 0x000ea20008000a00 */
[----:B------:R-:W-:-:S05]  /*5bc0*/  IADD3 R4, PT, PT, R235, R236, RZ ;  /* 0x000000eceb047210 */ /* 0x000fca0007ffe0ff */
[C---:B--2---:R-:W-:Y:S02]  /*5bd0*/  IMAD R7, R4.reuse, UR7, RZ ;  /* 0x0000000704077c24 */ /* 0x044fe4000f8e02ff */
[----:B------:R-:W-:-:S05]  /*5be0*/  IMAD.WIDE.U32 R4, R4, UR6, RZ ;  /* 0x0000000604047c25 */ /* 0x000fca000f8e00ff */
[----:B------:R-:W-:Y:S02]  /*5bf0*/  IADD3 R7, PT, PT, R5, R7, RZ ;  /* 0x0000000705077210 */ /* 0x000fe40007ffe0ff */
[----:B------:R-:W-:Y:S02]  /*5c00*/  MOV R10, R4 ;  /* 0x00000004000a7202 */ /* 0x000fe40000000f00 */
.L_x_156:
        /* <DEDUP_REMOVED lines=13> */
[----:B------:R-:W-:Y:S01]  /*5ce0*/  IMAD.U32 R44, RZ, RZ, UR6 ;  /* 0x00000006ff2c7e24 */ /* 0x000fe2000f8e00ff */
[----:B------:R-:W2:Y:S01]  /*5cf0*/  LDS.128 R20, [R6+0x12000] ;  /* 0x0120000006147984 */ /* 0x000ea20000000c00 */
        /* <DEDUP_REMOVED lines=21> */
[----:B------:R-:W-:-:S03]  /*5e50*/  IMAD R5, R5, UR18, R11 ;  /* 0x0000001205057c24 */ /* 0x000fc6000f8e020b */
[----:B------:R2:W3:Y:S01]  /*5e60*/  LDS.128 R40, [R6+0x17000] ;  /* 0x0170000006287984 */ /* 0x0004e20000000c00 */
[----:B------:R-:W-:-:S04]  /*5e70*/  IMAD.MOV.U32 R4, RZ, RZ, R10 ;  /* 0x000000ffff047224 */ /* 0x000fc800078e000a */
[----:B------:R-:W-:Y:S01]  /*5e80*/  IMAD.WIDE.U32 R4, R3, UR6, R4 ;  /* 0x0000000603047c25 */ /* 0x000fe2000f8e0004 */
[----:B--2---:R-:W-:-:S05]  /*5e90*/  MOV R6, R46 ;  /* 0x0000002e00067202 */ /* 0x004fca0000000f00 */
[----:B------:R-:W-:-:S04]  /*5ea0*/  IMAD.WIDE.U32 R6, R3, UR12, R6 ;  /* 0x0000000c03067c25 */ /* 0x000fc8000f8e0006 */
[C---:B------:R-:W-:Y:S01]  /*5eb0*/  IMAD R0, R3.reuse, UR13, R7 ;  /* 0x0000000d03007c24 */ /* 0x040fe2000f8e0207 */
[----:B------:R-:W-:Y:S01]  /*5ec0*/  LEA R8, P0, R6, UR8, 0x1 ;  /* 0x0000000806087c11 */ /* 0x000fe2000f8008ff */
[----:B------:R-:W-:-:S03]  /*5ed0*/  IMAD R3, R3, UR7, R5 ;  /* 0x0000000703037c24 */ /* 0x000fc6000f8e0205 */
[----:B------:R-:W-:Y:S02]  /*5ee0*/  LEA.HI.X R9, R6, UR9, R0, 0x1, P0 ;  /* 0x0000000906097c11 */ /* 0x000fe400080f0c00 */
[----:B------:R-:W-:-:S03]  /*5ef0*/  LEA R6, P0, R4, UR10, 0x1 ;  /* 0x0000000a04067c11 */ /* 0x000fc6000f8008ff */
[----:B------:R2:W-:Y:S01]  /*5f00*/  STG.E.128 desc[UR20][R8.64+0x100], R20 ;  /* 0x0001001408007986 */ /* 0x0005e2000c101d14 */
[----:B------:R-:W-:-:S03]  /*5f10*/  LEA.HI.X R7, R4, UR11, R3, 0x1, P0 ;  /* 0x0000000b04077c11 */ /* 0x000fc600080f0c03 */
[----:B----4-:R2:W-:Y:S04]  /*5f20*/  STG.E.128 desc[UR20][R8.64+0x80], R16 ;  /* 0x0000801008007986 */ /* 0x0105e8000c101d14 */
[----:B------:R2:W-:Y:S04]  /*5f30*/  STG.E.128 desc[UR20][R8.64], R12 ;  /* 0x0000000c08007986 */ /* 0x0005e8000c101d14 */
[----:B------:R2:W-:Y:S04]  /*5f40*/  STG.E.128 desc[UR20][R8.64+0x180], R24 ;  /* 0x0001801808007986 */ /* 0x0005e8000c101d14 */
[----:B-1----:R2:W-:Y:S04]  /*5f50*/  STG.E.128 desc[UR20][R6.64], R28 ;  /* 0x0000001c06007986 */ /* 0x0025e8000c101d14 */
[----:B------:R2:W-:Y:S04]  /*5f60*/  STG.E.128 desc[UR20][R6.64+0x80], R32 ;  /* 0x0000802006007986 */ /* 0x0005e8000c101d14 */
[----:B---3--:R2:W-:Y:S04]  /*5f70*/  STG.E.128 desc[UR20][R6.64+0x100], R36 ;  /* 0x0001002406007986 */ /* 0x0085e8000c101d14 */
[----:B------:R2:W-:Y:S02]  /*5f80*/  STG.E.128 desc[UR20][R6.64+0x180], R40 ;  /* 0x0001802806007986 */ /* 0x0005e4000c101d14 */
.L_x_143:
[----:B------:R-:W-:Y:S05]  /*5f90*/  BSYNC.RECONVERGENT B1 ;  /* 0x0000000000017941 */ /* 0x000fea0003800200 */
.L_x_127:
        /* <DEDUP_REMOVED lines=11> */
.L_x_158:
        /* <DEDUP_REMOVED lines=11> */
.L_x_1259:


//--------------------- .text._ZN5flash44flash_bwd_dq_dk_dv_loop_seqk_parallel_kernelI23Flash_bwd_kernel_traitsILi256ELi64ELi32ELi8ELi4ELi1ELi2ELb1ELb1EN7cutlass6half_tE19Flash_kernel_traitsILi256ELi64ELi32ELi8ES3_EELb0ELb1ELb0ELb1ELb0ELb0ELb0EEEvNS_16Flash_bwd_paramsE --------------------------
	.section	.text._ZN5flash44flash_bwd_dq_dk_dv_loop_seqk_parallel_kernelI23Flash_bwd_kernel_traitsILi256ELi64ELi32ELi8ELi4ELi1ELi2ELb1ELb1EN7cutlass6half_tE19Flash_kernel_traitsILi256ELi64ELi32ELi8ES3_EELb0ELb1ELb0ELb1ELb0ELb0ELb0EEEvNS_16Flash_bwd_paramsE,"ax",@progbits
	.align	128
        .global         _ZN5flash44flash_bwd_dq_dk_dv_loop_seqk_parallel_kernelI23Flash_bwd_kernel_traitsILi256ELi64ELi32ELi8ELi4ELi1ELi2ELb1ELb1EN7cutlass6half_tE19Flash_kernel_traitsILi256ELi64ELi32ELi8ES3_EELb0ELb1ELb0ELb1ELb0ELb0ELb0EEEvNS_16Flash_bwd_paramsE
        .type           _ZN5flash44flash_bwd_dq_dk_dv_loop_seqk_parallel_kernelI23Flash_bwd_kernel_traitsILi256ELi64ELi32ELi8ELi4ELi1ELi2ELb1ELb1EN7cutlass6half_tE19Flash_kernel_traitsILi256ELi64ELi32ELi8ES3_EELb0ELb1ELb0ELb1ELb0ELb0ELb0EEEvNS_16Flash_bwd_paramsE,@function
        .size           _ZN5flash44flash_bwd_dq_dk_dv_loop_seqk_parallel_kernelI23Flash_bwd_kernel_traitsILi256ELi64ELi32ELi8ELi4ELi1ELi2ELb1ELb1EN7cutlass6half_tE19Flash_kernel_traitsILi256ELi64ELi32ELi8ES3_EELb0ELb1ELb0ELb1ELb0ELb0ELb0EEEvNS_16Flash_bwd_paramsE,(.L_x_1260 - _ZN5flash44flash_bwd_dq_dk_dv_loop_seqk_parallel_kernelI23Flash_bwd_kernel_traitsILi256ELi64ELi32ELi8ELi4ELi1ELi2ELb1ELb1EN7cutlass6half_tE19Flash_kernel_traitsILi256ELi64ELi32ELi8ES3_EELb0ELb1ELb0ELb1ELb0ELb0ELb0EEEvNS_16Flash_bwd_paramsE)
        .other          _ZN5flash44flash_bwd_dq_dk_dv_loop_seqk_parallel_kernelI23Flash_bwd_kernel_traitsILi256ELi64ELi32ELi8ELi4ELi1ELi2ELb1ELb1EN7cutlass6half_tE19Flash_kernel_traitsILi256ELi64ELi32ELi8ES3_EELb0ELb1ELb0ELb1ELb0ELb0ELb0EEEvNS_16Flash_bwd_paramsE,@"STO_CUDA_ENTRY STV_DEFAULT"
_ZN5flash44flash_bwd_dq_dk_dv_loop_seqk_parallel_kernelI23Flash_bwd_kernel_traitsILi256ELi64ELi32ELi8ELi4ELi1ELi2ELb1ELb1EN7cutlass6half_tE19Flash_kernel_traitsILi256ELi64ELi32ELi8ES3_EELb0ELb1ELb0ELb1ELb0ELb0ELb0EEEvNS_16Flash_bwd_paramsE:
.text._ZN5flash44flash_bwd_dq_dk_dv_loop_seqk_parallel_kernelI23Flash_bwd_kernel_traitsILi256ELi64ELi32ELi8ELi4ELi1ELi2ELb1ELb1EN7cutlass6half_tE19Flash_kernel_traitsILi256ELi64ELi32ELi8ES3_EELb0ELb1ELb0ELb1ELb0ELb0ELb0EEEvNS_16Flash_bwd_paramsE:
        /* <DEDUP_REMOVED lines=13> */
[----:B------:R-:W3:Y:S01]  /*00d0*/  S2UR UR20, SR_CgaCtaId ;  /* 0x00000000001479c3 */ /* 0x000ee20000008800 */
[----:B------:R-:W4:Y:S01]  /*00e0*/  LDCU.U8 UR12, c[0x0][0x532] ;  /* 0x0000a640ff0c77ac */ /* 0x000f220008000000 */
[----:B------:R-:W5:Y:S06]  /*00f0*/  LDCU.64 UR6, c[0x0][0x468] ;  /* 0x00008d00ff0677ac */ /* 0x000f6c0008000a00 */
[----:B------:R-:W3:Y:S01]  /*0100*/  S2UR UR19, SR_CgaCtaId ;  /* 0x00000000001379c3 */ /* 0x000ee20000008800 */
[----:B------:R-:W3:Y:S01]  /*0110*/  LDCU.64 UR38, c[0x0][0x358] ;  /* 0x00006b00ff2677ac */ /* 0x000ee20008000a00 */
[----:B------:R-:W3:Y:S06]  /*0120*/  LDCU.64 UR34, c[0x0][0x460] ;  /* 0x00008c00ff2277ac */ /* 0x000eec0008000a00 */
[----:B------:R-:W3:Y:S01]  /*0130*/  S2UR UR28, SR_CTAID.Z ;  /* 0x00000000001c79c3 */ /* 0x000ee20000002700 */
[----:B-1----:R-:W-:-:S02]  /*0140*/  ULEA UR5, UP0, UR36, UR10, 0x2 ;  /* 0x0000000a24057291 */ /* 0x002fc4000f8010ff */
[----:B--2---:R-:W-:Y:S02]  /*0150*/  UISETP.NE.U32.AND UP3, UPT, UR8, URZ, UPT ;  /* 0x000000ff0800728c */ /* 0x004fe4000bf65070 */
[----:B------:R-:W-:Y:S02]  /*0160*/  ULEA.HI.X UR4, UR36, UR11, URZ, 0x2, UP0 ;  /* 0x0000000b24047291 */ /* 0x000fe400080f14ff */
[----:B------:R-:W-:Y:S01]  /*0170*/  UISETP.NE.U32.AND UP0, UPT, UR8, URZ, UPT ;  /* 0x000000ff0800728c */ /* 0x000fe2000bf05070 */
[----:B------:R-:W1:Y:S01]  /*0180*/  S2UR UR21, SR_CTAID.Y ;  /* 0x00000000001579c3 */ /* 0x000e620000002600 */
[----:B------:R-:W-:Y:S01]  /*0190*/  UISETP.NE.AND.EX UP3, UPT, UR9, URZ, UPT, UP3 ;  /* 0x000000ff0900728c */ /* 0x000fe2000bf65330 */
[----:B------:R-:W-:Y:S01]  /*01a0*/  MOV R240, UR5 ;  /* 0x0000000500f07c02 */ /* 0x000fe20008000f00 */
[----:B------:R-:W-:Y:S01]  /*01b0*/  UISETP.NE.AND.EX UP5, UPT, UR9, URZ, UPT, UP0 ;  /* 0x000000ff0900728c */ /* 0x000fe2000bfa5300 */
[----:B------:R-:W-:Y:S01]  /*01c0*/  MOV R241, UR4 ;  /* 0x0000000400f17c02 */ /* 0x000fe20008000f00 */
[----:B------:R-:W2:Y:S03]  /*01d0*/  LDCU.64 UR8, c[0x0][0x470] ;  /* 0x00008e00ff0877ac */ /* 0x000ea60008000a00 */
[----:B------:R-:W1:Y:S01]  /*01e0*/  S2UR UR24, SR_CTAID.X ;  /* 0x00000000001879c3 */ /* 0x000e620000002500 */
[----:B----4-:R-:W-:-:S02]  /*01f0*/  UISETP.NE.AND UP2, UPT, UR12, URZ, UPT ;  /* 0x000000ff0c00728c */ /* 0x010fc4000bf45270 */
[----:B-----5:R-:W-:Y:S02]  /*0200*/  UISETP.EQ.U32.AND UP1, UPT, UR6, URZ, UPT ;  /* 0x000000ff0600728c */ /* 0x020fe4000bf22070 */
[----:B------:R-:W-:Y:S02]  /*0210*/  UISETP.NE.U32.AND UP6, UPT, UR6, URZ, UPT ;  /* 0x000000ff0600728c */ /* 0x000fe4000bfc5070 */
[----:B------:R-:W-:Y:S01]  /*0220*/  UISETP.EQ.OR.EX UP0, UPT, UR7, URZ, !UP2, UP1 ;  /* 0x000000ff0700728c */ /* 0x000fe2000d702710 */
[----:B------:R-:W4:Y:S01]  /*0230*/  S2UR UR18, SR_CTAID.Y ;  /* 0x00000000001279c3 */ /* 0x000f220000002600 */
[----:B------:R-:W-:Y:S01]  /*0240*/  UISETP.NE.AND.EX UP6, UPT, UR7, URZ, UPT, UP6 ;  /* 0x000000ff0700728c */ /* 0x000fe2000bfc5360 */
[----:B------:R-:W-:Y:S02]  /*0250*/  UMOV UR10, 0x400 ;  /* 0x00000400000a7882 */ /* 0x000fe40000000000 */
[----:B------:R-:W-:Y:S01]  /*0260*/  UMOV UR7, 0x400 ;  /* 0x0000040000077882 */ /* 0x000fe20000000000 */
[----:B------:R-:W-:-:S02]  /*0270*/  UP2UR UR30, UPR, URZ, 0x4 ;  /* 0x00000004ff1e7883 */ /* 0x000fc40008000000 */
[----:B--2---:R-:W-:Y:S01]  /*0280*/  UISETP.NE.U32.AND UP4, UPT, UR8, URZ, UPT ;  /* 0x000000ff0800728c */ /* 0x004fe2000bf85070 */
[----:B------:R-:W2:Y:S01]  /*0290*/  S2UR UR23, SR_CTAID.Z ;  /* 0x00000000001779c3 */ /* 0x000ea20000002700 */
[----:B------:R-:W1:Y:S01]  /*02a0*/  LDCU UR6, c[0x0][0x438] ;  /* 0x00008700ff0677ac */ /* 0x000e620008000800 */
[----:B------:R-:W-:Y:S01]  /*02b0*/  UP2UR UR31, UPR, URZ, 0x1 ;  /* 0x00000001ff1f7883 */ /* 0x000fe20008000000 */
[----:B------:R-:W1:Y:S01]  /*02c0*/  LDCU UR22, c[0x0][0x438] ;  /* 0x00008700ff1677ac */ /* 0x000e620008000800 */
[----:B------:R-:W1:Y:S01]  /*02d0*/  @!UP3 LDCU UR25, c[0x0][0x434] ;  /* 0x00008680ff19b7ac */ /* 0x000e620008000800 */
[----:B---3--:R-:W-:Y:S02]  /*02e0*/  ULEA UR20, UR20, UR10, 0x18 ;  /* 0x0000000a14147291 */ /* 0x008fe4000f8ec0ff */
[----:B------:R-:W-:Y:S02]  /*02f0*/  ULEA UR19, UR19, UR7, 0x18 ;  /* 0x0000000713137291 */ /* 0x000fe4000f8ec0ff */
[----:B------:R-:W-:Y:S01]  /*0300*/  UISETP.NE.AND.EX UP4, UPT, UR9, URZ, UPT, UP4 ;  /* 0x000000ff0900728c */ /* 0x000fe2000bf85340 */
[----:B------:R-:W-:Y:S01]  /*0310*/  UMOV UR26, URZ ;  /* 0x000000ff001a7c82 */ /* 0x000fe20008000000 */
[----:B------:R-:W-:-:S09]  /*0320*/  UMOV UR27, URZ ;  /* 0x000000ff001b7c82 */ /* 0x000fd20008000000 */
.L_x_200:
[----:B---3--:R-:W3:Y:S01]  /*0330*/  LDCU.64 UR4, c[0x0][0x478] ;  /* 0x00008f00ff0477ac */ /* 0x008ee20008000a00 */
        /* <DEDUP_REMOVED lines=10> */
[----:B---3--:R-:W-:-:S03]  /*03e0*/  UISETP.NE.U32.AND UP0, UPT, UR4, URZ, UPT ;  /* 0x000000ff0400728c */ /* 0x008fc6000bf05070 */
[----:B------:R-:W3:Y:S01]  /*03f0*/  @P1 LDG.E R3, desc[UR38][R2.64] ;  /* 0x0000002602031981 */ /* 0x000ee2000c1e1900 */
[----:B------:R-:W-:-:S06]  /*0400*/  UISETP.NE.AND.EX UP0, UPT, UR5, URZ, UPT, UP0 ;  /* 0x000000ff0500728c */ /* 0x000fcc000bf05300 */
[----:B------:R-:W-:-:S05]  /*0410*/  PLOP3.LUT P0, PT, PT, PT, UP0, 0x80, 0x8 ;  /* 0x000000000008781c */ /* 0x000fca0003f0f008 */
[----:B------:R-:W-:Y:S01]  /*0420*/  @UP0 ULEA UR12, UP1, UR36, UR4, 0x2 ;  /* 0x00000004240c0291 */ /* 0x000fe2000f8210ff */
[----:B-1--4-:R-:W-:Y:S01]  /*0430*/  IMAD.U32 R6, RZ, RZ, UR10 ;  /* 0x0000000aff067e24 */ /* 0x012fe2000f8e00ff */
[----:B------:R-:W5:Y:S02]  /*0440*/  @!UP0 LDCU UR7, c[0x0][0x43c] ;  /* 0x00008780ff0787ac */ /* 0x000f640008000800 */
[----:B------:R-:W-:Y:S02]  /*0450*/  @UP0 ULEA.HI.X UR13, UR36, UR5, URZ, 0x2, UP1 ;  /* 0x00000005240d0291 */ /* 0x000fe400088f14ff */
[----:B------:R-:W-:Y:S01]  /*0460*/  IMAD.U32 R4, RZ, RZ, UR12 ;  /* 0x0000000cff047e24 */ /* 0x000fe2000f8e00ff */
[----:B------:R-:W4:Y:S01]  /*0470*/  @!UP0 LDCU.64 UR4, c[0x0][0x488] ;  /* 0x00009100ff0487ac */ /* 0x000f220008000a00 */
[----:B------:R-:W-:Y:S02]  /*0480*/  IMAD.U32 R7, RZ, RZ, UR11 ;  /* 0x0000000bff077e24 */ /* 0x000fe4000f8e00ff */
[----:B------:R-:W-:-:S03]  /*0490*/  IMAD.U32 R5, RZ, RZ, UR13 ;  /* 0x0000000dff057e24 */ /* 0x000fc6000f8e00ff */
[----:B------:R-:W2:Y:S04]  /*04a0*/  @P2 LDG.E R2, desc[UR38][R6.64+0x4] ;  /* 0x0000042606022981 */ /* 0x000ea8000c1e1900 */
[----:B------:R-:W2:Y:S01]  /*04b0*/  @P0 LDG.E R0, desc[UR38][R4.64] ;  /* 0x0000002604000981 */ /* 0x000ea2000c1e1900 */
[----:B------:R-:W-:Y:S01]  /*04c0*/  UMOV UR40, URZ ;  /* 0x000000ff00287c82 */ /* 0x000fe20008000000 */
[----:B------:R-:W-:Y:S01]  /*04d0*/  UMOV UR14, 0xffffffff ;  /* 0xffffffff000e7882 */ /* 0x000fe20000000000 */
[----:B------:R-:W-:Y:S01]  /*04e0*/  UMOV UR41, 0xffffffff ;  /* 0xffffffff00297882 */ /* 0x000fe20000000000 */
[----:B----4-:R-:W-:-:S04]  /*04f0*/  @!UP0 UISETP.NE.U32.AND UP1, UPT, UR4, URZ, UPT ;  /* 0x000000ff0400828c */ /* 0x010fc8000bf25070 */
[----:B------:R-:W-:Y:S02]  /*0500*/  @!UP0 UISETP.NE.AND.EX UP1, UPT, UR5, URZ, UPT, UP1 ;  /* 0x000000ff0500828c */ /* 0x000fe4000bf25310 */
[----:B------:R-:W-:Y:S02]  /*0510*/  USHF.L.U32 UR33, UR29, 0x5, URZ ;  /* 0x000000051d217899 */ /* 0x000fe400080006ff */
[----:B-----5:R-:W-:Y:S01]  /*0520*/  @!UP0 USEL UR5, UR7, URZ, UP1 ;  /* 0x000000ff07058287 */ /* 0x020fe20008800000 */
[----:B------:R-:W4:Y:S04]  /*0530*/  @P4 LDG.E R5, desc[UR38][R6.64] ;  /* 0x0000002606054981 */ /* 0x000f28000c1e1900 */
[----:B------:R-:W5:Y:S01]  /*0540*/  @!P3 LDG.E R4, desc[UR38][R240.64] ;  /* 0x00000026f004b981 */ /* 0x000f62000c1e1900 */
[----:B---3--:R-:W-:-:S02]  /*0550*/  @P1 R2UR UR40, R3 ;  /* 0x00000000032812ca */ /* 0x008fc400000e0000 */
[----:B--2---:R-:W-:Y:S02]  /*0560*/  @P2 R2UR UR4, R2 ;  /* 0x00000000020422ca */ /* 0x004fe400000e0000 */
[----:B------:R-:W-:-:S13]  /*0570*/  @P0 R2UR UR37, R0 ;  /* 0x00000000002502ca */ /* 0x000fda00000e0000 */
[----:B------:R-:W-:Y:S01]  /*0580*/  @UP0 UIADD3 UR37, UPT, UPT, UR37, -UR40, URZ ;  /* 0x8000002825250290 */ /* 0x000fe2000fffe0ff */
[----:B----4-:R-:W-:Y:S02]  /*0590*/  @P4 R2UR UR14, R5 ;  /* 0x00000000050e42ca */ /* 0x010fe400000e0000 */
        /* <DEDUP_REMOVED lines=9> */
.L_x_159:
        /* <DEDUP_REMOVED lines=16> */
[----:B------:R-:W-:Y:S02]  /*0730*/  USHF.R.S32.HI UR51, URZ, 0x1f, UR45 ;  /* 0x0000001fff337899 */ /* 0x000fe4000801142d */
[----:B--2---:R-:W-:Y:S02]  /*0740*/  @UP1 UIMAD.WIDE.U32 UR10, UR14, UR4, URZ ;  /* 0x000000040e0a12a5 */ /* 0x004fe4000f8e00ff */
[----:B------:R-:W-:Y:S02]  /*0750*/  @!UP1 UIMAD UR49, UR36, UR7, UR53 ;  /* 0x00000007243192a4 */ /* 0x000fe4000f8e0235 */
[----:B------:R-:W-:-:S03]  /*0760*/  @UP1 UIMAD UR49, UR14, UR5, UR11 ;  /* 0x000000050e3112a4 */ /* 0x000fc6000f8e020b */
[----:B------:R-:W-:Y:S01]  /*0770*/  @UP1 UMOV UR52, UR10 ;  /* 0x0000000a00341c82 */ /* 0x000fe20008000000 */
[----:B------:R-:W-:Y:S08]  /*0780*/  BRA.U UP2, `(.L_x_161) ;  /* 0x0000000102307547 */ /* 0x000ff0000b800000 */
        /* <DEDUP_REMOVED lines=12> */
.L_x_161:
[----:B------:R-:W1:Y:S01]  /*0850*/  LDCU.64 UR12, c[0x0][0x3b8] ;  /* 0x00007700ff0c77ac */ /* 0x000e620008000a00 */
[----:B------:R-:W-:-:S04]  /*0860*/  UIADD3 UR4, UPT, UPT, UR40, UR41, URZ ;  /* 0x0000002928047290 */ /* 0x000fc8000fffe0ff */
[----:B-1----:R-:W-:Y:S02]  /*0870*/  UIMAD.WIDE.U32 UR46, UR4, UR12, URZ ;  /* 0x0000000c042e72a5 */ /* 0x002fe4000f8e00ff */
[----:B------:R-:W-:-:S04]  /*0880*/  UIMAD UR4, UR4, UR13, URZ ;  /* 0x0000000d040472a4 */ /* 0x000fc8000f8e02ff */
[----:B------:R-:W-:-:S06]  /*0890*/  UIADD3 UR4, UPT, UPT, UR47, UR4, URZ ;  /* 0x000000042f047290 */ /* 0x000fcc000fffe0ff */
[----:B------:R-:W-:Y:S02]  /*08a0*/  MOV R5, UR4 ;  /* 0x0000000400057c02 */ /* 0x000fe40008000f00 */
.L_x_162:
        /* <DEDUP_REMOVED lines=9> */
[----:B-1----:R-:W-:Y:S01]  /*0940*/  IMAD.MOV R3, RZ, RZ, -R7 ;  /* 0x000000ffff037224 */ /* 0x002fe200078e0a07 */
[----:B------:R-:W-:-:S03]  /*0950*/  MOV R6, RZ ;  /* 0x000000ff00067202 */ /* 0x000fc60000000f00 */
[----:B------:R-:W-:-:S04]  /*0960*/  IMAD R3, R3, R4, RZ ;  /* 0x0000000403037224 */ /* 0x000fc800078e02ff */
        /* <DEDUP_REMOVED lines=10> */
[----:B------:R-:W-:-:S04]  /*0a10*/  LOP3.LUT R2, R0, UR28, RZ, 0x3c, !PT ;  /* 0x0000001c00027c12 */ /* 0x000fc8000f8e3cff */
[----:B------:R-:W-:-:S07]  /*0a20*/  ISETP.GE.AND P0, PT, R2, RZ, PT ;  /* 0x000000ff0200720c */ /* 0x000fce0003f06270 */
        /* <DEDUP_REMOVED lines=15> */
[----:B------:R-:W-:-:S03]  /*0b20*/  UIMAD UR5, UR36, UR5, UR7 ;  /* 0x00000005240572a4 */ /* 0x000fc6000f8e0207 */
[----:B------:R-:W-:-:S03]  /*0b30*/  UMOV UR50, UR6 ;  /* 0x0000000600327c82 */ /* 0x000fc60008000000 */
[----:B------:R-:W-:Y:S01]  /*0b40*/  MOV R12, UR5 ;  /* 0x00000005000c7c02 */ /* 0x000fe20008000f00 */
[----:B------:R-:W-:Y:S06]  /*0b50*/  BRA `(.L_x_164) ;  /* 0x00000000001c7947 */ /* 0x000fec0003800000 */
.L_x_163:
[----:B------:R-:W1:Y:S01]  /*0b60*/  LDCU.64 UR10, c[0x0][0x3c0] ;  /* 0x00007800ff0a77ac */ /* 0x000e620008000a00 */
[----:B------:R-:W-:-:S04]  /*0b70*/  UIADD3 UR4, UPT, UPT, UR40, UR41, URZ ;  /* 0x0000002928047290 */ /* 0x000fc8000fffe0ff */
[----:B-1----:R-:W-:Y:S02]  /*0b80*/  UIMAD.WIDE.U32 UR6, UR4, UR10, URZ ;  /* 0x0000000a040672a5 */ /* 0x002fe4000f8e00ff */
[----:B------:R-:W-:-:S04]  /*0b90*/  UIMAD UR4, UR4, UR11, URZ ;  /* 0x0000000b040472a4 */ /* 0x000fc8000f8e02ff */
[----:B------:R-:W-:Y:S01]  /*0ba0*/  UIADD3 UR4, UPT, UPT, UR7, UR4, URZ ;  /* 0x0000000407047290 */ /* 0x000fe2000fffe0ff */
[----:B------:R-:W-:-:S05]  /*0bb0*/  UMOV UR50, UR6 ;  /* 0x0000000600327c82 */ /* 0x000fca0008000000 */
[----:B------:R-:W-:-:S07]  /*0bc0*/  MOV R12, UR4 ;  /* 0x00000004000c7c02 */ /* 0x000fce0008000f00 */
.L_x_164:
        /* <DEDUP_REMOVED lines=28> */
.L_x_165:
[----:B------:R-:W-:Y:S02]  /*0d90*/  IMAD R11, R3, UR14, RZ ;  /* 0x0000000e030b7c24 */ /* 0x000fe4000f8e02ff */
[----:B------:R-:W-:-:S05]  /*0da0*/  IMAD.WIDE.U32 R6, R2, UR14, RZ ;  /* 0x0000000e02067c25 */ /* 0x000fca000f8e00ff */
[----:B------:R-:W-:Y:S02]  /*0db0*/  IADD3 R11, PT, PT, R7, R11, RZ ;  /* 0x0000000b070b7210 */ /* 0x000fe40007ffe0ff */
[----:B------:R-:W-:-:S07]  /*0dc0*/  MOV R10, R6 ;  /* 0x00000006000a7202 */ /* 0x000fce0000000f00 */
.L_x_166:
[----:B------:R-:W-:Y:S01]  /*0dd0*/  UMOV UR36, UR21 ;  /* 0x0000001500247c82 */ /* 0x000fe20008000000 */
        /* <DEDUP_REMOVED lines=20> */
.L_x_167:
[----:B------:R-:W1:Y:S01]  /*0f20*/  LDCU UR54, c[0x0][0x434] ;  /* 0x00008680ff3677ac */ /* 0x000e620008000800 */
[----:B------:R-:W-:-:S04]  /*0f30*/  UIMAD UR4, UR36, UR15, UR28 ;  /* 0x0000000f240472a4 */ /* 0x000fc8000f8e021c */
[----:B-1----:R-:W-:-:S12]  /*0f40*/  UIMAD UR54, UR4, UR54, URZ ;  /* 0x00000036043672a4 */ /* 0x002fd8000f8e02ff */
.L_x_168:
        /* <DEDUP_REMOVED lines=10> */
.L_x_169:
[----:B------:R-:W1:Y:S01]  /*0ff0*/  LDCU UR53, c[0x0][0x444] ;  /* 0x00008880ff3577ac */ /* 0x000e620008000800 */
[----:B------:R-:W-:-:S04]  /*1000*/  UIMAD UR4, UR36, UR15, UR28 ;  /* 0x0000000f240472a4 */ /* 0x000fc8000f8e021c */
[----:B-1----:R-:W-:-:S12]  /*1010*/  UIMAD UR53, UR4, UR53, URZ ;  /* 0x00000035043572a4 */ /* 0x002fd8000f8e02ff */
.L_x_170:
[----:B------:R-:W1:Y:S01]  /*1020*/  LDCU UR5, c[0x0][0x508] ;  /* 0x0000a100ff0577ac */ /* 0x000e620008000800 */
[----:B------:R-:W2:Y:S01]  /*1030*/  S2R R80, SR_TID.X ;  /* 0x0000000000507919 */ /* 0x000ea20000002100 */
[----:B------:R-:W3:Y:S01]  /*1040*/  LDC.64 R6, c[0x0][0x5f8] ;  /* 0x00017e00ff067b82 */ /* 0x000ee20000000a00 */
[--C-:B------:R-:W-:Y:S01]  /*1050*/  IADD3 R10, P1, P0, R2, R10, R13.reuse ;  /* 0x0000000a020a7210 */ /* 0x100fe2000783e00d */
[----:B------:R-:W-:Y:S01]  /*1060*/  UIADD3 UR48, UPT, UPT, UR33, UR44, URZ ;  /* 0x0000002c21307290 */ /* 0x000fe2000fffe0ff */
[----:B------:R-:W-:Y:S01]  /*1070*/  SHF.R.S32.HI R13, RZ, 0x1f, R13 ;  /* 0x0000001fff0d7819 */ /* 0x000fe2000001140d */
[----:B------:R-:W-:Y:S01]  /*1080*/  IMAD R8, R8, UR15, RZ ;  /* 0x0000000f08087c24 */ /* 0x000fe2000f8e02ff */
[----:B------:R-:W-:Y:S01]  /*1090*/  ISETP.NE.AND P3, PT, RZ, UR16, PT ;  /* 0x00000010ff007c0c */ /* 0x000fe2000bf65270 */
[----:B------:R-:W4:Y:S01]  /*10a0*/  LDCU.64 UR58, c[0x0][0x5e8] ;  /* 0x0000bd00ff3a77ac */ /* 0x000f220008000a00 */
[----:B------:R-:W-:Y:S01]  /*10b0*/  IADD3.X R9, PT, PT, R9, R11, R13, P1, P0 ;  /* 0x0000000b09097210 */ /* 0x000fe20000fe040d */
[----:B------:R-:W5:Y:S01]  /*10c0*/  LDC.64 R2, c[0x0][0x3b0] ;  /* 0x0000ec00ff027b82 */ /* 0x000f620000000a00 */
[----:B------:R-:W-:Y:S01]  /*10d0*/  BSSY.RECONVERGENT B1, `(.L_x_160) ;  /* 0x00005d9000017945 */ /* 0x000fe20003800200 */
[----:B------:R-:W-:-:S02]  /*10e0*/  UIADD3 UR54, UPT, UPT, UR45, UR54, URZ ;  /* 0x000000362d367290 */ /* 0x000fc4000fffe0ff */
[----:B------:R-:W-:Y:S02]  /*10f0*/  UIADD3 UR53, UPT, UPT, UR45, UR53, URZ ;  /* 0x000000352d357290 */ /* 0x000fe4000fffe0ff */
[----:B-1----:R-:W-:-:S04]  /*1100*/  UIADD3 UR5, UPT, UPT, UR48, -UR5, -UR37 ;  /* 0x8000000530057290 */ /* 0x002fc8000fffe825 */
[----:B------:R-:W-:-:S04]  /*1110*/  USHF.R.S32.HI UR4, URZ, 0x1f, UR5 ;  /* 0x0000001fff047899 */ /* 0x000fc80008011405 */
[----:B------:R-:W-:-:S04]  /*1120*/  ULEA.HI UR4, UR4, UR5, URZ, 0x6 ;  /* 0x0000000504047291 */ /* 0x000fc8000f8f30ff */
[----:B------:R-:W-:Y:S01]  /*1130*/  USHF.R.S32.HI UR47, URZ, 0x6, UR4 ;  /* 0x00000006ff2f7899 */ /* 0x000fe20008011404 */
[C---:B--2---:R-:W-:Y:S01]  /*1140*/  IMAD.SHL.U32 R86, R80.reuse, 0x8, RZ ;  /* 0x0000000850567824 */ /* 0x044fe200078e00ff */
[--C-:B------:R-:W-:Y:S02]  /*1150*/  SHF.R.U32.HI R11, RZ, 0x5, R80.reuse ;  /* 0x00000005ff0b7819 */ /* 0x100fe40000011650 */
[----:B------:R-:W-:Y:S01]  /*1160*/  UISETP.LT.AND UP0, UPT, URZ, UR47, UPT ;  /* 0x0000002fff00728c */ /* 0x000fe2000bf01270 */
[----:B------:R-:W-:Y:S02]  /*1170*/  LOP3.LUT R13, R80, 0x1f, RZ, 0xc0, !PT ;  /* 0x0000001f500d7812 */ /* 0x000fe400078ec0ff */
[----:B------:R-:W1:Y:S01]  /*1180*/  LDCU.128 UR4, c[0x0][0x590] ;  /* 0x0000b200ff0477ac */ /* 0x000e620008000c00 */
[----:B------:R-:W-:Y:S02]  /*1190*/  LOP3.LUT R84, R86, 0x38, RZ, 0xc0, !PT ;  /* 0x0000003856547812 */ /* 0x000fe400078ec0ff */
[----:B------:R-:W-:Y:S01]  /*11a0*/  SHF.R.U32.HI R235, RZ, 0x3, R80 ;  /* 0x00000003ffeb7819 */ /* 0x000fe20000011650 */
[----:B------:R-:W-:Y:S01]  /*11b0*/  IMAD R13, R8, R11, R13 ;  /* 0x0000000b080d7224 */ /* 0x000fe200078e020d */
[----:B------:R-:W-:Y:S01]  /*11c0*/  IADD3 R14, P2, PT, R84, UR56, RZ ;  /* 0x00000038540e7c10 */ /* 0x000fe2000ff5e0ff */
[----:B------:R-:W-:Y:S01]  /*11d0*/  IMAD.MOV.U32 R11, RZ, RZ, RZ ;  /* 0x000000ffff0b7224 */ /* 0x000fe200078e00ff */
[----:B------:R-:W2:Y:S01]  /*11e0*/  LDCU.64 UR56, c[0x0][0x420] ;  /* 0x00008400ff3877ac */ /* 0x000ea20008000a00 */
[----:B------:R-:W-:-:S02]  /*11f0*/  SHF.L.U32 R8, R8, 0x6, RZ ;  /* 0x0000000608087819 */ /* 0x000fc400000006ff */
[----:B------:R-:W-:Y:S01]  /*1200*/  IMAD.X R15, RZ, RZ, UR17, P2 ;  /* 0x00000011ff0f7e24 */ /* 0x000fe200090e06ff */
[----:B------:R-:W4:Y:S01]  /*1210*/  LDCU.64 UR16, c[0x0][0x380] ;  /* 0x00007000ff1077ac */ /* 0x000f220008000a00 */
[----:B------:R-:W-:Y:S02]  /*1220*/  USEL UR47, URZ, UR47, !UP0 ;  /* 0x0000002fff2f7287 */ /* 0x000fe4000c000000 */
[----:B-1----:R-:W-:Y:S01]  /*1230*/  UIMAD UR14, UR51, UR4, URZ ;  /* 0x00000004330e72a4 */ /* 0x002fe2000f8e02ff */
[----:B------:R-:W-:Y:S01]  /*1240*/  IMAD.U32 R18, RZ, RZ, UR4 ;  /* 0x00000004ff127e24 */ /* 0x000fe2000f8e00ff */
[----:B------:R-:W-:Y:S01]  /*1250*/  UISETP.GT.AND UP0, UPT, UR43, UR47, UPT ;  /* 0x0000002f2b00728c */ /* 0x000fe2000bf04270 */
[----:B------:R-:W-:Y:S01]  /*1260*/  IMAD.U32 R16, RZ, RZ, UR6 ;  /* 0x00000006ff107e24 */ /* 0x000fe2000f8e00ff */
[----:B------:R-:W-:Y:S01]  /*1270*/  UIMAD UR14, UR45, UR5, UR14 ;  /* 0x000000052d0e72a4 */ /* 0x000fe2000f8e020e */
[----:B------:R-:W-:Y:S01]  /*1280*/  IMAD.WIDE.U32 R18, R18, UR45, R14 ;  /* 0x0000002d12127c25 */ /* 0x000fe2000f8e000e */
[----:B--2---:R-:W-:-:S03]  /*1290*/  UIMAD.WIDE UR54, UR54, 0x4, UR56 ;  /* 0x00000004363678a5 */ /* 0x004fc6000f8e0238 */
[----:B---3--:R-:W-:-:S04]  /*12a0*/  IMAD.WIDE.U32 R14, R6, UR24, RZ ;  /* 0x00000018060e7c25 */ /* 0x008fc8000f8e00ff */
[----:B------:R-:W-:Y:S01]  /*12b0*/  VIADD R19, R19, UR14 ;  /* 0x0000000e13137c36 */ /* 0x000fe20008000000 */
[----:B------:R-:W-:Y:S01]  /*12c0*/  SEL R6, R14, RZ, P3 ;  /* 0x000000ff0e067207 */ /* 0x000fe20001800000 */
[----:B------:R-:W1:Y:S01]  /*12d0*/  LDCU.64 UR14, c[0x0][0x3c8] ;  /* 0x00007900ff0e77ac */ /* 0x000e620008000a00 */
[----:B------:R-:W-:Y:S02]  /*12e0*/  IMAD R15, R7, UR24, R15 ;  /* 0x00000018070f7c24 */ /* 0x000fe4000f8e020f */
[----:B------:R-:W-:Y:S01]  /*12f0*/  IADD3 R6, P1, P0, R13, R10, R6 ;  /* 0x0000000a0d067210 */ /* 0x000fe2000783e006 */
[----:B------:R-:W-:Y:S01]  /*1300*/  IMAD.WIDE.U32 R16, R16, UR28, R18 ;  /* 0x0000001c10107c25 */ /* 0x000fe2000f8e0012 */
[----:B------:R-:W-:Y:S02]  /*1310*/  MOV R10, R84 ;  /* 0x00000054000a7202 */ /* 0x000fe40000000f00 */
[----:B------:R-:W-:Y:S01]  /*1320*/  SHF.R.S32.HI R13, RZ, 0x1f, R13 ;  /* 0x0000001fff0d7819 */ /* 0x000fe2000001140d */
[C---:B-----5:R-:W-:Y:S01]  /*1330*/  IMAD R14, R2.reuse, UR51, RZ ;  /* 0x00000033020e7c24 */ /* 0x060fe2000f8e02ff */
[----:B------:R-:W-:Y:S01]  /*1340*/  SEL R15, R15, RZ, P3 ;  /* 0x000000ff0f0f7207 */ /* 0x000fe20001800000 */
[----:B------:R-:W-:Y:S01]  /*1350*/  IMAD.WIDE.U32 R18, R2, UR45, R10 ;  /* 0x0000002d02127c25 */ /* 0x000fe2000f8e000a */
[----:B------:R-:W-:-:S02]  /*1360*/  USHF.L.U32 UR51, UR4, 0x5, URZ ;  /* 0x0000000504337899 */ /* 0x000fc400080006ff */
[----:B------:R-:W-:Y:S01]  /*1370*/  IADD3.X R9, PT, PT, R13, R9, R15, P1, P0 ;  /* 0x000000090d097210 */ /* 0x000fe20000fe040f */
[----:B------:R-:W-:Y:S01]  /*1380*/  IMAD.U32 R7, RZ, RZ, UR7 ;  /* 0x00000007ff077e24 */ /* 0x000fe2000f8e00ff */
[----:B------:R-:W-:Y:S01]  /*1390*/  IADD3 R18, P2, PT, R18, UR52, RZ ;  /* 0x0000003412127c10 */ /* 0x000fe2000ff5e0ff */
[----:B------:R-:W-:Y:S01]  /*13a0*/  IMAD R14, R3, UR45, R14 ;  /* 0x0000002d030e7c24 */ /* 0x000fe2000f8e020e */
[----:B------:R-:W2:Y:S01]  /*13b0*/  LDCU.64 UR6, c[0x0][0x550] ;  /* 0x0000aa00ff0677ac */ /* 0x000ea20008000a00 */
[----:B------:R-:W-:Y:S01]  /*13c0*/  IMAD R17, R7, UR28, R17 ;  /* 0x0000001c07117c24 */ /* 0x000fe2000f8e0211 */
[C---:B------:R-:W-:Y:S01]  /*13d0*/  IADD3 R6, P0, PT, R8.reuse, R6, RZ ;  /* 0x0000000608067210 */ /* 0x040fe20007f1e0ff */
[----:B-1----:R-:W-:Y:S01]  /*13e0*/  IMAD.U32 R13, RZ, RZ, UR14 ;  /* 0x0000000eff0d7e24 */ /* 0x002fe2000f8e00ff */
[----:B------:R-:W-:Y:S01]  /*13f0*/  IADD3.X R19, PT, PT, R19, UR49, R14, P2, !PT ;  /* 0x0000003113137c10 */ /* 0x000fe200097fe40e */
[----:B------:R-:W-:Y:S01]  /*1400*/  IMAD.U32 R7, RZ, RZ, UR15 ;  /* 0x0000000fff077e24 */ /* 0x000fe2000f8e00ff */
[----:B------:R-:W1:Y:S01]  /*1410*/  LDCU.64 UR14, c[0x0][0x570] ;  /* 0x0000ae00ff0e77ac */ /* 0x000e620008000a00 */
[----:B------:R-:W-:Y:S01]  /*1420*/  IMAD.WIDE.U32 R16, R235, UR4, R16 ;  /* 0x00000004eb107c25 */ /* 0x000fe2000f8e0010 */
[----:B------:R-:W-:Y:S01]  /*1430*/  LEA.HI.X.SX32 R9, R8, R9, 0x1, P0 ;  /* 0x0000000908097211 */ /* 0x000fe200000f0eff */
[----:B------:R-:W-:-:S02]  /*1440*/  USHF.L.U64.HI UR49, UR4, 0x5, UR5 ;  /* 0x0000000504317899 */ /* 0x000fc40008010205 */
[----:B------:R-:W-:Y:S01]  /*1450*/  IMAD.WIDE.U32 R18, R13, UR28, R18 ;  /* 0x0000001c0d127c25 */ /* 0x000fe2000f8e0012 */
[----:B----4-:R-:W-:-:S03]  /*1460*/  UIMAD.WIDE UR52, UR53, 0x4, UR58 ;  /* 0x00000004353478a5 */ /* 0x010fc6000f8e023a */
[----:B------:R-:W-:Y:S02]  /*1470*/  IMAD R15, R7, UR28, R19 ;  /* 0x0000001c070f7c24 */ /* 0x000fe4000f8e0213 */
[----:B------:R-:W-:Y:S01]  /*1480*/  IMAD.MOV.U32 R14, RZ, RZ, R18 ;  /* 0x000000ffff0e7224 */ /* 0x000fe200078e0012 */
[----:B--2---:R-:W-:Y:S01]  /*1490*/  LEA R236, P1, R16, UR6, 0x1 ;  /* 0x0000000610ec7c11 */ /* 0x004fe2000f8208ff */
[C---:B------:R-:W-:Y:S02]  /*14a0*/  IMAD R7, R235.reuse, UR5, R17 ;  /* 0x00000005eb077c24 */ /* 0x040fe4000f8e0211 */
[----:B------:R-:W-:Y:S01]  /*14b0*/  IMAD.WIDE.U32 R14, R235, R2, R14 ;  /* 0x00000002eb0e7225 */ /* 0x000fe200078e000e */
[----:B-1----:R-:W-:-:S03]  /*14c0*/  LEA R248, P0, R6, UR14, 0x2 ;  /* 0x0000000e06f87c11 */ /* 0x002fc6000f8010ff */
[----:B------:R-:W-:Y:S01]  /*14d0*/  IMAD R8, R235, R3, R15 ;  /* 0x00000003eb087224 */ /* 0x000fe200078e020f */
[----:B------:R-:W-:Y:S01]  /*14e0*/  LEA R238, P2, R14, UR16, 0x1 ;  /* 0x000000100eee7c11 */ /* 0x000fe2000f8408ff */
[----:B------:R-:W-:Y:S01]  /*14f0*/  UMOV UR16, UR54 ;  /* 0x0000003600107c82 */ /* 0x000fe20008000000 */
[----:B------:R-:W-:Y:S02]  /*1500*/  LEA.HI.X R237, R16, UR7, R7, 0x1, P1 ;  /* 0x0000000710ed7c11 */ /* 0x000fe400088f0c07 */
[----:B------:R-:W-:Y:S02]  /*1510*/  LEA.HI.X R249, R6, UR15, R9, 0x2, P0 ;  /* 0x0000000f06f97c11 */ /* 0x000fe400080f1409 */
[----:B------:R-:W-:Y:S01]  /*1520*/  LEA.HI.X R239, R14, UR17, R8, 0x1, P2 ;  /* 0x000000110eef7c11 */ /* 0x000fe200090f0c08 */
[----:B------:R-:W-:Y:S01]  /*1530*/  UMOV UR17, UR55 ;  /* 0x0000003700117c82 */ /* 0x000fe20008000000 */
[C---:B------:R-:W-:Y:S01]  /*1540*/  SHF.L.U64.HI R3, R2.reuse, 0x5, R3 ;  /* 0x0000000502037819 */ /* 0x040fe20000010203 */
[----:B------:R-:W-:Y:S01]  /*1550*/  IMAD.SHL.U32 R2, R2, 0x20, RZ ;  /* 0x0000002002027824 */ /* 0x000fe200078e00ff */
[----:B------:R-:W-:-:S02]  /*1560*/  LOP3.LUT R9, R84, 0x40, RZ, 0xfc, !PT ;  /* 0x0000004054097812 */ /* 0x000fc400078efcff */
        /* <DEDUP_REMOVED lines=16> */
.L_x_172:
[----:B------:R-:W1:Y:S01]  /*1670*/  LDCU.64 UR12, c[0x0][0x5c0] ;  /* 0x0000b800ff0c77ac */ /* 0x000e620008000a00 */
[----:B------:R-:W-:-:S04]  /*1680*/  UIADD3 UR4, UPT, UPT, UR40, UR41, URZ ;  /* 0x0000002928047290 */ /* 0x000fc8000fffe0ff */
[----:B-1----:R-:W-:Y:S02]  /*1690*/  UIMAD.WIDE.U32 UR16, UR4, UR12, URZ ;  /* 0x0000000c041072a5 */ /* 0x002fe4000f8e00ff */
[----:B------:R-:W-:-:S04]  /*16a0*/  UIMAD UR4, UR4, UR13, URZ ;  /* 0x0000000d040472a4 */ /* 0x000fc8000f8e02ff */
[----:B------:R-:W-:-:S06]  /*16b0*/  UIADD3 UR4, UPT, UPT, UR17, UR4, URZ ;  /* 0x0000000411047290 */ /* 0x000fcc000fffe0ff */
[----:B------:R-:W-:Y:S02]  /*16c0*/  MOV R3, UR4 ;  /* 0x0000000400037c02 */ /* 0x000fe40008000f00 */
.L_x_173:
        /* <DEDUP_REMOVED lines=13> */
.L_x_174:
[----:B------:R-:W1:Y:S01]  /*17a0*/  LDCU.64 UR10, c[0x0][0x5c8] ;  /* 0x0000b900ff0a77ac */ /* 0x000e620008000a00 */
[----:B------:R-:W-:-:S04]  /*17b0*/  UIADD3 UR40, UPT, UPT, UR40, UR41, URZ ;  /* 0x0000002928287290 */ /* 0x000fc8000fffe0ff */
[----:B-1----:R-:W-:Y:S02]  /*17c0*/  UIMAD.WIDE.U32 UR4, UR40, UR10, URZ ;  /* 0x0000000a280472a5 */ /* 0x002fe4000f8e00ff */
[----:B------:R-:W-:-:S04]  /*17d0*/  UIMAD UR40, UR40, UR11, URZ ;  /* 0x0000000b282872a4 */ /* 0x000fc8000f8e02ff */
[----:B------:R-:W-:-:S06]  /*17e0*/  UIADD3 UR40, UPT, UPT, UR5, UR40, URZ ;  /* 0x0000002805287290 */ /* 0x000fcc000fffe0ff */
[----:B------:R-:W-:Y:S01]  /*17f0*/  MOV R4, UR40 ;  /* 0x0000002800047c02 */ /* 0x000fe20008000f00 */
[----:B------:R-:W-:Y:S01]  /*1800*/  UMOV UR40, UR4 ;  /* 0x0000000400287c82 */ /* 0x000fe20008000000 */
.L_x_175:
[----:B------:R-:W-:-:S06]  /*1810*/  UIADD3 UR37, UPT, UPT, -UR33, UR37, URZ ;  /* 0x0000002521257290 */ /* 0x000fcc000fffe1ff */
[----:B------:R-:W-:-:S13]  /*1820*/  ISETP.GE.AND P0, PT, R235, UR37, PT ;  /* 0x00000025eb007c0c */ /* 0x000fda000bf06270 */
[----:B------:R-:W-:Y:S05]  /*1830*/  @P0 BRA `(.L_x_176) ;  /* 0x0000005400880947 */ /* 0x000fea0003800000 */
[----:B------:R-:W1:Y:S01]  /*1840*/  LDCU.64 UR4, c[0x0][0x5e0] ;  /* 0x0000bc00ff0477ac */ /* 0x000e620008000a00 */
[----:B------:R-:W-:Y:S01]  /*1850*/  IMAD.U32 R2, RZ, RZ, UR12 ;  /* 0x0000000cff027e24 */ /* 0x000fe2000f8e00ff */
[----:B------:R-:W-:Y:S01]  /*1860*/  MOV R0, UR10 ;  /* 0x0000000a00007c02 */ /* 0x000fe20008000f00 */
[----:B------:R-:W2:Y:S02]  /*1870*/  LDCU.64 UR14, c[0x0][0x5d8] ;  /* 0x0000bb00ff0e77ac */ /* 0x000ea40008000a00 */
        /* <DEDUP_REMOVED lines=44> */
.L_x_171:
[----:B------:R-:W-:Y:S01]  /*1b40*/  UIADD3 UR4, UPT, UPT, -UR33, UR37, URZ ;  /* 0x0000002521047290 */ /* 0x000fe2000fffe1ff */
[----:B------:R-:W-:Y:S01]  /*1b50*/  LOP3.LUT R6, R86, 0x1f8, RZ, 0xc0, !PT ;  /* 0x000001f856067812 */ /* 0x000fe200078ec0ff */
[----:B------:R-:W-:Y:S03]  /*1b60*/  @P3 BAR.SYNC.DEFER_BLOCKING 0x0 ;  /* 0x0000000000003b1d */ /* 0x000fe60000010000 */
[----:B------:R-:W-:Y:S02]  /*1b70*/  LOP3.LUT R6, R6, 0x38, R80, 0x78, !PT ;  /* 0x0000003806067812 */ /* 0x000fe400078e7850 */
[----:B------:R-:W-:Y:S01]  /*1b80*/  ISETP.GE.AND P6, PT, R235, UR4, PT ;  /* 0x00000004eb007c0c */ /* 0x000fe2000bfc6270 */
[----:B------:R-:W-:Y:S01]  /*1b90*/  UMOV UR5, UR20 ;  /* 0x0000001400057c82 */ /* 0x000fe20008000000 */
[----:B------:R-:W-:Y:S01]  /*1ba0*/  LOP3.LUT R6, R6, 0x1e00, R86, 0xf8, !PT ;  /* 0x00001e0006067812 */ /* 0x000fe200078ef856 */
[----:B------:R-:W-:Y:S03]  /*1bb0*/  BSSY.RECONVERGENT B0, `(.L_x_177) ;  /* 0x0000031000007945 */ /* 0x000fe60003800200 */
        /* <DEDUP_REMOVED lines=44> */
.L_x_178:
[----:B------:R1:W-:Y:S04]  /*1e80*/  STS.128 [R6+0x14000], RZ ;  /* 0x014000ff06007388 */ /* 0x0003e80000000c00 */
[----:B------:R1:W-:Y:S04]  /*1e90*/  STS.128 [R6+0x15000], RZ ;  /* 0x015000ff06007388 */ /* 0x0003e80000000c00 */
[----:B------:R1:W-:Y:S04]  /*1ea0*/  STS.128 [R6+0x16000], RZ ;  /* 0x016000ff06007388 */ /* 0x0003e80000000c00 */
[----:B------:R1:W-:Y:S02]  /*1eb0*/  STS.128 [R6+0x17000], RZ ;  /* 0x017000ff06007388 */ /* 0x0003e40000000c00 */
.L_x_179:
[----:B------:R-:W-:Y:S05]  /*1ec0*/  BSYNC.RECONVERGENT B0 ;  /* 0x0000000000007941 */ /* 0x000fea0003800200 */
.L_x_177:
        /* <DEDUP_REMOVED lines=31> */
.L_x_181:
[----:B------:R4:W-:Y:S04]  /*20c0*/  STS.128 [R6+0x8000], RZ ;  /* 0x008000ff06007388 */ /* 0x0009e80000000c00 */
[----:B------:R4:W-:Y:S04]  /*20d0*/  STS.128 [R6+0xa000], RZ ;  /* 0x00a000ff06007388 */ /* 0x0009e80000000c00 */
[----:B------:R4:W-:Y:S04]  /*20e0*/  STS.128 [R6+0xc000], RZ ;  /* 0x00c000ff06007388 */ /* 0x0009e80000000c00 */
[----:B------:R4:W-:Y:S02]  /*20f0*/  STS.128 [R6+0xe000], RZ ;  /* 0x00e000ff06007388 */ /* 0x0009e40000000c00 */
.L_x_182:
[----:B------:R-:W-:Y:S05]  /*2100*/  BSYNC.RECONVERGENT B0 ;  /* 0x0000000000007941 */ /* 0x000fea0003800200 */
.L_x_180:
        /* <DEDUP_REMOVED lines=38> */
.L_x_184:
[----:B------:R-:W-:Y:S05]  /*2370*/  BSYNC.RECONVERGENT B0 ;  /* 0x0000000000007941 */ /* 0x000fea0003800200 */
.L_x_183:
        /* <DEDUP_REMOVED lines=28> */
.L_x_186:
[----:B------:R1:W-:Y:S04]  /*2540*/  STS.128 [R6], RZ ;  /* 0x000000ff06007388 */ /* 0x0003e80000000c00 */
[----:B------:R1:W-:Y:S04]  /*2550*/  STS.128 [R6+0x2000], RZ ;  /* 0x002000ff06007388 */ /* 0x0003e80000000c00 */
[----:B------:R1:W-:Y:S04]  /*2560*/  STS.128 [R6+0x4000], RZ ;  /* 0x004000ff06007388 */ /* 0x0003e80000000c00 */
[----:B------:R1:W-:Y:S02]  /*2570*/  STS.128 [R6+0x6000], RZ ;  /* 0x006000ff06007388 */ /* 0x0003e40000000c00 */
.L_x_187:
[----:B------:R-:W-:Y:S05]  /*2580*/  BSYNC.RECONVERGENT B0 ;  /* 0x0000000000007941 */ /* 0x000fea0003800200 */
.L_x_185:
[--C-:B------:R-:W-:Y:S01]  /*2590*/  SHF.R.U32.HI R221, RZ, 0x2, R80.reuse ;  /* 0x00000002ffdd7819 */ /* 0x100fe20000011650 */
[----:B--2---:R-:W-:Y:S01]  /*25a0*/  IMAD.U32 R14, RZ, RZ, UR16 ;  /* 0x00000010ff0e7e24 */ /* 0x004fe2000f8e00ff */
[----:B------:R-:W-:Y:S01]  /*25b0*/  SHF.R.U32.HI R222, RZ, 0x1, R80 ;  /* 0x00000001ffde7819 */ /* 0x000fe20000011650 */
[----:B------:R-:W-:Y:S01]  /*25c0*/  IMAD.U32 R15, RZ, RZ, UR17 ;  /* 0x00000011ff0f7e24 */ /* 0x000fe2000f8e00ff */
[----:B------:R-:W-:Y:S01]  /*25d0*/  LOP3.LUT R244, R221, 0x7, RZ, 0xc0, !PT ;  /* 0x00000007ddf47812 */ /* 0x000fe200078ec0ff */
[----:B------:R-:W-:Y:S02]  /*25e0*/  IMAD.MOV.U32 R227, RZ, RZ, 0x7f800000 ;  /* 0x7f800000ffe37424 */ /* 0x000fe400078e00ff */
[----:B------:R-:W-:Y:S01]  /*25f0*/  IMAD.MOV.U32 R226, RZ, RZ, 0x7f800000 ;  /* 0x7f800000ffe27424 */ /* 0x000fe200078e00ff */
[----:B------:R-:W-:-:S04]  /*2600*/  LOP3.LUT R244, R244, 0x30, R222, 0xf8, !PT ;  /* 0x00000030f4f47812 */ /* 0x000fc800078ef8de */
[C---:B------:R-:W-:Y:S01]  /*2610*/  ISETP.GE.AND P1, PT, R244.reuse, UR45, PT ;  /* 0x0000002df4007c0c */ /* 0x040fe2000bf26270 */
[----:B------:R-:W-:-:S05]  /*2620*/  VIADD R12, R244, 0x8 ;  /* 0x00000008f40c7836 */ /* 0x000fca0000000000 */
[----:B------:R-:W-:Y:S01]  /*2630*/  ISETP.GE.AND P0, PT, R12, UR45, PT ;  /* 0x0000002d0c007c0c */ /* 0x000fe2000bf06270 */
[----:B------:R-:W-:-:S06]  /*2640*/  IMAD.WIDE.U32 R12, R244, 0x4, R14 ;  /* 0x00000004f40c7825 */ /* 0x000fcc00078e000e */
[----:B------:R2:W5:Y:S06]  /*2650*/  @!P1 LDG.E R227, desc[UR38][R12.64] ;  /* 0x000000260ce39981 */ /* 0x00056c000c1e1900 */
        /* <DEDUP_REMOVED lines=34> */
.L_x_189:
[----:B------:R-:W-:Y:S05]  /*2880*/  BSYNC.RECONVERGENT B0 ;  /* 0x0000000000007941 */ /* 0x000fea0003800200 */
.L_x_188:
[----:B------:R-:W-:Y:S04]  /*2890*/  BSSY.RECONVERGENT B0, `(.L_x_190) ;  /* 0x0000030000007945 */ /* 0x000fe80003800200 */
[----:B------:R-:W-:Y:S05]  /*28a0*/  @P6 BRA `(.L_x_191) ;  /* 0x0000000000a86947 */ /* 0x000fea0003800000 */
[----:B------:R-:W3:Y:S01]  /*28b0*/  LDCU.64 UR10, c[0x0][0x3d0] ;  /* 0x00007a00ff0a77ac */ /* 0x000ee20008000a00 */
[----:B------:R-:W-:Y:S01]  /*28c0*/  IMAD.U32 R2, RZ, RZ, UR12 ;  /* 0x0000000cff027e24 */ /* 0x000fe2000f8e00ff */
[----:B------:R-:W-:-:S03]  /*28d0*/  UIMAD UR6, UR32, UR12, URZ ;  /* 0x0000000c200672a4 */ /* 0x000fc6000f8e02ff */
[----:B------:R-:W-:Y:S01]  /*28e0*/  IMAD.WIDE.U32 R2, R2, UR33, R10 ;  /* 0x0000002102027c25 */ /* 0x000fe2000f8e000a */
[----:B------:R-:W4:Y:S01]  /*28f0*/  LDCU UR4, c[0x0][0x440] ;  /* 0x00008800ff0477ac */ /* 0x000f220008000800 */
[----:B------:R-:W-:Y:S01]  /*2900*/  UIMAD UR6, UR33, UR13, UR6 ;  /* 0x0000000d210672a4 */ /* 0x000fe2000f8e0206 */
[----:B------:R-:W-:-:S05]  /*2910*/  IADD3 R2, P0, PT, R2, UR46, RZ ;  /* 0x0000002e02027c10 */ /* 0x000fca000ff1e0ff */
[----:B------:R-:W-:Y:S01]  /*2920*/  IADD3.X R3, PT, PT, R5, UR6, R3, P0, !PT ;  /* 0x0000000605037c10 */ /* 0x000fe200087fe403 */
[----:B---3--:R-:W-:-:S04]  /*2930*/  IMAD R0, R0, UR10, RZ ;  /* 0x0000000a00007c24 */ /* 0x008fc8000f8e02ff */
[----:B------:R-:W3:Y:S01]  /*2940*/  LDCU.64 UR6, c[0x0][0x388] ;  /* 0x00007100ff0677ac */ /* 0x000ee20008000a00 */
[C---:B------:R-:W-:Y:S02]  /*2950*/  IMAD R0, R4.reuse, UR11, R0 ;  /* 0x0000000b04007c24 */ /* 0x040fe4000f8e0200 */
[----:B------:R-:W-:Y:S01]  /*2960*/  IMAD.WIDE.U32 R2, R4, UR10, R2 ;  /* 0x0000000a04027c25 */ /* 0x000fe2000f8e0002 */
[----:B----4-:R-:W-:Y:S02]  /*2970*/  ISETP.GE.AND P3, PT, R84, UR4, PT ;  /* 0x0000000454007c0c */ /* 0x010fe4000bf66270 */
[----:B------:R-:W-:Y:S01]  /*2980*/  ISETP.GE.AND P2, PT, R9, UR4, PT ;  /* 0x0000000409007c0c */ /* 0x000fe2000bf46270 */
[----:B------:R-:W-:Y:S01]  /*2990*/  IMAD.IADD R3, R3, 0x1, R0 ;  /* 0x0000000103037824 */ /* 0x000fe200078e0200 */
[----:B------:R-:W-:Y:S02]  /*29a0*/  ISETP.GE.AND P1, PT, R7, UR4, PT ;  /* 0x0000000407007c0c */ /* 0x000fe4000bf26270 */
[----:B------:R-:W-:Y:S01]  /*29b0*/  ISETP.GE.AND P0, PT, R8, UR4, PT ;  /* 0x0000000408007c0c */ /* 0x000fe2000bf06270 */
[----:B------:R-:W-:-:S04]  /*29c0*/  IMAD.WIDE.U32 R2, R235, UR12, R2 ;  /* 0x0000000ceb027c25 */ /* 0x000fc8000f8e0002 */
[----:B------:R-:W-:Y:S01]  /*29d0*/  IMAD R0, R235, UR13, R3 ;  /* 0x0000000deb007c24 */ /* 0x000fe2000f8e0203 */
[----:B---3--:R-:W-:-:S04]  /*29e0*/  LEA R4, P4, R2, UR6, 0x1 ;  /* 0x0000000602047c11 */ /* 0x008fc8000f8808ff */
        /* <DEDUP_REMOVED lines=22> */
.L_x_191:
[----:B------:R1:W-:Y:S04]  /*2b50*/  STS.128 [R6+0x10000], RZ ;  /* 0x010000ff06007388 */ /* 0x0003e80000000c00 */
[----:B------:R1:W-:Y:S04]  /*2b60*/  STS.128 [R6+0x11000], RZ ;  /* 0x011000ff06007388 */ /* 0x0003e80000000c00 */
[----:B------:R1:W-:Y:S04]  /*2b70*/  STS.128 [R6+0x12000], RZ ;  /* 0x012000ff06007388 */ /* 0x0003e80000000c00 */
[----:B------:R1:W-:Y:S02]  /*2b80*/  STS.128 [R6+0x13000], RZ ;  /* 0x013000ff06007388 */ /* 0x0003e40000000c00 */
.L_x_192:
[----:B------:R-:W-:Y:S05]  /*2b90*/  BSYNC.RECONVERGENT B0 ;  /* 0x0000000000007941 */ /* 0x000fea0003800200 */
.L_x_190:
[----:B------:R-:W2:Y:S01]  /*2ba0*/  LDCU.64 UR6, c[0x0][0x538] ;  /* 0x0000a700ff0677ac */ /* 0x000ea20008000a00 */
[----:B------:R-:W0:Y:S01]  /*2bb0*/  LDGDEPBAR ;  /* 0x00000000000079af */ /* 0x000e220000000000 */
[----:B---3--:R-:W-:Y:S02]  /*2bc0*/  IMAD.U32 R4, RZ, RZ, UR28 ;  /* 0x0000001cff047e24 */ /* 0x008fe4000f8e00ff */
[C---:B------:R-:W-:Y:S02]  /*2bd0*/  IMAD.SHL.U32 R81, R80.reuse, 0x40, RZ ;  /* 0x0000004050517824 */ /* 0x040fe400078e00ff */
[C---:B------:R-:W-:Y:S01]  /*2be0*/  IMAD.SHL.U32 R83, R80.reuse, 0x20, RZ ;  /* 0x0000002050537824 */ /* 0x040fe200078e00ff */
[C---:B------:R-:W-:Y:S02]  /*2bf0*/  LOP3.LUT R68, R80.reuse, 0x8, RZ, 0xc0, !PT ;  /* 0x0000000850447812 */ /* 0x040fe400078ec0ff */
[----:B------:R-:W-:Y:S01]  /*2c00*/  LOP3.LUT P4, R0, R80, 0x4, RZ, 0xc0, !PT ;  /* 0x0000000450007812 */ /* 0x000fe2000788c0ff */
[----:B------:R-:W-:Y:S01]  /*2c10*/  IMAD.MOV.U32 R217, RZ, RZ, 0x20 ;  /* 0x00000020ffd97424 */ /* 0x000fe200078e00ff */
[----:B------:R-:W3:Y:S01]  /*2c20*/  LDC R230, c[0x0][0x44c] ;  /* 0x00011300ffe67b82 */ /* 0x000ee20000000800 */
[----:B------:R-:W-:Y:S01]  /*2c30*/  IMAD.U32 R231, RZ, RZ, UR29 ;  /* 0x0000001dffe77e24 */ /* 0x000fe2000f8e00ff */
[----:B------:R-:W4:Y:S01]  /*2c40*/  LDCU UR11, c[0x0][0x590] ;  /* 0x0000b200ff0b77ac */ /* 0x000f220008000800 */
[----:B------:R-:W-:Y:S01]  /*2c50*/  UIADD3 UR48, UPT, UPT, UR48, 0x20, -UR37 ;  /* 0x0000002030307890 */ /* 0x000fe2000fffe825 */
[----:B--2---:R-:W-:Y:S01]  /*2c60*/  ISETP.NE.U32.AND P6, PT, RZ, UR6, PT ;  /* 0x00000006ff007c0c */ /* 0x004fe2000bfc5070 */
[----:B------:R-:W2:Y:S03]  /*2c70*/  LDCU UR10, c[0x0][0x45c] ;  /* 0x00008b80ff0a77ac */ /* 0x000ea60008000800 */
[----:B------:R-:W-:Y:S01]  /*2c80*/  ISETP.NE.AND.EX P6, PT, RZ, UR7, PT, P6 ;  /* 0x00000007ff007c0c */ /* 0x000fe2000bfc5360 */
[----:B------:R-:W-:-:S12]  /*2c90*/  DEPBAR.LE SB0, 0x1 ;  /* 0x000080400000791a */ /* 0x000fd80000000000 */
[----:B------:R-:W1:Y:S01]  /*2ca0*/  @P6 LDC.64 R2, c[0x0][0x540] ;  /* 0x00015000ff026b82 */ /* 0x000e620000000a00 */
[----:B------:R-:W-:Y:S02]  /*2cb0*/  @P6 IMAD.MOV.U32 R5, RZ, RZ, RZ ;  /* 0x000000ffff056224 */ /* 0x000fe400078e00ff */
[----:B-1----:R-:W-:-:S04]  /*2cc0*/  @P6 IMAD.WIDE.U32 R4, R2, UR36, R4 ;  /* 0x0000002402046c25 */ /* 0x002fc8000f8e0004 */
[----:B------:R-:W-:Y:S01]  /*2cd0*/  @P6 IMAD R3, R3, UR36, R5 ;  /* 0x0000002403036c24 */ /* 0x000fe2000f8e0205 */
[C---:B------:R-:W-:Y:S01]  /*2ce0*/  @P6 LEA R2, P0, R4.reuse, UR6, 0x2 ;  /* 0x0000000604026c11 */ /* 0x040fe2000f8010ff */
[----:B------:R-:W-:Y:S03]  /*2cf0*/  BAR.SYNC.DEFER_BLOCKING 0x0 ;  /* 0x0000000000007b1d */ /* 0x000fe60000010000 */
[----:B------:R-:W-:Y:S02]  /*2d00*/  @P6 LEA.HI.X R3, R4, UR7, R3, 0x2, P0 ;  /* 0x0000000704036c11 */ /* 0x000fe400080f1403 */
[----:B------:R-:W-:Y:S02]  /*2d10*/  LOP3.LUT R82, R81, 0x1c0, RZ, 0xc0, !PT ;  /* 0x000001c051527812 */ /* 0x000fe400078ec0ff */
[----:B------:R-:W-:Y:S01]  /*2d20*/  ISETP.NE.AND P3, PT, R0, RZ, PT ;  /* 0x000000ff0000720c */ /* 0x000fe20003f65270 */
[----:B------:R-:W-:Y:S01]  /*2d30*/  IMAD.SHL.U32 R5, R80, 0x2, RZ ;  /* 0x0000000250057824 */ /* 0x000fe200078e00ff */
[----:B------:R-:W-:Y:S01]  /*2d40*/  LOP3.LUT R4, R83, 0x200, RZ, 0xc0, !PT ;  /* 0x0000020053047812 */ /* 0x000fe200078ec0ff */
[----:B------:R-:W-:-:S02]  /*2d50*/  IMAD.MOV.U32 R218, RZ, RZ, 0x40 ;  /* 0x00000040ffda7424 */ /* 0x000fc400078e00ff */
[----:B------:R-:W-:Y:S02]  /*2d60*/  IMAD.MOV.U32 R212, RZ, RZ, 0x20 ;  /* 0x00000020ffd47424 */ /* 0x000fe400078e00ff */
[----:B------:R-:W-:Y:S02]  /*2d70*/  IMAD.U32 R243, RZ, RZ, UR42 ;  /* 0x0000002afff37e24 */ /* 0x000fe4000f8e00ff */
[C---:B------:R-:W-:Y:S02]  /*2d80*/  IMAD.SHL.U32 R213, R80.reuse, 0x10, RZ ;  /* 0x0000001050d57824 */ /* 0x040fe400078e00ff */
[----:B------:R-:W-:Y:S02]  /*2d90*/  IMAD.MOV.U32 R246, RZ, RZ, 0x240 ;  /* 0x00000240fff67424 */ /* 0x000fe400078e00ff */
[----:B------:R-:W-:Y:S01]  /*2da0*/  IMAD.SHL.U32 R210, R80, 0x4, RZ ;  /* 0x0000000450d27824 */ /* 0x000fe200078e00ff */
[----:B------:R-:W-:Y:S01]  /*2db0*/  CS2R R126, SRZ ;  /* 0x00000000007e7805 */ /* 0x000fe2000001ff00 */
[----:B------:R-:W-:Y:S01]  /*2dc0*/  IMAD.MOV.U32 R229, RZ, RZ, 0x3f ;  /* 0x0000003fffe57424 */ /* 0x000fe200078e00ff */
[----:B------:R-:W-:Y:S01]  /*2dd0*/  CS2R R124, SRZ ;  /* 0x00000000007c7805 */ /* 0x000fe2000001ff00 */
[----:B------:R1:W2:Y:S01]  /*2de0*/  @P6 LDG.E R3, desc[UR38][R2.64] ;  /* 0x0000002602036981 */ /* 0x0002a2000c1e1900 */
[----:B------:R-:W-:Y:S01]  /*2df0*/  LOP3.LUT R219, R82, R84, RZ, 0xfc, !PT ;  /* 0x0000005452db7212 */ /* 0x000fe200078efcff */
[----:B------:R-:W-:Y:S01]  /*2e00*/  IMAD.MOV.U32 R228, RZ, RZ, 0x37 ;  /* 0x00000037ffe47424 */ /* 0x000fe200078e00ff */
[----:B------:R-:W-:Y:S01]  /*2e10*/  LOP3.LUT R4, R4, 0x1c00, R86, 0xf8, !PT ;  /* 0x00001c0004047812 */ /* 0x000fe200078ef856 */
[----:B------:R-:W-:Y:S01]  /*2e20*/  IMAD.SHL.U32 R215, R80, 0x100, RZ ;  /* 0x0000010050d77824 */ /* 0x000fe200078e00ff */
[----:B------:R-:W-:-:S02]  /*2e30*/  LOP3.LUT R220, R219, R68, RZ, 0x3c, !PT ;  /* 0x00000044dbdc7212 */ /* 0x000fc400078e3cff */
[----:B------:R-:W-:Y:S02]  /*2e40*/  CS2R R130, SRZ ;  /* 0x0000000000827805 */ /* 0x000fe4000001ff00 */
[----:B------:R-:W-:Y:S02]  /*2e50*/  R2P PR, R80, 0x6 ;  /* 0x0000000650007804 */ /* 0x000fe40000000000 */
[----:B------:R-:W-:Y:S02]  /*2e60*/  CS2R R128, SRZ ;  /* 0x0000000000807805 */ /* 0x000fe4000001ff00 */
[----:B------:R-:W-:Y:S02]  /*2e70*/  LOP3.LUT R220, R4, R220, RZ, 0xfc, !PT ;  /* 0x000000dc04dc7212 */ /* 0x000fe400078efcff */
[----:B------:R-:W-:Y:S02]  /*2e80*/  CS2R R122, SRZ ;  /* 0x00000000007a7805 */ /* 0x000fe4000001ff00 */
[----:B------:R-:W-:-:S02]  /*2e90*/  LOP3.LUT P5, R4, R80, 0x2, RZ, 0xc0, !PT ;  /* 0x0000000250047812 */ /* 0x000fc400078ac0ff */
[----:B------:R-:W-:Y:S02]  /*2ea0*/  CS2R R120, SRZ ;  /* 0x0000000000787805 */ /* 0x000fe4000001ff00 */
[----:B------:R-:W-:Y:S02]  /*2eb0*/  LEA R220, R220, UR5, 0x1 ;  /* 0x00000005dcdc7c11 */ /* 0x000fe4000f8e08ff */
[----:B------:R-:W-:Y:S02]  /*2ec0*/  CS2R R118, SRZ ;  /* 0x0000000000767805 */ /* 0x000fe4000001ff00 */
[----:B------:R-:W-:Y:S02]  /*2ed0*/  ISETP.NE.AND P0, PT, R4, RZ, PT ;  /* 0x000000ff0400720c */ /* 0x000fe40003f05270 */
[----:B------:R-:W-:Y:S02]  /*2ee0*/  CS2R R116, SRZ ;  /* 0x0000000000747805 */ /* 0x000fe4000001ff00 */
[----:B------:R-:W-:Y:S01]  /*2ef0*/  SEL R192, R217, 0xffffffe0, !P1 ;  /* 0xffffffe0d9c07807 */ /* 0x000fe20004800000 */
[C---:B------:R-:W-:Y:S01]  /*2f00*/  VIADD R4, R220.reuse, 0x14000 ;  /* 0x00014000dc047836 */ /* 0x040fe20000000000 */
[----:B------:R2:W2:Y:S01]  /*2f10*/  LDSM.16.M88.4 R132, [R220+0x14000] ;  /* 0x01400000dc84783b */ /* 0x0004a20000000200 */
[----:B------:R-:W-:Y:S01]  /*2f20*/  VIADD R188, R220, 0x14040 ;  /* 0x00014040dcbc7836 */ /* 0x000fe20000000000 */
[----:B------:R-:W-:Y:S01]  /*2f30*/  LOP3.LUT R5, R5, 0x6, RZ, 0xc0, !PT ;  /* 0x0000000605057812 */ /* 0x000fe200078ec0ff */
[----:B------:R-:W-:Y:S01]  /*2f40*/  @P2 VIADD R188, R4, 0xffffffc0 ;  /* 0xffffffc004bc2836 */ /* 0x000fe20000000000 */
[----:B------:R2:W2:Y:S01]  /*2f50*/  LDSM.16.M88.4 R148, [R220+0x15000] ;  /* 0x01500000dc94783b */ /* 0x0004a20000000200 */
[C---:B------:R-:W-:Y:S01]  /*2f60*/  IMAD.IADD R184, R192.reuse, 0x1, R220 ;  /* 0x00000001c0b87824 */ /* 0x040fe200078e02dc */
[----:B-1----:R-:W1:Y:S01]  /*2f70*/  @P6 LDC R2, c[0x0][0x458] ;  /* 0x00011600ff026b82 */ /* 0x002e620000000800 */
[----:B------:R-:W-:Y:S01]  /*2f80*/  IMAD.IADD R192, R192, 0x1, R188 ;  /* 0x00000001c0c07824 */ /* 0x000fe200078e02bc */
[----:B------:R1:W1:Y:S01]  /*2f90*/  LDSM.16.M88.4 R140, [R188] ;  /* 0x00000000bc8c783b */ /* 0x0002620000000200 */
[----:B------:R-:W-:-:S02]  /*2fa0*/  LOP3.LUT R235, R5, 0x70, R235, 0xf8, !PT ;  /* 0x0000007005eb7812 */ /* 0x000fc400078ef8eb */
[----:B------:R-:W-:Y:S02]  /*2fb0*/  CS2R R110, SRZ ;  /* 0x00000000006e7805 */ /* 0x000fe4000001ff00 */
[----:B------:R-:W-:Y:S01]  /*2fc0*/  LOP3.LUT R81, R81, 0x200, RZ, 0xc0, !PT ;  /* 0x0000020051517812 */ /* 0x000fe200078ec0ff */
[----:B------:R1:W1:Y:S01]  /*2fd0*/  LDSM.16.M88.4 R136, [R184+0x14000] ;  /* 0x01400000b888783b */ /* 0x0002620000000200 */
[----:B------:R-:W-:Y:S01]  /*2fe0*/  LOP3.LUT R219, R219, 0x8, R222, 0x78, !PT ;  /* 0x00000008dbdb7812 */ /* 0x000fe200078e78de */
[----:B------:R-:W-:Y:S01]  /*2ff0*/  IMAD.U32 R231, R231, 0x20, R235 ;  /* 0x00000020e7e77824 */ /* 0x000fe200078e00eb */
[----:B------:R-:W-:Y:S01]  /*3000*/  LOP3.LUT R0, R81, 0xc00, R83, 0xf8, !PT ;  /* 0x00000c0051007812 */ /* 0x000fe200078ef853 */
[----:B------:R1:W2:Y:S01]  /*3010*/  LDSM.16.M88.4 R152, [R184+0x15000] ;  /* 0x01500000b898783b */ /* 0x0002a20000000200 */
[----:B------:R-:W-:Y:S01]  /*3020*/  VIADD R235, R235, UR33 ;  /* 0x00000021ebeb7c36 */ /* 0x000fe20008000000 */
[----:B------:R-:W-:Y:S02]  /*3030*/  SEL R218, R218, 0xffffffc0, !P4 ;  /* 0xffffffc0dada7807 */ /* 0x000fe40006000000 */
[----:B------:R-:W-:Y:S01]  /*3040*/  CS2R R108, SRZ ;  /* 0x00000000006c7805 */ /* 0x000fe2000001ff00 */
[----:B------:R1:W2:Y:S01]  /*3050*/  LDSM.16.M88.4 R168, [R184+0x16000] ;  /* 0x01600000b8a8783b */ /* 0x0002a20000000200 */
[C---:B------:R-:W-:Y:S01]  /*3060*/  VIADD R234, R235.reuse, 0x1 ;  /* 0x00000001ebea7836 */ /* 0x040fe20000000000 */
[----:B------:R-:W-:Y:S01]  /*3070*/  LOP3.LUT R219, R0, R219, RZ, 0xfc, !PT ;  /* 0x000000db00db7212 */ /* 0x000fe200078efcff */
[C---:B------:R-:W-:Y:S01]  /*3080*/  VIADD R233, R235.reuse, 0x8 ;  /* 0x00000008ebe97836 */ /* 0x040fe20000000000 */
[----:B------:R1:W2:Y:S01]  /*3090*/  LDSM.16.M88.4 R156, [R188+0x1000] ;  /* 0x00100000bc9c783b */ /* 0x0002a20000000200 */
[----:B------:R-:W-:Y:S01]  /*30a0*/  VIADD R232, R235, 0x9 ;  /* 0x00000009ebe87836 */ /* 0x000fe20000000000 */
[----:B------:R-:W-:Y:S01]  /*30b0*/  I2FP.F32.S32 R234, R234 ;  /* 0x000000ea00ea7245 */ /* 0x000fe20000201400 */
[----:B------:R-:W-:Y:S01]  /*30c0*/  IMAD.MOV.U32 R0, RZ, RZ, RZ ;  /* 0x000000ffff007224 */ /* 0x000fe200078e00ff */
[----:B------:R1:W2:Y:S01]  /*30d0*/  LDSM.16.M88.4 R172, [R188+0x2000] ;  /* 0x00200000bcac783b */ /* 0x0002a20000000200 */
[----:B------:R-:W-:Y:S01]  /*30e0*/  I2FP.F32.S32 R233, R233 ;  /* 0x000000e900e97245 */ /* 0x000fe20000201400 */
[----:B-1----:R-:W2:Y:S01]  /*30f0*/  @P6 MUFU.RCP R2, R2 ;  /* 0x0000000200026308 */ /* 0x002ea20000001000 */
[----:B------:R-:W-:Y:S01]  /*3100*/  I2FP.F32.S32 R235, R235 ;  /* 0x000000eb00eb7245 */ /* 0x000fe20000201400 */
[----:B------:R1:W1:Y:S01]  /*3110*/  LDSM.16.M88.4 R144, [R192] ;  /* 0x00000000c090783b */ /* 0x0002620000000200 */
[----:B------:R-:W-:Y:S01]  /*3120*/  I2FP.F32.S32 R232, R232 ;  /* 0x000000e800e87245 */ /* 0x000fe20000201400 */
[----:B------:R-:W-:Y:S01]  /*3130*/  IMAD.IADD R208, R220, 0x1, R218 ;  /* 0x00000001dcd07824 */ /* 0x000fe200078e02da */
[----:B------:R-:W-:Y:S01]  /*3140*/  LEA R219, R219, UR5, 0x1 ;  /* 0x00000005dbdb7c11 */ /* 0x000fe2000f8e08ff */
[----:B------:R1:W1:Y:S01]  /*3150*/  LDSM.16.M88.4 R160, [R192+0x1000] ;  /* 0x00100000c0a0783b */ /* 0x0002620000000200 */
[----:B------:R-:W-:-:S02]  /*3160*/  SEL R217, R217, 0xffffffe0, !P5 ;  /* 0xffffffe0d9d97807 */ /* 0x000fc40006800000 */
[----:B------:R-:W-:Y:S02]  /*3170*/  CS2R R114, SRZ ;  /* 0x0000000000727805 */ /* 0x000fe4000001ff00 */
[----:B------:R-:W-:Y:S01]  /*3180*/  SEL R214, R212, 0xffffffe0, !P3 ;  /* 0xffffffe0d4d67807 */ /* 0x000fe20005800000 */
[----:B------:R1:W1:Y:S01]  /*3190*/  LDSM.16.M88.4 R176, [R192+0x2000] ;  /* 0x00200000c0b0783b */ /* 0x0002620000000200 */
[----:B------:R-:W-:Y:S01]  /*31a0*/  IADD3 R243, PT, PT, R243, UR37, R244 ;  /* 0x00000025f3f37c10 */ /* 0x000fe2000fffe0f4 */
[----:B------:R-:W-:Y:S01]  /*31b0*/  IMAD.IADD R218, R218, 0x1, R219 ;  /* 0x00000001dada7824 */ /* 0x000fe200078e02db */
[----:B------:R-:W-:Y:S01]  /*31c0*/  SEL R212, R212, 0xffffffe0, !P0 ;  /* 0xffffffe0d4d47807 */ /* 0x000fe20004000000 */
[----:B------:R1:W1:Y:S01]  /*31d0*/  LDSM.16.M88.4 R164, [R220+0x16000] ;  /* 0x01600000dca4783b */ /* 0x0002620000000200 */
[----:B------:R-:W-:Y:S01]  /*31e0*/  LOP3.LUT R247, R213, 0x600, RZ, 0xc0, !PT ;  /* 0x00000600d5f77812 */ /* 0x000fe200078ec0ff */
[----:B------:R-:W-:Y:S01]  /*31f0*/  IMAD.IADD R209, R220, 0x1, R217 ;  /* 0x00000001dcd17824 */ /* 0x000fe200078e02d9 */
[----:B------:R-:W-:Y:S01]  /*3200*/  CS2R R112, SRZ ;  /* 0x0000000000707805 */ /* 0x000fe2000001ff00 */
[----:B------:R1:W1:Y:S01]  /*3210*/  LDSM.16.M88.4 R180, [R220+0x17000] ;  /* 0x01700000dcb4783b */ /* 0x0002620000000200 */
[----:B------:R-:W-:Y:S01]  /*3220*/  IMAD.IADD R216, R217, 0x1, R219 ;  /* 0x00000001d9d87824 */ /* 0x000fe200078e02db */
[----:B------:R-:W-:Y:S01]  /*3230*/  CS2R R106, SRZ ;  /* 0x00000000006a7805 */ /* 0x000fe2000001ff00 */
[----:B------:R-:W-:Y:S01]  /*3240*/  IMAD.WIDE.U32 R244, R244, 0x4, RZ ;  /* 0x00000004f4f47825 */ /* 0x000fe200078e00ff */
[----:B------:R-:W1:Y:S01]  /*3250*/  LDSM.16.M88.4 R184, [R184+0x17000] ;  /* 0x01700000b8b8783b */ /* 0x000e620000000200 */
[----:B------:R-:W-:-:S02]  /*3260*/  CS2R R104, SRZ ;  /* 0x0000000000687805 */ /* 0x000fc4000001ff00 */
[----:B------:R-:W-:Y:S02]  /*3270*/  CS2R R102, SRZ ;  /* 0x0000000000667805 */ /* 0x000fe4000001ff00 */
[----:B------:R-:W-:Y:S01]  /*3280*/  CS2R R100, SRZ ;  /* 0x0000000000647805 */ /* 0x000fe2000001ff00 */
[----:B------:R-:W1:Y:S01]  /*3290*/  LDSM.16.M88.4 R188, [R188+0x3000] ;  /* 0x00300000bcbc783b */ /* 0x000e620000000200 */
[----:B------:R-:W-:Y:S02]  /*32a0*/  CS2R R38, SRZ ;  /* 0x0000000000267805 */ /* 0x000fe4000001ff00 */
[----:B------:R-:W-:Y:S02]  /*32b0*/  CS2R R36, SRZ ;  /* 0x0000000000247805 */ /* 0x000fe4000001ff00 */
[----:B------:R-:W-:Y:S01]  /*32c0*/  CS2R R42, SRZ ;  /* 0x00000000002a7805 */ /* 0x000fe2000001ff00 */
[----:B------:R-:W1:Y:S01]  /*32d0*/  LDSM.16.M88.4 R192, [R192+0x3000] ;  /* 0x00300000c0c0783b */ /* 0x000e620000000200 */
        /* <DEDUP_REMOVED lines=13> */
[----:B------:R-:W-:Y:S01]  /*33b0*/  LOP3.LUT R242, R210, 0x20, RZ, 0xc0, !PT ;  /* 0x00000020d2f27812 */ /* 0x000fe200078ec0ff */
[----:B------:R-:W-:Y:S01]  /*33c0*/  VIADD R243, R243, -UR44 ;  /* 0x8000002cf3f37c36 */ /* 0x000fe20008000000 */
[----:B------:R-:W-:Y:S01]  /*33d0*/  SEL R246, R246, 0x1c0, !P3 ;  /* 0x000001c0f6f67807 */ /* 0x000fe20005800000 */
[----:B------:R-:W-:Y:S01]  /*33e0*/  IMAD.IADD R211, R219, 0x1, R212 ;  /* 0x00000001dbd37824 */ /* 0x000fe200078e02d4 */
[----:B------:R-:W1:Y:S01]  /*33f0*/  LDCU UR6, c[0x0][0x440] ;  /* 0x00008800ff0677ac */ /* 0x000e620008000800 */
[----:B------:R-:W1:Y:S01]  /*3400*/  LDCU UR7, c[0x0][0x3e0] ;  /* 0x00007c00ff0777ac */ /* 0x000e620008000800 */
[----:B----4-:R-:W-:Y:S01]  /*3410*/  USHF.L.U32 UR11, UR11, 0x6, URZ ;  /* 0x000000060b0b7899 */ /* 0x010fe200080006ff */
[----:B--2---:R-:W-:Y:S01]  /*3420*/  @P6 FMUL.FTZ R0, R3, R2 ;  /* 0x0000000203006220 */ /* 0x004fe20000410000 */
[C---:B------:R-:W-:Y:S01]  /*3430*/  IMAD.IADD R3, R217.reuse, 0x1, R208 ;  /* 0x00000001d9037824 */ /* 0x040fe200078e02d0 */
[----:B------:R-:W-:Y:S01]  /*3440*/  SHF.R.U32.HI R2, RZ, 0x3, R80 ;  /* 0x00000003ff027819 */ /* 0x000fe20000011650 */
[----:B------:R-:W-:-:S02]  /*3450*/  IMAD.IADD R217, R217, 0x1, R218 ;  /* 0x00000001d9d97824 */ /* 0x000fc400078e02da */
[-C--:B------:R-:W-:Y:S01]  /*3460*/  FMUL.FTZ R234, R234, R0.reuse ;  /* 0x00000000eaea7220 */ /* 0x080fe20000410000 */
[-C--:B------:R-:W-:Y:S01]  /*3470*/  FMUL.FTZ R233, R233, R0.reuse ;  /* 0x00000000e9e97220 */ /* 0x080fe20000410000 */
[-C--:B------:R-:W-:Y:S01]  /*3480*/  FMUL.FTZ R235, R235, R0.reuse ;  /* 0x00000000ebeb7220 */ /* 0x080fe20000410000 */
[----:B------:R-:W-:Y:S01]  /*3490*/  FMUL.FTZ R232, R232, R0 ;  /* 0x00000000e8e87220 */ /* 0x000fe20000410000 */
[----:B------:R-:W-:-:S05]  /*34a0*/  IMAD.SHL.U32 R0, R80, 0x2, RZ ;  /* 0x0000000250007824 */ /* 0x000fca00078e00ff */
[----:B-1-3--:R-:W-:-:S07]  /*34b0*/  LOP3.LUT R247, R247, 0x6, R0, 0xf8, !PT ;  /* 0x00000006f7f77812 */ /* 0x00afce00078ef800 */
.L_x_195:
[----:B------:R-:W0:Y:S01]  /*34c0*/  LDGDEPBAR ;  /* 0x00000000000079af */ /* 0x000e220000000000 */
[----:B------:R-:W-:Y:S01]  /*34d0*/  UIADD3 UR42, UPT, UPT, UR42, -0x40, URZ ;  /* 0xffffffc02a2a7890 */ /* 0x000fe2000fffe0ff */
[----:B------:R-:W-:Y:S01]  /*34e0*/  IADD3 R70, P1, PT, R244, UR52, RZ ;  /* 0x00000034f4467c10 */ /* 0x000fe2000ff3e0ff */
[----:B------:R-:W-:Y:S01]  /*34f0*/  USHF.L.U32 UR12, UR29, 0x5, URZ ;  /* 0x000000051d0c7899 */ /* 0x000fe200080006ff */
[----:B-----5:R-:W-:Y:S01]  /*3500*/  FSETP.NEU.FTZ.AND P5, PT, R227, -INF , PT ;  /* 0xff800000e300780b */ /* 0x020fe20003fbd000 */
[----:B------:R-:W-:Y:S01]  /*3510*/  UISETP.GE.AND UP0, UPT, UR42, UR48, UPT ;  /* 0x000000302a00728c */ /* 0x000fe2000bf06270 */
[----:B------:R-:W-:Y:S01]  /*3520*/  IADD3.X R71, PT, PT, R245, UR53, RZ, P1, !PT ;  /* 0x00000035f5477c10 */ /* 0x000fe20008ffe4ff */
[----:B------:R-:W-:Y:S01]  /*3530*/  UIADD3 UR12, UPT, UPT, UR12, 0x20, URZ ;  /* 0x000000200c0c7890 */ /* 0x000fe2000fffe0ff */
[----:B------:R-:W-:Y:S01]  /*3540*/  FSETP.NEU.FTZ.AND P1, PT, R226, -INF , PT ;  /* 0xff800000e200780b */ /* 0x000fe20003f3d000 */
[----:B------:R-:W-:Y:S01]  /*3550*/  UIADD3 UR4, UPT, UPT, UR5, 0x15000, URZ ;  /* 0x0001500005047890 */ /* 0x000fe2000fffe0ff */
[----:B------:R-:W-:Y:S01]  /*3560*/  LOP3.LUT R223, R82, 0x38, R221, 0xf8, !PT ;  /* 0x0000003852df7812 */ /* 0x000fe200078ef8dd */
[----:B------:R-:W-:Y:S01]  /*3570*/  UISETP.LT.AND UP0, UPT, UR12, UR37, UP0 ;  /* 0x000000250c00728c */ /* 0x000fe20008701270 */
[----:B------:R-:W-:Y:S01]  /*3580*/  LOP3.LUT R200, R83, 0x400, RZ, 0xc0, !PT ;  /* 0x0000040053c87812 */ /* 0x000fe200078ec0ff */
[----:B------:R-:W-:Y:S04]  /*3590*/  UIADD3 UR43, UPT, UPT, UR43, -0x1, URZ ;  /* 0xffffffff2b2b7890 */ /* 0x000fe8000fffe0ff */
        /* <DEDUP_REMOVED lines=8> */
[----:B-1----:R-:W-:Y:S05]  /*3620*/  LDSM.16.M88.4 R8, [R219] ;  /* 0x00000000db08783b */ /* 0x002fea0000000200 */
[----:B------:R-:W1:Y:S05]  /*3630*/  LDSM.16.M88.4 R44, [R220+0x10000] ;  /* 0x01000000dc2c783b */ /* 0x000e6a0000000200 */
[----:B------:R-:W-:Y:S05]  /*3640*/  LDSM.16.M88.4 R48, [R216] ;  /* 0x00000000d830783b */ /* 0x000fea0000000200 */
[----:B------:R-:W2:Y:S05]  /*3650*/  LDSM.16.M88.4 R52, [R209+0x10000] ;  /* 0x01000000d134783b */ /* 0x000eaa0000000200 */
[----:B------:R-:W3:Y:S05]  /*3660*/  LDG.E R73, desc[UR38][R70.64] ;  /* 0x0000002646497981 */ /* 0x000eea000c1e1900 */
[----:B------:R-:W-:Y:S05]  /*3670*/  LDSM.16.M88.4 R56, [R218] ;  /* 0x00000000da38783b */ /* 0x000fea0000000200 */
[----:B------:R-:W4:Y:S05]  /*3680*/  LDSM.16.M88.4 R60, [R208+0x10000] ;  /* 0x01000000d03c783b */ /* 0x000f2a0000000200 */
[----:B------:R-:W-:Y:S01]  /*3690*/  LDSM.16.M88.4 R64, [R3+0x10000] ;  /* 0x010000000340783b */ /* 0x000fe20000000200 */
[C---:B-1----:R-:W-:Y:S04]  /*36a0*/  HMMA.16816.F32 R4, R8.reuse, R44, RZ ;  /* 0x0000002c0804723c */ /* 0x042fe800000018ff */
[----:B------:R-:W3:Y:S04]  /*36b0*/  LDG.E R70, desc[UR38][R70.64+0x20] ;  /* 0x0000202646467981 */ /* 0x000ee8000c1e1900 */
[----:B------:R-:W-:Y:S01]  /*36c0*/  HMMA.16816.F32 R8, R8, R46, RZ ;  /* 0x0000002e0808723c */ /* 0x000fe200000018ff */
[----:B------:R-:W1:Y:S11]  /*36d0*/  LDSM.16.M88.4 R44, [R217] ;  /* 0x00000000d92c783b */ /* 0x000e760000000200 */
        /* <DEDUP_REMOVED lines=48> */
[C---:B--2---:R-:W-:Y:S05]  /*39e0*/  HMMA.16816.F32 R4, R48.reuse, R52, R4 ;  /* 0x000000343004723c */ /* 0x044fea0000001804 */
[----:B------:R-:W-:Y:S03]  /*39f0*/  @!P0 VIADD R52, R231, 0x1 ;  /* 0x00000001e7348836 */ /* 0x000fe60000000000 */
[----:B------:R-:W-:Y:S03]  /*3a00*/  HMMA.16816.F32 R8, R48, R54, R8 ;  /* 0x000000363008723c */ /* 0x000fe60000001808 */
[C---:B------:R-:W-:Y:S01]  /*3a10*/  @!P0 VIADDMNMX R51, R243.reuse, -R229, UR37, PT ;  /* 0x00000025f3338e46 */ /* 0x040fe2000b8009e5 */
[----:B------:R-:W-:Y:S01]  /*3a20*/  FMUL.FTZ R48, R226, 1.4426950216293334961 ;  /* 0x3fb8aa3be2307820 */ /* 0x000fe20000410000 */
[----:B------:R-:W-:Y:S01]  /*3a30*/  @!P0 VIADDMNMX R50, R243, -R228, UR37, PT ;  /* 0x00000025f3328e46 */ /* 0x000fe2000b8009e4 */
[----:B------:R-:W-:Y:S01]  /*3a40*/  FMUL.FTZ R49, R227, 1.4426950216293334961 ;  /* 0x3fb8aa3be3317820 */ /* 0x000fe20000410000 */
[CC--:B------:R-:W-:Y:S02]  /*3a50*/  @!P0 ISETP.GE.AND P2, PT, R52.reuse, R51.reuse, PT ;  /* 0x000000333400820c */ /* 0x0c0fe40003f46270 */
[-C--:B------:R-:W-:Y:S02]  /*3a60*/  @!P0 ISETP.GE.AND P4, PT, R52, R50.reuse, PT ;  /* 0x000000323400820c */ /* 0x080fe40003f86270 */
[----:B------:R-:W-:Y:S01]  /*3a70*/  FSEL R48, R48, RZ, P1 ;  /* 0x000000ff30307208 */ /* 0x000fe20000800000 */
[C---:B----4-:R-:W-:Y:S05]  /*3a80*/  HMMA.16816.F32 R4, R56.reuse, R60, R4 ;  /* 0x0000003c3804723c */ /* 0x050fea0000001804 */
[-C--:B------:R-:W-:Y:S02]  /*3a90*/  @!P0 ISETP.GE.AND P1, PT, R231, R51.reuse, PT ;  /* 0x00000033e700820c */ /* 0x080fe40003f26270 */
[----:B------:R-:W-:Y:S01]  /*3aa0*/  FSEL R49, R49, RZ, P5 ;  /* 0x000000ff31317208 */ /* 0x000fe20002800000 */
[----:B------:R-:W-:Y:S03]  /*3ab0*/  HMMA.16816.F32 R8, R56, R62, R8 ;  /* 0x0000003e3808723c */ /* 0x000fe60000001808 */
[C---:B------:R-:W-:Y:S02]  /*3ac0*/  VIADD R57, R219.reuse, 0x40 ;  /* 0x00000040db397836 */ /* 0x040fe40000000000 */
[----:B------:R-:W-:Y:S04]  /*3ad0*/  @P3 VIADD R57, R219, 0xffffffc0 ;  /* 0xffffffc0db393836 */ /* 0x000fe80000000000 */
[----:B------:R-:W-:Y:S03]  /*3ae0*/  IMAD.IADD R56, R212, 0x1, R57 ;  /* 0x00000001d4387824 */ /* 0x000fe600078e0239 */
[C---:B-1----:R-:W-:Y:S08]  /*3af0*/  HMMA.16816.F32 R4, R44.reuse, R64, R4 ;  /* 0x000000402c04723c */ /* 0x042ff00000001804 */
[----:B------:R-:W-:Y:S03]  /*3b00*/  HMMA.16816.F32 R8, R44, R66, R8 ;  /* 0x000000422c08723c */ /* 0x000fe60000001808 */
[C---:B------:R-:W-:Y:S02]  /*3b10*/  @!P0 VIADD R45, R231.reuse, 0x8 ;  /* 0x00000008e72d8836 */ /* 0x040fe40000000000 */
[----:B------:R-:W-:Y:S03]  /*3b20*/  @!P0 VIADD R44, R231, 0x9 ;  /* 0x00000009e72c8836 */ /* 0x000fe60000000000 */
[-C--:B------:R-:W-:Y:S02]  /*3b30*/  @!P0 ISETP.GE.AND P6, PT, R45, R51.reuse, PT ;  /* 0x000000332d00820c */ /* 0x080fe40003fc6270 */
[----:B------:R-:W-:Y:S01]  /*3b40*/  @!P0 ISETP.GE.AND P5, PT, R44, R51, PT ;  /* 0x000000332c00820c */ /* 0x000fe20003fa6270 */
[C---:B------:R-:W-:Y:S01]  /*3b50*/  FADD.FTZ R4, R235.reuse, R4 ;  /* 0x00000004eb047221 */ /* 0x040fe20000010000 */
[C---:B------:R-:W-:Y:S01]  /*3b60*/  FADD.FTZ R5, R234.reuse, R5 ;  /* 0x00000005ea057221 */ /* 0x040fe20000010000 */
[----:B------:R-:W-:Y:S01]  /*3b70*/  FADD.FTZ R6, R235, R6 ;  /* 0x00000006eb067221 */ /* 0x000fe20000010000 */
[----:B------:R-:W-:Y:S02]  /*3b80*/  FADD.FTZ R7, R234, R7 ;  /* 0x00000007ea077221 */ /* 0x000fe40000010000 */
[----:B------:R-:W-:Y:S02]  /*3b90*/  @!P0 FSEL R4, R4, -INF , !P1 ;  /* 0xff80000004048808 */ /* 0x000fe40004800000 */
[-C--:B------:R-:W-:Y:S01]  /*3ba0*/  @!P0 ISETP.GE.AND P1, PT, R231, R50.reuse, PT ;  /* 0x00000032e700820c */ /* 0x080fe20003f26270 */
[----:B------:R-:W-:Y:S01]  /*3bb0*/  FADD.FTZ R8, R233, R8 ;  /* 0x00000008e9087221 */ /* 0x000fe20000010000 */
[----:B------:R-:W-:Y:S01]  /*3bc0*/  @!P0 FSEL R5, R5, -INF , !P2 ;  /* 0xff80000005058808 */ /* 0x000fe20005000000 */
[----:B------:R-:W-:Y:S01]  /*3bd0*/  FFMA.FTZ R59, R4, UR10, -R49 ;  /* 0x0000000a043b7c23 */ /* 0x000fe20008010831 */
[----:B------:R-:W-:Y:S01]  /*3be0*/  @!P0 FSEL R6, R6, -INF , !P1 ;  /* 0xff80000006068808 */ /* 0x000fe20004800000 */
[----:B------:R-:W-:Y:S01]  /*3bf0*/  FADD.FTZ R9, R232, R9 ;  /* 0x00000009e8097221 */ /* 0x000fe20000010000 */
[----:B------:R-:W-:Y:S01]  /*3c00*/  @!P0 FSEL R7, R7, -INF , !P4 ;  /* 0xff80000007078808 */ /* 0x000fe20006000000 */
[----:B------:R-:W-:Y:S01]  /*3c10*/  FFMA.FTZ R64, R5, UR10, -R49 ;  /* 0x0000000a05407c23 */ /* 0x000fe20008010831 */
[----:B------:R-:W-:Y:S01]  /*3c20*/  FADD.FTZ R10, R233, R10 ;  /* 0x0000000ae90a7221 */ /* 0x000fe20000010000 */
[----:B------:R-:W-:Y:S01]  /*3c30*/  LOP3.LUT R4, R86, 0xe0, RZ, 0xc0, !PT ;  /* 0x000000e056047812 */ /* 0x000fe200078ec0ff */
[--C-:B------:R-:W-:Y:S01]  /*3c40*/  FFMA.FTZ R63, R6, UR10, -R48.reuse ;  /* 0x0000000a063f7c23 */ /* 0x100fe20008010830 */
[-C--:B------:R-:W-:Y:S01]  /*3c50*/  @!P0 ISETP.GE.AND P2, PT, R45, R50.reuse, PT ;  /* 0x000000322d00820c */ /* 0x080fe20003f46270 */
[----:B------:R-:W-:Y:S01]  /*3c60*/  FFMA.FTZ R67, R7, UR10, -R48 ;  /* 0x0000000a07437c23 */ /* 0x000fe20008010830 */
[----:B------:R-:W-:Y:S01]  /*3c70*/  @!P0 FSEL R8, R8, -INF , !P6 ;  /* 0xff80000008088808 */ /* 0x000fe20007000000 */
[----:B------:R-:W-:Y:S01]  /*3c80*/  FADD.FTZ R11, R232, R11 ;  /* 0x0000000be80b7221 */ /* 0x000fe20000010000 */
[----:B------:R-:W-:Y:S01]  /*3c90*/  @!P0 ISETP.GE.AND P1, PT, R44, R50, PT ;  /* 0x000000322c00820c */ /* 0x000fe20003f26270 */
[----:B------:R-:W-:Y:S01]  /*3ca0*/  MUFU.EX2 R59, R59 ;  /* 0x0000003b003b7308 */ /* 0x000fe20000000800 */
[----:B------:R-:W-:Y:S01]  /*3cb0*/  @!P0 FSEL R9, R9, -INF , !P5 ;  /* 0xff80000009098808 */ /* 0x000fe20006800000 */
[--C-:B------:R-:W-:Y:S01]  /*3cc0*/  FFMA.FTZ R72, R8, UR10, -R49.reuse ;  /* 0x0000000a08487c23 */ /* 0x100fe20008010831 */
[----:B------:R-:W-:Y:S07]  /*3cd0*/  LOP3.LUT R4, R4, 0x18, R80, 0xf8, !PT ;  /* 0x0000001804047812 */ /* 0x000fee00078ef850 */
[----:B------:R-:W1:Y:S01]  /*3ce0*/  MUFU.EX2 R64, R64 ;  /* 0x0000004000407308 */ /* 0x000e620000000800 */
[----:B------:R-:W-:Y:S01]  /*3cf0*/  @!P0 FSEL R10, R10, -INF , !P2 ;  /* 0xff8000000a0a8808 */ /* 0x000fe20005000000 */
[----:B------:R-:W-:Y:S01]  /*3d00*/  FFMA.FTZ R49, R9, UR10, -R49 ;  /* 0x0000000a09317c23 */ /* 0x000fe20008010831 */
[----:B------:R-:W-:Y:S07]  /*3d10*/  @!P0 FSEL R11, R11, -INF , !P1 ;  /* 0xff8000000b0b8808 */ /* 0x000fee0004800000 */
[----:B------:R-:W-:Y:S01]  /*3d20*/  MUFU.EX2 R63, R63 ;  /* 0x0000003f003f7308 */ /* 0x000fe20000000800 */
[----:B------:R-:W-:Y:S01]  /*3d30*/  LOP3.LUT R4, R4, 0x10, R2, 0x78, !PT ;  /* 0x0000001004047812 */ /* 0x000fe200078e7802 */
[--C-:B------:R-:W-:Y:S08]  /*3d40*/  FFMA.FTZ R66, R10, UR10, -R48.reuse ;  /* 0x0000000a0a427c23 */ /* 0x100ff00008010830 */
[----:B------:R-:W2:Y:S01]  /*3d50*/  MUFU.EX2 R67, R67 ;  /* 0x0000004300437308 */ /* 0x000ea20000000800 */
[----:B------:R-:W-:Y:S01]  /*3d60*/  FFMA.FTZ R48, R11, UR10, -R48 ;  /* 0x0000000a0b307c23 */ /* 0x000fe20008010830 */
[----:B------:R-:W-:Y:S08]  /*3d70*/  LOP3.LUT R61, R247, R4, RZ, 0xfc, !PT ;  /* 0x00000004f73d7212 */ /* 0x000ff000078efcff */
[----:B------:R-:W-:Y:S01]  /*3d80*/  MUFU.EX2 R72, R72 ;  /* 0x0000004800487308 */ /* 0x000fe20000000800 */
[C---:B------:R-:W-:Y:S09]  /*3d90*/  LEA R62, R61.reuse, UR4, 0x1 ;  /* 0x000000043d3e7c11 */ /* 0x040ff2000f8e08ff */
[----:B------:R-:W4:Y:S01]  /*3da0*/  MUFU.EX2 R69, R49 ;  /* 0x0000003100457308 */ /* 0x000f220000000800 */
[----:B------:R-:W-:Y:S02]  /*3db0*/  LEA R61, R61, UR5, 0x1 ;  /* 0x000000053d3d7c11 */ /* 0x000fe4000f8e08ff */
[----:B-1----:R-:W-:Y:S07]  /*3dc0*/  F2FP.F16.F32.PACK_AB R7, R64, R59 ;  /* 0x0000003b4007723e */ /* 0x002fee00000000ff */
[----:B------:R-:W-:Y:S01]  /*3dd0*/  MUFU.EX2 R66, R66 ;  /* 0x0000004200427308 */ /* 0x000fe20000000800 */
[C---:B------:R-:W-:Y:S01]  /*3de0*/  IMAD.IADD R60, R62.reuse, 0x1, -R242 ;  /* 0x000000013e3c7824 */ /* 0x040fe200078e0af2 */
[----:B--2---:R-:W-:Y:S01]  /*3df0*/  F2FP.F16.F32.PACK_AB R6, R67, R63 ;  /* 0x0000003f4306723e */ /* 0x004fe200000000ff */
[----:B------:R-:W-:Y:S07]  /*3e00*/  IMAD.IADD R62, R62, 0x1, R246 ;  /* 0x000000013e3e7824 */ /* 0x000fee00078e02f6 */
[----:B------:R-:W1:Y:S01]  /*3e10*/  MUFU.EX2 R65, R48 ;  /* 0x0000003000417308 */ /* 0x000e620000000800 */
[----:B------:R-:W-:Y:S01]  /*3e20*/  STS [R61+0x15000], R7 ;  /* 0x015000073d007388 */ /* 0x000fe20000000800 */
[----:B------:R-:W-:Y:S04]  /*3e30*/  IMAD.IADD R58, R246, 0x1, R60 ;  /* 0x00000001f63a7824 */ /* 0x000fe800078e023c */
[----:B------:R-:W-:Y:S01]  /*3e40*/  STS [R62], R6 ;  /* 0x000000063e007388 */ /* 0x000fe20000000800 */
[----:B----4-:R-:W-:Y:S05]  /*3e50*/  F2FP.F16.F32.PACK_AB R5, R69, R72 ;  /* 0x000000484505723e */ /* 0x010fea00000000ff */
[----:B------:R-:W-:Y:S01]  /*3e60*/  STS [R60+0x10], R5 ;  /* 0x000010053c007388 */ /* 0x000fe20000000800 */
[----:B-1----:R-:W-:Y:S05]  /*3e70*/  F2FP.F16.F32.PACK_AB R4, R65, R66 ;  /* 0x000000424104723e */ /* 0x002fea00000000ff */
[----:B------:R-:W-:Y:S05]  /*3e80*/  STS [R58+0x10], R4 ;  /* 0x000010043a007388 */ /* 0x000fea0000000800 */
[----:B------:R-:W1:Y:S05]  /*3e90*/  LDSM.16.M88.4 R8, [R219+0x8000] ;  /* 0x00800000db08783b */ /* 0x000e6a0000000200 */
[----:B------:R-:W2:Y:S05]  /*3ea0*/  LDSM.16.M88.4 R44, [R211+0x8000] ;  /* 0x00800000d32c783b */ /* 0x000eaa0000000200 */
[----:B------:R-:W4:Y:S05]  /*3eb0*/  LDSM.16.M88.4 R48, [R57+0x8000] ;  /* 0x008000003930783b */ /* 0x000f2a0000000200 */
[----:B------:R-:W3:Y:S01]  /*3ec0*/  LDSM.16.M88.4 R52, [R56+0x8000] ;  /* 0x008000003834783b */ /* 0x000ee20000000200 */
[C---:B-1----:R-:W-:Y:S08]  /*3ed0*/  HMMA.16816.F32 R4, R8.reuse, R132, RZ ;  /* 0x000000840804723c */ /* 0x042ff000000018ff */
[----:B------:R-:W-:Y:S11]  /*3ee0*/  HMMA.16816.F32 R8, R8, R134, RZ ;  /* 0x000000860808723c */ /* 0x000ff600000018ff */
[----:B------:R-:W-:Y:S01]  /*3ef0*/  @!UPT UIADD3 URZ, UPT, UPT, URZ, URZ, URZ ;  /* 0x000000fffffff290 */ /* 0x000fe2000fffe0ff */
[C---:B--2---:R-:W-:Y:S08]  /*3f00*/  HMMA.16816.F32 R4, R44.reuse, R136, R4 ;  /* 0x000000882c04723c */ /* 0x044ff00000001804 */
[----:B------:R-:W-:Y:S01]  /*3f10*/  HMMA.16816.F32 R8, R44, R138, R8 ;  /* 0x0000008a2c08723c */ /* 0x000fe20000001808 */
[----:B------:R-:W1:Y:S11]  /*3f20*/  LDSM.16.M88.4 R44, [R219+0xa000] ;  /* 0x00a00000db2c783b */ /* 0x000e760000000200 */
[C---:B----4-:R-:W-:Y:S08]  /*3f30*/  HMMA.16816.F32 R4, R48.reuse, R140, R4 ;  /* 0x0000008c3004723c */ /* 0x050ff00000001804 */
[----:B------:R-:W-:Y:S01]  /*3f40*/  HMMA.16816.F32 R8, R48, R142, R8 ;  /* 0x0000008e3008723c */ /* 0x000fe20000001808 */
[----:B------:R-:W2:Y:S11]  /*3f50*/  LDSM.16.M88.4 R48, [R211+0xa000] ;  /* 0x00a00000d330783b */ /* 0x000eb60000000200 */
[C---:B---3--:R-:W-:Y:S08]  /*3f60*/  HMMA.16816.F32 R4, R52.reuse, R144, R4 ;  /* 0x000000903404723c */ /* 0x048ff00000001804 */
[----:B------:R-:W-:Y:S01]  /*3f70*/  HMMA.16816.F32 R8, R52, R146, R8 ;  /* 0x000000923408723c */ /* 0x000fe20000001808 */
[----:B------:R-:W3:Y:S11]  /*3f80*/  LDSM.16.M88.4 R52, [R57+0xa000] ;  /* 0x00a000003934783b */ /* 0x000ef60000000200 */
[C---:B-1----:R-:W-:Y:S08]  /*3f90*/  HMMA.16816.F32 R4, R44.reuse, R148, R4 ;  /* 0x000000942c04723c */ /* 0x042ff00000001804 */
[----:B------:R-:W-:Y:S01]  /*3fa0*/  HMMA.16816.F32 R8, R44, R150, R8 ;  /* 0x000000962c08723c */ /* 0x000fe20000001808 */
[----:B------:R-:W1:Y:S11]  /*3fb0*/  LDSM.16.M88.4 R44, [R56+0xa000] ;  /* 0x00a00000382c783b */ /* 0x000e760000000200 */
[C---:B--2---:R-:W-:Y:S08]  /*3fc0*/  HMMA.16816.F32 R4, R48.reuse, R152, R4 ;  /* 0x000000983004723c */ /* 0x044ff00000001804 */
        /* <DEDUP_REMOVED lines=24> */
[----:B------:R-:W-:Y:S03]  /*4150*/  HMMA.16816.F32 R8, R44, R186, R8 ;  /* 0x000000ba2c08723c */ /* 0x000fe60000001808 */
[----:B------:R-:W-:Y:S02]  /*4160*/  LOP3.LUT R46, R81, 0x1000, R215, 0xf8, !PT ;  /* 0x00001000512e7812 */ /* 0x000fe400078ef8d7 */
[----:B------:R-:W-:Y:S02]  /*4170*/  LOP3.LUT R45, R83, 0xe0, RZ, 0xc0, !PT ;  /* 0x000000e0532d7812 */ /* 0x000fe400078ec0ff */
[----:B------:R-:W-:Y:S02]  /*4180*/  LOP3.LUT R223, R46, R223, R84, 0xf6, !PT ;  /* 0x000000df2edf7212 */ /* 0x000fe400078ef654 */
[----:B------:R-:W-:Y:S02]  /*4190*/  LOP3.LUT R45, R45, 0x100, R213, 0xf8, !PT ;  /* 0x000001002d2d7812 */ /* 0x000fe400078ef8d5 */
[----:B------:R-:W-:Y:S01]  /*41a0*/  LEA R223, R223, UR5, 0x1 ;  /* 0x00000005dfdf7c11 */ /* 0x000fe2000f8e08ff */
[C---:B--2---:R-:W-:Y:S05]  /*41b0*/  HMMA.16816.F32 R4, R48.reuse, R188, R4 ;  /* 0x000000bc3004723c */ /* 0x044fea0000001804 */
[----:B------:R-:W-:Y:S03]  /*41c0*/  SHF.R.U32.HI R44, RZ, 0x3, R45 ;  /* 0x00000003ff2c7819 */ /* 0x000fe6000001162d */
[----:B------:R-:W-:Y:S03]  /*41d0*/  HMMA.16816.F32 R8, R48, R190, R8 ;  /* 0x000000be3008723c */ /* 0x000fe60000001808 */
[----:B------:R-:W-:Y:S04]  /*41e0*/  LOP3.LUT R44, R68, 0x38, R44, 0x78, !PT ;  /* 0x00000038442c7812 */ /* 0x000fe800078e782c */
[----:B------:R-:W-:Y:S04]  /*41f0*/  LOP3.LUT R44, R44, R45, RZ, 0x3c, !PT ;  /* 0x0000002d2c2c7212 */ /* 0x000fe800078e3cff */
[C---:B------:R-:W-:Y:S01]  /*4200*/  LEA R224, R44.reuse, UR5, 0x1 ;  /* 0x000000052ce07c11 */ /* 0x040fe2000f8e08ff */
[C---:B---3--:R-:W-:Y:S05]  /*4210*/  HMMA.16816.F32 R4, R52.reuse, R192, R4 ;  /* 0x000000c03404723c */ /* 0x048fea0000001804 */
[----:B------:R-:W-:Y:S03]  /*4220*/  LEA R85, R44, UR4, 0x1 ;  /* 0x000000042c557c11 */ /* 0x000fe6000f8e08ff */
[----:B------:R-:W-:Y:S03]  /*4230*/  HMMA.16816.F32 R8, R52, R194, R8 ;  /* 0x000000c23408723c */ /* 0x000fe60000001808 */
[----:B------:R-:W-:Y:S08]  /*4240*/  IMAD.IADD R85, R214, 0x1, R85 ;  /* 0x00000001d6557824 */ /* 0x000ff000078e0255 */
[C---:B------:R-:W-:Y:S01]  /*4250*/  FADD.FTZ R4, -R73.reuse, R4 ;  /* 0x0000000449047221 */ /* 0x040fe20000010100 */
[----:B------:R-:W-:Y:S01]  /*4260*/  FADD.FTZ R5, -R73, R5 ;  /* 0x0000000549057221 */ /* 0x000fe20000010100 */
        /* <DEDUP_REMOVED lines=8> */
[----:B------:R-:W-:Y:S01]  /*42f0*/  F2FP.F16.F32.PACK_AB R4, R5, R4 ;  /* 0x000000040504723e */ /* 0x000fe200000000ff */
[----:B------:R-:W-:Y:S01]  /*4300*/  FADD.FTZ R10, -R70, R10 ;  /* 0x0000000a460a7221 */ /* 0x000fe20000010100 */
[----:B------:R-:W-:Y:S01]  /*4310*/  FMUL.FTZ R8, R72, R8 ;  /* 0x0000000848087220 */ /* 0x000fe20000410000 */
[----:B------:R-:W-:Y:S01]  /*4320*/  FADD.FTZ R11, -R70, R11 ;  /* 0x0000000b460b7221 */ /* 0x000fe20000010100 */
[----:B------:R-:W-:Y:S01]  /*4330*/  FMUL.FTZ R9, R69, R9 ;  /* 0x0000000945097220 */ /* 0x000fe20000410000 */
[----:B------:R-:W-:Y:S01]  /*4340*/  F2FP.F16.F32.PACK_AB R6, R7, R6 ;  /* 0x000000060706723e */ /* 0x000fe200000000ff */
[----:B------:R-:W-:Y:S01]  /*4350*/  STS [R61+0x14000], R4 ;  /* 0x014000043d007388 */ /* 0x000fe20000000800 */
[----:B------:R-:W-:Y:S01]  /*4360*/  FMUL.FTZ R10, R66, R10 ;  /* 0x0000000a420a7220 */ /* 0x000fe20000410000 */
[----:B------:R-:W-:Y:S01]  /*4370*/  FMUL.FTZ R11, R65, R11 ;  /* 0x0000000b410b7220 */ /* 0x000fe20000410000 */
[----:B------:R-:W-:Y:S02]  /*4380*/  F2FP.F16.F32.PACK_AB R8, R9, R8 ;  /* 0x000000080908723e */ /* 0x000fe400000000ff */
[----:B------:R-:W-:Y:S02]  /*4390*/  STS [R62+-0x1000], R6 ;  /* 0xfff000063e007388 */ /* 0x000fe40000000800 */
[----:B------:R-:W-:Y:S03]  /*43a0*/  F2FP.F16.F32.PACK_AB R10, R11, R10 ;  /* 0x0000000a0b0a723e */ /* 0x000fe600000000ff */
        /* <DEDUP_REMOVED lines=50> */
[----:B------:R-:W-:Y:S02]  /*46d0*/  LOP3.LUT R9, R84, R9, R82, 0x1e, !PT ;  /* 0x0000000954097212 */ /* 0x000fe400078e1e52 */
[----:B------:R-:W-:Y:S02]  /*46e0*/  LOP3.LUT R8, R8, 0x8, R222, 0x78, !PT ;  /* 0x0000000808087812 */ /* 0x000fe400078e78de */
[-C--:B------:R-:W-:Y:S03]  /*46f0*/  HMMA.16816.F32 R20, R48, R46.reuse, R20 ;  /* 0x0000002e3014723c */ /* 0x080fe60000001814 */
[----:B------:R-:W-:Y:S01]  /*4700*/  IMAD R200, R8, 0x2, R200 ;  /* 0x0000000208c87824 */ /* 0x000fe200078e02c8 */
[----:B------:R-:W-:Y:S04]  /*4710*/  LOP3.LUT R225, R9, R81, RZ, 0xfc, !PT ;  /* 0x0000005109e17212 */ /* 0x000fe800078efcff */
[C---:B------:R-:W-:Y:S04]  /*4720*/  HMMA.16816.F32 R24, R4.reuse, R46, R24 ;  /* 0x0000002e0418723c */ /* 0x040fe80000001818 */
[----:B------:R-:W-:Y:S04]  /*4730*/  LEA R225, R225, UR5, 0x1 ;  /* 0x00000005e1e17c11 */ /* 0x000fe8000f8e08ff */
        /* <DEDUP_REMOVED lines=68> */
.L_x_193:
[----:B------:R-:W-:Y:S01]  /*4b80*/  LDSM.16.M88.4 R96, [R200+UR5+0x14000] ;  /* 0x01400005c860783b */ /* 0x000fe20008000200 */
[----:B------:R-:W-:Y:S01]  /*4b90*/  IMAD R250, R230, UR7, RZ ;  /* 0x00000007e6fa7c24 */ /* 0x000fe2000f8e02ff */
[----:B------:R-:W-:Y:S01]  /*4ba0*/  UISETP.GT.AND UP1, UPT, UR43, UR47, UPT ;  /* 0x0000002f2b00728c */ /* 0x000fe2000bf24270 */
[----:B------:R-:W-:Y:S01]  /*4bb0*/  VIADD R204, R200, UR5 ;  /* 0x00000005c8cc7c36 */ /* 0x000fe20008000000 */
[----:B------:R-:W1:Y:S03]  /*4bc0*/  LDSM.16.MT88.4 R48, [R225+0x10000] ;  /* 0x01000000e130783b */ /* 0x000e660000004200 */
[----:B------:R-:W-:Y:S01]  /*4bd0*/  IMAD.IADD R204, R214, 0x1, R204 ;  /* 0x00000001d6cc7824 */ /* 0x000fe200078e02cc */
[----:B------:R-:W2:Y:S01]  /*4be0*/  LDSM.16.M88.4 R92, [R200+UR5+0x14800] ;  /* 0x01480005c85c783b */ /* 0x000ea20008000200 */
[----:B------:R-:W-:Y:S03]  /*4bf0*/  UMOV UR5, UR19 ;  /* 0x0000001300057c82 */ /* 0x000fe60008000000 */
        /* <DEDUP_REMOVED lines=18> */
[C---:B------:R-:W-:Y:S02]  /*4d20*/  HMMA.16816.F32 R88, R92.reuse, R196, RZ ;  /* 0x000000c45c58723c */ /* 0x040fe400000018ff */
[----:B------:R-:W-:Y:S05]  /*4d30*/  IMAD.U32 R196, R250, -0x40, RZ ;  /* 0xffffffc0fac47824 */ /* 0x000fea00078e00ff */
[C---:B------:R-:W-:Y:S01]  /*4d40*/  LEA R248, P0, R196.reuse, R248, 0x2 ;  /* 0x000000f8c4f87211 */ /* 0x040fe200078010ff */
[-C--:B------:R-:W-:Y:S03]  /*4d50*/  HMMA.16816.F32 R92, R92, R198.reuse, RZ ;  /* 0x000000c65c5c723c */ /* 0x080fe600000018ff */
[----:B------:R-:W-:Y:S02]  /*4d60*/  LEA.HI.X.SX32 R249, R196, R249, 0x2, P0 ;  /* 0x000000f9c4f97211 */ /* 0x000fe400000f16ff */
[----:B------:R-:W-:Y:S03]  /*4d70*/  PLOP3.LUT P0, PT, PT, PT, UP0, 0x80, 0x8 ;  /* 0x000000000008781c */ /* 0x000fe60003f0f008 */
[----:B------:R-:W-:Y:S01]  /*4d80*/  HMMA.16816.F32 R96, R96, R198, RZ ;  /* 0x000000c66060723c */ /* 0x000fe200000018ff */
[----:B------:R-:W1:Y:S04]  /*4d90*/  LDSM.16.M88.4 R196, [R204+0x14000] ;  /* 0x01400000ccc4783b */ /* 0x000e680000000200 */
[----:B------:R-:W2:Y:S03]  /*4da0*/  LDSM.16.M88.4 R204, [R204+0x14800] ;  /* 0x01480000cccc783b */ /* 0x000ea60000000200 */
[-C--:B-1----:R-:W-:Y:S08]  /*4db0*/  HMMA.16816.F32 R4, R196, R200.reuse, R4 ;  /* 0x000000c8c404723c */ /* 0x082ff00000001804 */
[C---:B--2---:R-:W-:Y:S08]  /*4dc0*/  HMMA.16816.F32 R8, R204.reuse, R200, R8 ;  /* 0x000000c8cc08723c */ /* 0x044ff00000001808 */
[-C--:B------:R-:W-:Y:S08]  /*4dd0*/  HMMA.16816.F32 R44, R204, R202.reuse, R44 ;  /* 0x000000cacc2c723c */ /* 0x080ff0000000182c */
[C---:B------:R-:W-:Y:S01]  /*4de0*/  HMMA.16816.F32 R48, R196.reuse, R202, R48 ;  /* 0x000000cac430723c */ /* 0x040fe20000001830 */
[----:B------:R-:W1:Y:S07]  /*4df0*/  LDSM.16.MT88.4 R200, [R225+0x11800] ;  /* 0x01180000e1c8783b */ /* 0x000e6e0000004200 */
[-C--:B-1----:R-:W-:Y:S08]  /*4e00*/  HMMA.16816.F32 R52, R196, R200.reuse, R52 ;  /* 0x000000c8c434723c */ /* 0x082ff00000001834 */
[C---:B------:R-:W-:Y:S08]  /*4e10*/  HMMA.16816.F32 R56, R204.reuse, R200, R56 ;  /* 0x000000c8cc38723c */ /* 0x040ff00000001838 */
[-C--:B------:R-:W-:Y:S08]  /*4e20*/  HMMA.16816.F32 R60, R204, R202.reuse, R60 ;  /* 0x000000cacc3c723c */ /* 0x080ff0000000183c */
[C---:B------:R-:W-:Y:S01]  /*4e30*/  HMMA.16816.F32 R64, R196.reuse, R202, R64 ;  /* 0x000000cac440723c */ /* 0x040fe20000001840 */
[----:B------:R-:W1:Y:S07]  /*4e40*/  LDSM.16.MT88.4 R200, [R225+0x12800] ;  /* 0x01280000e1c8783b */ /* 0x000e6e0000004200 */
[-C--:B-1----:R-:W-:Y:S08]  /*4e50*/  HMMA.16816.F32 R68, R196, R200.reuse, R68 ;  /* 0x000000c8c444723c */ /* 0x082ff00000001844 */
[C---:B------:R-:W-:Y:S04]  /*4e60*/  HMMA.16816.F32 R72, R204.reuse, R200, R72 ;  /* 0x000000c8cc48723c */ /* 0x040fe80000001848 */
[----:B------:R-:W-:Y:S01]  /*4e70*/  @P0 IADD3 R200, P1, PT, R244, UR16, RZ ;  /* 0x00000010f4c80c10 */ /* 0x000fe2000ff3e0ff */
[----:B------:R-:W-:Y:S03]  /*4e80*/  @UP0 UMOV UR16, UR13 ;  /* 0x0000000d00100c82 */ /* 0x000fe60008000000 */
[----:B------:R-:W-:Y:S01]  /*4e90*/  @P0 IADD3.X R201, PT, PT, R245, UR17, RZ, P1, !PT ;  /* 0x00000011f5c90c10 */ /* 0x000fe20008ffe4ff */
[-C--:B------:R-:W-:Y:S01]  /*4ea0*/  HMMA.16816.F32 R76, R204, R202.reuse, R76 ;  /* 0x000000cacc4c723c */ /* 0x080fe2000000184c */
[----:B------:R-:W-:Y:S03]  /*4eb0*/  @UP0 UMOV UR17, UR12 ;  /* 0x0000000c00110c82 */ /* 0x000fe60008000000 */
[----:B------:R-:W5:Y:S04]  /*4ec0*/  @P0 LDG.E R227, desc[UR38][R200.64+-0x100] ;  /* 0xffff0026c8e30981 */ /* 0x000f68000c1e1900 */
[----:B------:R1:W5:Y:S01]  /*4ed0*/  @P0 LDG.E R226, desc[UR38][R200.64+-0xe0] ;  /* 0xffff2026c8e20981 */ /* 0x000362000c1e1900 */
[C---:B------:R-:W-:Y:S03]  /*4ee0*/  HMMA.16816.F32 R80, R196.reuse, R202, R80 ;  /* 0x000000cac450723c */ /* 0x040fe60000001850 */
[----:B------:R-:W-:Y:S04]  /*4ef0*/  REDG.E.ADD.F32.FTZ.RN.STRONG.GPU desc[UR38][R248.64], R4 ;  /* 0x00000004f80079a6 */ /* 0x000fe8000c12f326 */
[----:B-1----:R-:W1:Y:S02]  /*4f00*/  LDSM.16.MT88.4 R200, [R225+0x13800] ;  /* 0x01380000e1c8783b */ /* 0x002e640000004200 */
[-C--:B-1----:R-:W-:Y:S08]  /*4f10*/  HMMA.16816.F32 R84, R196, R200.reuse, R84 ;  /* 0x000000c8c454723c */ /* 0x082ff00000001854 */
[C---:B------:R-:W-:Y:S04]  /*4f20*/  HMMA.16816.F32 R88, R204.reuse, R200, R88 ;  /* 0x000000c8cc58723c */ /* 0x040fe80000001858 */
[C---:B------:R-:W-:Y:S04]  /*4f30*/  IMAD.SHL.U32 R201, R250.reuse, 0x8, RZ ;  /* 0x00000008fac97824 */ /* 0x040fe800078e00ff */
[-C--:B------:R-:W-:Y:S03]  /*4f40*/  HMMA.16816.F32 R92, R204, R202.reuse, R92 ;  /* 0x000000cacc5c723c */ /* 0x080fe6000000185c */
[C---:B------:R-:W-:Y:S04]  /*4f50*/  LEA R200, P0, R201.reuse, R248, 0x2 ;  /* 0x000000f8c9c87211 */ /* 0x040fe800078010ff */
[----:B------:R-:W-:Y:S01]  /*4f60*/  LEA.HI.X.SX32 R201, R201, R249, 0x2, P0 ;  /* 0x000000f9c9c97211 */ /* 0x000fe200000f16ff */
        /* <DEDUP_REMOVED lines=18> */
[C---:B-1----:R-:W-:Y:S05]  /*5090*/  LEA.HI.X.SX32 R5, R250.reuse, R197, 0x5, P0 ;  /* 0x000000c5fa057211 */ /* 0x042fea00000f2eff */
[----:B------:R1:W-:Y:S01]  /*50a0*/  REDG.E.ADD.F32.FTZ.RN.STRONG.GPU desc[UR38][R4.64], R11 ;  /* 0x0000000b040079a6 */ /* 0x0003e2000c12f326 */
[C---:B------:R-:W-:Y:S03]  /*50b0*/  IMAD.WIDE R200, R250.reuse, -0xc0, R4 ;  /* 0xffffff40fac87825 */ /* 0x040fe600078e0204 */
[----:B------:R1:W-:Y:S01]  /*50c0*/  REDG.E.ADD.F32.FTZ.RN.STRONG.GPU desc[UR38][R248.64+0x80], R48 ;  /* 0x00008030f80079a6 */ /* 0x0003e2000c12f326 */
        /* <DEDUP_REMOVED lines=23> */
[C---:B-1----:R-:W-:Y:S02]  /*5240*/  LEA.HI.X.SX32 R11, R250.reuse, R197, 0x5, P0 ;  /* 0x000000c5fa0b7211 */ /* 0x042fe400000f2eff */
[C---:B------:R-:W-:Y:S03]  /*5250*/  LEA R4, P0, R250.reuse, R10, 0x5 ;  /* 0x0000000afa047211 */ /* 0x040fe600078028ff */
        /* <DEDUP_REMOVED lines=13> */
[C---:B---3--:R-:W-:Y:S03]  /*5330*/  LEA.HI.X.SX32 R51, R250.reuse, R207, 0x5, P0 ;  /* 0x000000cffa337211 */ /* 0x048fe600000f2eff */
        /* <DEDUP_REMOVED lines=39> */
[C---:B--2---:R-:W-:Y:S03]  /*55b0*/  LEA R48, P0, R250.reuse, R54, 0x5 ;  /* 0x00000036fa307211 */ /* 0x044fe600078028ff */
[----:B------:R-:W-:Y:S01]  /*55c0*/  REDG.E.ADD.F32.FTZ.RN.STRONG.GPU desc[UR38][R54.64+0x200], R74 ;  /* 0x0002004a360079a6 */ /* 0x000fe2000c12f326 */
[C---:B------:R-:W-:Y:S03]  /*55d0*/  LEA.HI.X.SX32 R49, R250.reuse, R55, 0x5, P0 ;  /* 0x00000037fa317211 */ /* 0x040fe600000f2eff */
[C---:B------:R-:W-:Y:S02]  /*55e0*/  IMAD.WIDE R56, R250.reuse, -0xc0, R48 ;  /* 0xffffff40fa387825 */ /* 0x040fe400078e0230 */
[----:B------:R-:W-:Y:S01]  /*55f0*/  REDG.E.ADD.F32.FTZ.RN.STRONG.GPU desc[UR38][R48.64+0x200], R75 ;  /* 0x0002004b300079a6 */ /* 0x000fe2000c12f326 */
[C---:B------:R-:W-:Y:S03]  /*5600*/  LEA R200, P0, R250.reuse, R56, 0x5 ;  /* 0x00000038fac87211 */ /* 0x040fe600078028ff */
[----:B------:R1:W-:Y:S01]  /*5610*/  REDG.E.ADD.F32.FTZ.RN.STRONG.GPU desc[UR38][R248.64+0x280], R80 ;  /* 0x00028050f80079a6 */ /* 0x0003e2000c12f326 */
[C---:B------:R-:W-:Y:S03]  /*5620*/  LEA.HI.X.SX32 R201, R250.reuse, R57, 0x5, P0 ;  /* 0x00000039fac97211 */ /* 0x040fe600000f2eff */
[----:B------:R-:W-:Y:S01]  /*5630*/  REDG.E.ADD.F32.FTZ.RN.STRONG.GPU desc[UR38][R56.64+0x280], R81 ;  /* 0x00028051380079a6 */ /* 0x000fe2000c12f326 */
[C---:B------:R-:W-:Y:S03]  /*5640*/  LEA R58, P0, R250.reuse, R200, 0x5 ;  /* 0x000000c8fa3a7211 */ /* 0x040fe600078028ff */
[----:B------:R-:W-:Y:S01]  /*5650*/  REDG.E.ADD.F32.FTZ.RN.STRONG.GPU desc[UR38][R200.64+0x280], R82 ;  /* 0x00028052c80079a6 */ /* 0x000fe2000c12f326 */
[C---:B---3--:R-:W-:Y:S02]  /*5660*/  LEA.HI.X.SX32 R59, R250.reuse, R201, 0x5, P0 ;  /* 0x000000c9fa3b7211 */ /* 0x048fe400000f2eff */
[C---:B------:R-:W-:Y:S03]  /*5670*/  LEA R50, P0, R250.reuse, R58, 0x5 ;  /* 0x0000003afa327211 */ /* 0x040fe600078028ff */
[----:B------:R-:W-:Y:S01]  /*5680*/  REDG.E.ADD.F32.FTZ.RN.STRONG.GPU desc[UR38][R58.64+0x280], R83 ;  /* 0x000280533a0079a6 */ /* 0x000fe2000c12f326 */
[C---:B------:R-:W-:Y:S02]  /*5690*/  LEA.HI.X.SX32 R51, R250.reuse, R59, 0x5, P0 ;  /* 0x0000003bfa337211 */ /* 0x040fe400000f2eff */
[C---:B----4-:R-:W-:Y:S01]  /*56a0*/  LEA R64, P0, R250.reuse, R50, 0x5 ;  /* 0x00000032fa407211 */ /* 0x050fe200078028ff */
[----:B------:R-:W-:Y:S03]  /*56b0*/  LDSM.16.MT88.4 R56, [R223+0x800] ;  /* 0x00080000df38783b */ /* 0x000fe60000004200 */
[C---:B------:R-:W-:Y:S01]  /*56c0*/  LEA.HI.X.SX32 R65, R250.reuse, R51, 0x5, P0 ;  /* 0x00000033fa417211 */ /* 0x040fe200000f2eff */
[----:B------:R2:W-:Y:S01]  /*56d0*/  REDG.E.ADD.F32.FTZ.RN.STRONG.GPU desc[UR38][R50.64+0x280], R76 ;  /* 0x0002804c320079a6 */ /* 0x0005e2000c12f326 */
[C---:B------:R-:W-:Y:S03]  /*56e0*/  LEA R6, P0, R250.reuse, R64, 0x5 ;  /* 0x00000040fa067211 */ /* 0x040fe600078028ff */
[----:B------:R-:W-:Y:S01]  /*56f0*/  REDG.E.ADD.F32.FTZ.RN.STRONG.GPU desc[UR38][R64.64+0x280], R77 ;  /* 0x0002804d400079a6 */ /* 0x000fe2000c12f326 */
[C---:B------:R-:W-:Y:S02]  /*5700*/  LEA.HI.X.SX32 R7, R250.reuse, R65, 0x5, P0 ;  /* 0x00000041fa077211 */ /* 0x040fe400000f2eff */
[C---:B------:R-:W-:Y:S01]  /*5710*/  LEA R204, P0, R250.reuse, R6, 0x5 ;  /* 0x00000006facc7211 */ /* 0x040fe200078028ff */
[----:B-1----:R-:W1:Y:S03]  /*5720*/  S2R R80, SR_TID.X ;  /* 0x0000000000507919 */ /* 0x002e660000002100 */
        /* <DEDUP_REMOVED lines=8> */
[----:B------:R-:W-:Y:S01]  /*57b0*/  LEA R202, P0, R250, R44, 0x5 ;  /* 0x0000002cfaca7211 */ /* 0x000fe200078028ff */
[----:B--2---:R-:W-:Y:S02]  /*57c0*/  VIADD R76, R224, 0x20 ;  /* 0x00000020e04c7836 */ /* 0x004fe40000000000 */
[----:B------:R2:W-:Y:S01]  /*57d0*/  REDG.E.ADD.F32.FTZ.RN.STRONG.GPU desc[UR38][R44.64+0x300], R86 ;  /* 0x000300562c0079a6 */ /* 0x0005e2000c12f326 */
[C---:B------:R-:W-:Y:S02]  /*57e0*/  LEA.HI.X.SX32 R203, R250.reuse, R45, 0x5, P0 ;  /* 0x0000002dfacb7211 */ /* 0x040fe400000f2eff */
[C---:B------:R-:W-:Y:S01]  /*57f0*/  LEA R60, P0, R250.reuse, R202, 0x5 ;  /* 0x000000cafa3c7211 */ /* 0x040fe200078028ff */
[----:B------:R-:W-:Y:S03]  /*5800*/  LDSM.16.MT88.4 R48, [R223+0x4000] ;  /* 0x00400000df30783b */ /* 0x000fe60000004200 */
[C---:B------:R-:W-:Y:S01]  /*5810*/  LEA.HI.X.SX32 R61, R250.reuse, R203, 0x5, P0 ;  /* 0x000000cbfa3d7211 */ /* 0x040fe200000f2eff */
[----:B------:R-:W-:Y:S01]  /*5820*/  REDG.E.ADD.F32.FTZ.RN.STRONG.GPU desc[UR38][R202.64+0x300], R87 ;  /* 0x00030057ca0079a6 */ /* 0x000fe2000c12f326 */
[----:B------:R-:W-:Y:S01]  /*5830*/  LEA R206, P0, R250, R60, 0x5 ;  /* 0x0000003cface7211 */ /* 0x000fe200078028ff */
[----:B-1----:R-:W-:Y:S02]  /*5840*/  IMAD.SHL.U32 R82, R80, 0x40, RZ ;  /* 0x0000004050527824 */ /* 0x002fe400078e00ff */
[----:B------:R-:W-:Y:S01]  /*5850*/  REDG.E.ADD.F32.FTZ.RN.STRONG.GPU desc[UR38][R60.64+0x300], R88 ;  /* 0x000300583c0079a6 */ /* 0x000fe2000c12f326 */
[----:B------:R-:W-:Y:S01]  /*5860*/  LEA.HI.X.SX32 R207, R250, R61, 0x5, P0 ;  /* 0x0000003dfacf7211 */ /* 0x000fe200000f2eff */
[----:B------:R-:W-:Y:S01]  /*5870*/  IMAD.SHL.U32 R83, R80, 0x20, RZ ;  /* 0x0000002050537824 */ /* 0x000fe200078e00ff */
[----:B------:R-:W-:Y:S01]  /*5880*/  LEA R2, P0, R250, R206, 0x5 ;  /* 0x000000cefa027211 */ /* 0x000fe200078028ff */
[----:B------:R-:W-:Y:S01]  /*5890*/  LDSM.16.MT88.4 R64, [R223+0x4800] ;  /* 0x00480000df40783b */ /* 0x000fe20000004200 */
[----:B------:R-:W-:Y:S02]  /*58a0*/  LOP3.LUT R81, R82, 0x200, RZ, 0xc0, !PT ;  /* 0x0000020052517812 */ /* 0x000fe400078ec0ff */
[C---:B------:R-:W-:Y:S01]  /*58b0*/  LEA.HI.X.SX32 R3, R250.reuse, R207, 0x5, P0 ;  /* 0x000000cffa037211 */ /* 0x040fe200000f2eff */
[----:B------:R-:W-:Y:S01]  /*58c0*/  REDG.E.ADD.F32.FTZ.RN.STRONG.GPU desc[UR38][R206.64+0x300], R89 ;  /* 0x00030059ce0079a6 */ /* 0x000fe2000c12f326 */
[----:B------:R-:W-:Y:S02]  /*58d0*/  LEA R8, P0, R250, R2, 0x5 ;  /* 0x00000002fa087211 */ /* 0x000fe400078028ff */
[----:B------:R-:W-:Y:S01]  /*58e0*/  LOP3.LUT R82, R82, 0x1c0, RZ, 0xc0, !PT ;  /* 0x000001c052527812 */ /* 0x000fe200078ec0ff */
[----:B------:R1:W-:Y:S01]  /*58f0*/  REDG.E.ADD.F32.FTZ.RN.STRONG.GPU desc[UR38][R2.64+0x300], R90 ;  /* 0x0003005a020079a6 */ /* 0x0003e2000c12f326 */
[----:B------:R-:W-:Y:S01]  /*5900*/  LEA.HI.X.SX32 R9, R250, R3, 0x5, P0 ;  /* 0x00000003fa097211 */ /* 0x000fe200000f2eff */
[----:B--2---:R-:W-:Y:S02]  /*5910*/  IMAD.SHL.U32 R86, R80, 0x8, RZ ;  /* 0x0000000850567824 */ /* 0x004fe400078e00ff */
[----:B------:R-:W-:Y:S02]  /*5920*/  IMAD.WIDE R46, R250, -0xc0, R8 ;  /* 0xffffff40fa2e7825 */ /* 0x000fe400078e0208 */
[----:B------:R2:W-:Y:S01]  /*5930*/  REDG.E.ADD.F32.FTZ.RN.STRONG.GPU desc[UR38][R8.64+0x300], R91 ;  /* 0x0003005b080079a6 */ /* 0x0005e2000c12f326 */
[----:B------:R-:W-:Y:S02]  /*5940*/  LOP3.LUT R84, R86, 0x38, RZ, 0xc0, !PT ;  /* 0x0000003856547812 */ /* 0x000fe400078ec0ff */
[C---:B------:R-:W-:Y:S01]  /*5950*/  LEA R62, P0, R250.reuse, R46, 0x5 ;  /* 0x0000002efa3e7211 */ /* 0x040fe200078028ff */
[----:B------:R-:W-:Y:S03]  /*5960*/  REDG.E.ADD.F32.FTZ.RN.STRONG.GPU desc[UR38][R248.64+0x380], R96 ;  /* 0x00038060f80079a6 */ /* 0x000fe6000c12f326 */
[C---:B------:R-:W-:Y:S01]  /*5970*/  LEA.HI.X.SX32 R63, R250.reuse, R47, 0x5, P0 ;  /* 0x0000002ffa3f7211 */ /* 0x040fe200000f2eff */
        /* <DEDUP_REMOVED lines=14> */
[C---:B--2---:R-:W-:Y:S01]  /*5a60*/  LEA R8, P0, R250.reuse, R6, 0x5 ;  /* 0x00000006fa087211 */ /* 0x044fe200078028ff */
[----:B------:R-:W-:Y:S03]  /*5a70*/  LDSM.16.MT88.4 R52, [R224+0x14400] ;  /* 0x01440000e034783b */ /* 0x000fe60000004200 */
[----:B------:R-:W-:Y:S01]  /*5a80*/  LEA.HI.X.SX32 R9, R250, R7, 0x5, P0 ;  /* 0x00000007fa097211 */ /* 0x000fe200000f2eff */
[----:B------:R-:W-:Y:S01]  /*5a90*/  REDG.E.ADD.F32.FTZ.RN.STRONG.GPU desc[UR38][R6.64+0x380], R94 ;  /* 0x0003805e060079a6 */ /* 0x000fe2000c12f326 */
[----:B------:R-:W-:Y:S03]  /*5aa0*/  LOP3.LUT P0, RZ, R80, 0x4, RZ, 0xc0, !PT ;  /* 0x0000000450ff7812 */ /* 0x000fe6000780c0ff */
[----:B------:R-:W-:Y:S04]  /*5ab0*/  REDG.E.ADD.F32.FTZ.RN.STRONG.GPU desc[UR38][R8.64+0x380], R95 ;  /* 0x0003805f080079a6 */ /* 0x000fe8000c12f326 */
[----:B------:R-:W-:Y:S04]  /*5ac0*/  LDSM.16.MT88.4 R4, [R224+0x14000] ;  /* 0x01400000e004783b */ /* 0x000fe80000004200 */
[----:B------:R-:W2:Y:S02]  /*5ad0*/  LDSM.16.MT88.4 R8, [R223] ;  /* 0x00000000df08783b */ /* 0x000ea40000004200 */
[----:B------:R-:W-:Y:S02]  /*5ae0*/  @P0 VIADD R76, R224, 0xffffffe0 ;  /* 0xffffffe0e04c0836 */ /* 0x000fe40000000000 */
[----:B------:R-:W-:Y:S04]  /*5af0*/  LDSM.16.MT88.4 R68, [R223+0x1000] ;  /* 0x00100000df44783b */ /* 0x000fe80000004200 */
[----:B------:R-:W3:Y:S04]  /*5b00*/  LDSM.16.MT88.4 R44, [R76+0x14000] ;  /* 0x014000004c2c783b */ /* 0x000ee80000004200 */
[----:B------:R-:W4:Y:S04]  /*5b10*/  LDSM.16.MT88.4 R60, [R76+0x14400] ;  /* 0x014400004c3c783b */ /* 0x000f280000004200 */
[----:B------:R-:W-:Y:S01]  /*5b20*/  LDSM.16.MT88.4 R72, [R76+0x14800] ;  /* 0x014800004c48783b */ /* 0x000fe20000004200 */
        /* <DEDUP_REMOVED lines=8> */
[----:B------:R-:W3:Y:S07]  /*5bb0*/  LDSM.16.MT88.4 R44, [R223+0x5000] ;  /* 0x00500000df2c783b */ /* 0x000eee0000004200 */
[----:B------:R-:W-:Y:S01]  /*5bc0*/  HMMA.16816.F32 R128, R4, R50, R128 ;  /* 0x000000320480723c */ /* 0x000fe20000001880 */
[----:B------:R-:W-:Y:S04]  /*5bd0*/  LDSM.16.MT88.4 R4, [R224+0x14c00] ;  /* 0x014c0000e004783b */ /* 0x000fe80000004200 */
[----:B------:R-:W1:Y:S03]  /*5be0*/  LDSM.16.MT88.4 R48, [R223+0x1800] ;  /* 0x00180000df30783b */ /* 0x000e660000004200 */
[-C--:B------:R-:W-:Y:S08]  /*5bf0*/  HMMA.16816.F32 R100, R52, R56.reuse, R100 ;  /* 0x000000383464723c */ /* 0x080ff00000001864 */
[C---:B----4-:R-:W-:Y:S08]  /*5c00*/  HMMA.16816.F32 R104, R60.reuse, R56, R104 ;  /* 0x000000383c68723c */ /* 0x050ff00000001868 */
[-C--:B------:R-:W-:Y:S08]  /*5c10*/  HMMA.16816.F32 R108, R60, R58.reuse, R108 ;  /* 0x0000003a3c6c723c */ /* 0x080ff0000000186c */
[C---:B------:R-:W-:Y:S01]  /*5c20*/  HMMA.16816.F32 R112, R52.reuse, R58, R112 ;  /* 0x0000003a3470723c */ /* 0x040fe20000001870 */
[----:B------:R-:W4:Y:S04]  /*5c30*/  LDSM.16.MT88.4 R56, [R76+0x14c00] ;  /* 0x014c00004c38783b */ /* 0x000f280000004200 */
[----:B------:R-:W4:Y:S03]  /*5c40*/  LDSM.16.MT88.4 R76, [R223+0x5800] ;  /* 0x00580000df4c783b */ /* 0x000f260000004200 */
[-C--:B------:R-:W-:Y:S08]  /*5c50*/  HMMA.16816.F32 R116, R52, R64.reuse, R116 ;  /* 0x000000403474723c */ /* 0x080ff00000001874 */
[C---:B------:R-:W-:Y:S08]  /*5c60*/  HMMA.16816.F32 R120, R60.reuse, R64, R120 ;  /* 0x000000403c78723c */ /* 0x040ff00000001878 */
[-C--:B------:R-:W-:Y:S08]  /*5c70*/  HMMA.16816.F32 R124, R60, R66.reuse, R124 ;  /* 0x000000423c7c723c */ /* 0x080ff0000000187c */
[----:B------:R-:W-:Y:S08]  /*5c80*/  HMMA.16816.F32 R128, R52, R66, R128 ;  /* 0x000000423480723c */ /* 0x000ff00000001880 */
[-C--:B--2---:R-:W-:Y:S08]  /*5c90*/  HMMA.16816.F32 R100, R8, R68.reuse, R100 ;  /* 0x000000440864723c */ /* 0x084ff00000001864 */
[C---:B------:R-:W-:Y:S04]  /*5ca0*/  HMMA.16816.F32 R104, R72.reuse, R68, R104 ;  /* 0x000000444868723c */ /* 0x040fe80000001868 */
[C---:B------:R-:W-:Y:S04]  /*5cb0*/  LOP3.LUT R68, R80.reuse, 0x8, RZ, 0xc0, !PT ;  /* 0x0000000850447812 */ /* 0x040fe800078ec0ff */
[-C--:B------:R-:W-:Y:S08]  /*5cc0*/  HMMA.16816.F32 R108, R72, R70.reuse, R108 ;  /* 0x00000046486c723c */ /* 0x080ff0000000186c */
[C---:B------:R-:W-:Y:S08]  /*5cd0*/  HMMA.16816.F32 R112, R8.reuse, R70, R112 ;  /* 0x000000460870723c */ /* 0x040ff00000001870 */
[-C--:B---3--:R-:W-:Y:S08]  /*5ce0*/  HMMA.16816.F32 R116, R8, R44.reuse, R116 ;  /* 0x0000002c0874723c */ /* 0x088ff00000001874 */
[C---:B------:R-:W-:Y:S08]  /*5cf0*/  HMMA.16816.F32 R120, R72.reuse, R44, R120 ;  /* 0x0000002c4878723c */ /* 0x040ff00000001878 */
[-C--:B------:R-:W-:Y:S08]  /*5d00*/  HMMA.16816.F32 R124, R72, R46.reuse, R124 ;  /* 0x0000002e487c723c */ /* 0x080ff0000000187c */
[----:B------:R-:W-:Y:S04]  /*5d10*/  HMMA.16816.F32 R128, R8, R46, R128 ;  /* 0x0000002e0880723c */ /* 0x000fe80000001880 */
[----:B------:R-:W-:Y:S02]  /*5d20*/  LOP3.LUT R9, R80, 0x38, RZ, 0xc0, !PT ;  /* 0x0000003850097812 */ /* 0x000fe400078ec0ff */
[C---:B------:R-:W-:Y:S02]  /*5d30*/  LOP3.LUT R10, R86.reuse, 0x1f8, RZ, 0xc0, !PT ;  /* 0x000001f8560a7812 */ /* 0x040fe400078ec0ff */
[-C--:B-1----:R-:W-:Y:S05]  /*5d40*/  HMMA.16816.F32 R100, R4, R48.reuse, R100 ;  /* 0x000000300464723c */ /* 0x082fea0000001864 */
[----:B------:R-:W-:Y:S03]  /*5d50*/  LOP3.LUT R8, R86, 0x1e00, RZ, 0xc0, !PT ;  /* 0x00001e0056087812 */ /* 0x000fe600078ec0ff */
[C---:B----4-:R-:W-:Y:S04]  /*5d60*/  HMMA.16816.F32 R104, R56.reuse, R48, R104 ;  /* 0x000000303868723c */ /* 0x050fe80000001868 */
[----:B------:R-:W-:Y:S04]  /*5d70*/  LOP3.LUT R8, R8, R10, R9, 0xf6, !PT ;  /* 0x0000000a08087212 */ /* 0x000fe800078ef609 */
[-C--:B------:R-:W-:Y:S03]  /*5d80*/  HMMA.16816.F32 R108, R56, R50.reuse, R108 ;  /* 0x00000032386c723c */ /* 0x080fe6000000186c */
[----:B------:R-:W-:Y:S05]  /*5d90*/  LEA R10, R8, UR5, 0x1 ;  /* 0x00000005080a7c11 */ /* 0x000fea000f8e08ff */
[C---:B------:R-:W-:Y:S08]  /*5da0*/  HMMA.16816.F32 R112, R4.reuse, R50, R112 ;  /* 0x000000320470723c */ /* 0x040ff00000001870 */
[-C--:B------:R-:W-:Y:S08]  /*5db0*/  HMMA.16816.F32 R116, R4, R76.reuse, R116 ;  /* 0x0000004c0474723c */ /* 0x080ff00000001874 */
[C---:B------:R-:W-:Y:S08]  /*5dc0*/  HMMA.16816.F32 R120, R56.reuse, R76, R120 ;  /* 0x0000004c3878723c */ /* 0x040ff00000001878 */
[-C--:B------:R-:W-:Y:S08]  /*5dd0*/  HMMA.16816.F32 R124, R56, R78.reuse, R124 ;  /* 0x0000004e387c723c */ /* 0x080ff0000000187c */
[----:B------:R-:W-:Y:S04]  /*5de0*/  HMMA.16816.F32 R128, R4, R78, R128 ;  /* 0x0000004e0480723c */ /* 0x000fe80000001880 */
[----:B------:R-:W-:Y:S02]  /*5df0*/  LOP3.LUT R7, R221, 0x38, RZ, 0xc0, !PT ;  /* 0x00000038dd077812 */ /* 0x000fe400078ec0ff */
[----:B------:R-:W-:Y:S02]  /*5e00*/  SHF.R.U32.HI R221, RZ, 0x2, R80 ;  /* 0x00000002ffdd7819 */ /* 0x000fe40000011650 */
[C---:B------:R-:W-:Y:S02]  /*5e10*/  LOP3.LUT R6, R84.reuse, 0x40, RZ, 0xfc, !PT ;  /* 0x0000004054067812 */ /* 0x040fe400078efcff */
[C---:B------:R-:W-:Y:S02]  /*5e20*/  LOP3.LUT R5, R84.reuse, 0xc0, RZ, 0xfc, !PT ;  /* 0x000000c054057812 */ /* 0x040fe400078efcff */
[----:B------:R-:W-:Y:S01]  /*5e30*/  LOP3.LUT R4, R84, 0x80, RZ, 0xfc, !PT ;  /* 0x0000008054047812 */ /* 0x000fe200078efcff */
[----:B------:R-:W-:Y:S07]  /*5e40*/  BRA.U !UP0, `(.L_x_194) ;  /* 0x0000000108e07547 */ /* 0x000fee000b800000 */
        /* <DEDUP_REMOVED lines=56> */
.L_x_194:
[----:B------:R-:W-:Y:S01]  /*61d0*/  IADD3 R243, PT, PT, R243, -0x40, RZ ;  /* 0xffffffc0f3f37810 */ /* 0x000fe20007ffe0ff */
[----:B------:R-:W-:Y:S06]  /*61e0*/  BRA.U UP1, `(.L_x_195) ;  /* 0xffffffd101b47547 */ /* 0x000fec000b83ffff */
[----:B------:R-:W2:Y:S01]  /*61f0*/  LDCU UR4, c[0x0][0x500] ;  /* 0x0000a000ff0477ac */ /* 0x000ea20008000800 */
[----:B------:R-:W-:Y:S02]  /*6200*/  LOP3.LUT R213, R213, 0x1c0, RZ, 0xc0, !PT ;  /* 0x000001c0d5d57812 */ /* 0x000fe400078ec0ff */
[----:B------:R-:W-:Y:S01]  /*6210*/  F2FP.F16.F32.PACK_AB R12, R13, R12 ;  /* 0x0000000c0d0c723e */ /* 0x000fe200000000ff */
[----:B------:R-:W-:Y:S01]  /*6220*/  UISETP.NE.AND UP0, UPT, UR41, -0x1, UPT ;  /* 0xffffffff2900788c */ /* 0x000fe2000bf05270 */
[----:B------:R-:W-:Y:S01]  /*6230*/  LOP3.LUT R213, R213, 0x38, R0, 0xf8, !PT ;  /* 0x00000038d5d57812 */ /* 0x000fe200078ef800 */
[----:B------:R-:W-:Y:S01]  /*6240*/  UMOV UR36, UR18 ;  /* 0x0000001200247c82 */ /* 0x000fe20008000000 */
[----:B------:R-:W-:Y:S02]  /*6250*/  F2FP.F16.F32.PACK_AB R14, R15, R14 ;  /* 0x0000000e0f0e723e */ /* 0x000fe400000000ff */
[----:B------:R-:W-:Y:S02]  /*6260*/  LOP3.LUT R7, R213, R7, RZ, 0x3c, !PT ;  /* 0x00000007d5077212 */ /* 0x000fe400078e3cff */
[----:B------:R-:W-:-:S02]  /*6270*/  F2FP.F16.F32.PACK_AB R16, R17, R16 ;  /* 0x000000101110723e */ /* 0x000fc400000000ff */
[----:B------:R-:W-:Y:S02]  /*6280*/  LOP3.LUT R7, R7, 0x6, R0, 0xf8, !PT ;  /* 0x0000000607077812 */ /* 0x000fe400078ef800 */
[----:B------:R-:W-:Y:S02]  /*6290*/  F2FP.F16.F32.PACK_AB R18, R19, R18 ;  /* 0x000000121312723e */ /* 0x000fe400000000ff */
[----:B------:R-:W-:Y:S01]  /*62a0*/  F2FP.F16.F32.PACK_AB R24, R25, R24 ;  /* 0x000000181918723e */ /* 0x000fe200000000ff */
[----:B--2---:R-:W-:Y:S01]  /*62b0*/  FMUL.FTZ R100, R100, UR4 ;  /* 0x0000000464647c20 */ /* 0x004fe20008410000 */
        /* <DEDUP_REMOVED lines=55> */
[----:B------:R-:W-:Y:S01]  /*6630*/  LEA R7, R7, UR5, 0x1 ;  /* 0x0000000507077c11 */ /* 0x000fe2000f8e08ff */
[----:B------:R-:W-:Y:S01]  /*6640*/  BAR.SYNC.DEFER_BLOCKING 0x0 ;  /* 0x0000000000007b1d */ /* 0x000fe20000010000 */
[----:B------:R-:W-:-:S02]  /*6650*/  F2FP.F16.F32.PACK_AB R130, R131, R130 ;  /* 0x000000828382723e */ /* 0x000fc400000000ff */
        /* <DEDUP_REMOVED lines=45> */
[----:B-----5:R-:W-:Y:S01]  /*6930*/  MOV R3, UR5 ;  /* 0x0000000500037c02 */ /* 0x020fe20008000f00 */
[----:B------:R-:W-:Y:S05]  /*6940*/  BRA `(.L_x_197) ;  /* 0x0000000000187947 */ /* 0x000fea0003800000 */
.L_x_196:
[----:B------:R-:W3:Y:S01]  /*6950*/  LDCU.64 UR6, c[0x0][0x5c0] ;  /* 0x0000b800ff0677ac */ /* 0x000ee20008000a00 */
[----:B------:R-:W-:-:S04]  /*6960*/  UIADD3 UR4, UPT, UPT, UR40, UR41, URZ ;  /* 0x0000002928047290 */ /* 0x000fc8000fffe0ff */
[----:B---3--:R-:W-:Y:S02]  /*6970*/  UIMAD.WIDE.U32 UR14, UR4, UR6, URZ ;  /* 0x00000006040e72a5 */ /* 0x008fe4000f8e00ff */
[----:B------:R-:W-:-:S04]  /*6980*/  UIMAD UR4, UR4, UR7, URZ ;  /* 0x00000007040472a4 */ /* 0x000fc8000f8e02ff */
[----:B------:R-:W-:-:S06]  /*6990*/  UIADD3 UR4, UPT, UPT, UR15, UR4, URZ ;  /* 0x000000040f047290 */ /* 0x000fcc000fffe0ff */
[----:B-----5:R-:W-:Y:S02]  /*69a0*/  MOV R3, UR4 ;  /* 0x0000000400037c02 */ /* 0x020fe40008000f00 */
.L_x_197:
        /* <DEDUP_REMOVED lines=12> */
.L_x_198:
[----:B------:R-:W3:Y:S01]  /*6a70*/  LDCU.64 UR4, c[0x0][0x5c8] ;  /* 0x0000b900ff0477ac */ /* 0x000ee20008000a00 */
[----:B------:R-:W-:-:S04]  /*6a80*/  UIADD3 UR10, UPT, UPT, UR40, UR41, URZ ;  /* 0x00000029280a7290 */ /* 0x000fc8000fffe0ff */
[----:B---3--:R-:W-:Y:S02]  /*6a90*/  UIMAD.WIDE.U32 UR16, UR10, UR4, URZ ;  /* 0x000000040a1072a5 */ /* 0x008fe4000f8e00ff */
[----:B------:R-:W-:-:S04]  /*6aa0*/  UIMAD UR10, UR10, UR5, URZ ;  /* 0x000000050a0a72a4 */ /* 0x000fc8000f8e02ff */
[----:B------:R-:W-:-:S06]  /*6ab0*/  UIADD3 UR10, UPT, UPT, UR17, UR10, URZ ;  /* 0x0000000a110a7290 */ /* 0x000fcc000fffe0ff */
[----:B------:R-:W-:-:S07]  /*6ac0*/  MOV R0, UR10 ;  /* 0x0000000a00007c02 */ /* 0x000fce0008000f00 */
.L_x_199:
[----:B------:R-:W-:Y:S01]  /*6ad0*/  USHF.L.U32 UR10, UR29, 0x5, URZ ;  /* 0x000000051d0a7899 */ /* 0x000fe200080006ff */
[----:B------:R-:W-:Y:S03]  /*6ae0*/  BAR.SYNC.DEFER_BLOCKING 0x0 ;  /* 0x0000000000007b1d */ /* 0x000fe60000010000 */
[----:B------:R-:W-:-:S06]  /*6af0*/  UIADD3 UR10, UPT, UPT, -UR10, UR37, URZ ;  /* 0x000000250a0a7290 */ /* 0x000fcc000fffe1ff */
[----:B------:R-:W-:-:S13]  /*6b00*/  ISETP.GE.AND P0, PT, R2, UR10, PT ;  /* 0x0000000a02007c0c */ /* 0x000fda000bf06270 */
[----:B------:R-:W-:Y:S05]  /*6b10*/  @P0 BRA `(.L_x_176) ;  /* 0x0000000000d00947 */ /* 0x000fea0003800000 */
[----:B------:R-:W3:Y:S01]  /*6b20*/  LDCU UR15, c[0x0][0x440] ;  /* 0x00008800ff0f77ac */ /* 0x000ee20008000800 */
[----:B------:R-:W-:Y:S01]  /*6b30*/  MOV R85, RZ ;  /* 0x000000ff00557202 */ /* 0x000fe20000000f00 */
[----:B--2---:R-:W-:Y:S01]  /*6b40*/  IMAD.U32 R16, RZ, RZ, UR6 ;  /* 0x00000006ff107e24 */ /* 0x004fe2000f8e00ff */
[----:B------:R-:W2:Y:S01]  /*6b50*/  LDC.64 R12, c[0x0][0x5d8] ;  /* 0x00017600ff0c7b82 */ /* 0x000ea20000000a00 */
[----:B------:R-:W-:Y:S01]  /*6b60*/  USHF.L.U32 UR10, UR29, 0x5, URZ ;  /* 0x000000051d0a7899 */ /* 0x000fe200080006ff */
[----:B------:R-:W-:Y:S01]  /*6b70*/  IMAD.U32 R14, RZ, RZ, UR4 ;  /* 0x00000004ff0e7e24 */ /* 0x000fe2000f8e00ff */
[----:B------:R-:W4:Y:S02]  /*6b80*/  LDS.128 R40, [R10+0x11000] ;  /* 0x011000000a287984 */ /* 0x000f240000000c00 */
[----:B------:R-:W-:Y:S02]  /*6b90*/  USHF.R.S32.HI UR11, URZ, 0x1f, UR10 ;  /* 0x0000001fff0b7899 */ /* 0x000fe4000801140a */
[--C-:B------:R-:W-:Y:S01]  /*6ba0*/  IMAD.WIDE.U32 R16, R16, UR10, R84.reuse ;  /* 0x0000000a10107c25 */ /* 0x100fe2000f8e0054 */
[----:B------:R-:W5:Y:S01]  /*6bb0*/  LDC.64 R8, c[0x0][0x5e0] ;  /* 0x00017800ff087b82 */ /* 0x000f620000000a00 */
[----:B------:R-:W-:Y:S01]  /*6bc0*/  UIMAD UR12, UR11, UR6, URZ ;  /* 0x000000060b0c72a4 */ /* 0x000fe2000f8e02ff */
[----:B------:R-:W4:Y:S01]  /*6bd0*/  LDS.128 R36, [R10+0x12000] ;  /* 0x012000000a247984 */ /* 0x000f220000000c00 */
[----:B------:R-:W-:Y:S01]  /*6be0*/  UIMAD UR11, UR11, UR4, URZ ;  /* 0x000000040b0b72a4 */ /* 0x000fe2000f8e02ff */
[----:B------:R-:W-:Y:S01]  /*6bf0*/  IADD3 R48, P0, PT, R16, UR14, RZ ;  /* 0x0000000e10307c10 */ /* 0x000fe2000ff1e0ff */
[----:B------:R-:W-:Y:S01]  /*6c00*/  UIMAD UR12, UR10, UR7, UR12 ;  /* 0x000000070a0c72a4 */ /* 0x000fe2000f8e020c */
[----:B------:R-:W4:Y:S01]  /*6c10*/  LDS.128 R32, [R10+0x13000] ;  /* 0x013000000a207984 */ /* 0x000f220000000c00 */
        /* <DEDUP_REMOVED lines=9> */
[----:B--2---:R-:W-:Y:S01]  /*6cb0*/  IMAD.WIDE.U32 R48, R12, UR23, R48 ;  /* 0x000000170c307c25 */ /* 0x004fe2000f8e0030 */
[----:B------:R-:W-:Y:S01]  /*6cc0*/  LDS.128 R20, [R10+0x16000] ;  /* 0x016000000a147984 */ /* 0x000fe20000000c00 */
[----:B------:R-:W-:Y:S01]  /*6cd0*/  IADD3.X R15, PT, PT, R0, UR11, R15, P0, !PT ;  /* 0x0000000b000f7c10 */ /* 0x000fe200087fe40f */
[----:B------:R-:W2:Y:S01]  /*6ce0*/  LDCU.64 UR10, c[0x0][0x568] ;  /* 0x0000ad00ff0a77ac */ /* 0x000ea20008000a00 */
[----:B------:R-:W-:Y:S01]  /*6cf0*/  IMAD R49, R13, UR23, R49 ;  /* 0x000000170d317c24 */ /* 0x000fe2000f8e0231 */
[----:B------:R-:W4:Y:S01]  /*6d00*/  @!P3 LDS.128 R16, [R10+0x10000] ;  /* 0x010000000a10b984 */ /* 0x000f220000000c00 */
[----:B------:R-:W-:Y:S01]  /*6d10*/  ISETP.GE.AND P2, PT, R6, UR15, PT ;  /* 0x0000000f06007c0c */ /* 0x000fe2000bf46270 */
[----:B-----5:R-:W-:Y:S01]  /*6d20*/  IMAD.WIDE.U32 R14, R8, UR23, R14 ;  /* 0x00000017080e7c25 */ /* 0x020fe2000f8e000e */
[----:B------:R-:W-:Y:S01]  /*6d30*/  ISETP.GE.AND P0, PT, R5, UR15, PT ;  /* 0x0000000f05007c0c */ /* 0x000fe2000bf06270 */
[----:B-1----:R-:W1:Y:S02]  /*6d40*/  LDS.128 R44, [R10+0x17000] ;  /* 0x017000000a2c7984 */ /* 0x002e640000000c00 */
[----:B------:R-:W-:-:S04]  /*6d50*/  IMAD.WIDE.U32 R48, R2, UR6, R48 ;  /* 0x0000000602307c25 */ /* 0x000fc8000f8e0030 */
[----:B------:R-:W-:Y:S02]  /*6d60*/  IMAD R15, R9, UR23, R15 ;  /* 0x00000017090f7c24 */ /* 0x000fe4000f8e020f */
[----:B------:R-:W-:Y:S01]  /*6d70*/  IMAD R0, R2, UR7, R49 ;  /* 0x0000000702007c24 */ /* 0x000fe2000f8e0231 */
[----:B---3--:R-:W-:Y:S01]  /*6d80*/  LEA R4, P4, R48, UR12, 0x1 ;  /* 0x0000000c30047c11 */ /* 0x008fe2000f8808ff */
[----:B------:R-:W-:-:S03]  /*6d90*/  IMAD.WIDE.U32 R14, R2, UR4, R14 ;  /* 0x00000004020e7c25 */ /* 0x000fc6000f8e000e */
[----:B------:R-:W-:Y:S01]  /*6da0*/  LEA.HI.X R5, R48, UR13, R0, 0x1, P4 ;  /* 0x0000000d30057c11 */ /* 0x000fe2000a0f0c00 */
[----:B------:R-:W-:Y:S01]  /*6db0*/  IMAD R2, R2, UR5, R15 ;  /* 0x0000000502027c24 */ /* 0x000fe2000f8e020f */
[----:B--2---:R-:W-:-:S03]  /*6dc0*/  LEA R6, P4, R14, UR10, 0x1 ;  /* 0x0000000a0e067c11 */ /* 0x004fc6000f8808ff */
[----:B----4-:R3:W-:Y:S01]  /*6dd0*/  @!P2 STG.E.128 desc[UR38][R4.64+0x80], R40 ;  /* 0x000080280400a986 */ /* 0x0107e2000c101d26 */
[----:B------:R-:W-:-:S03]  /*6de0*/  LEA.HI.X R7, R14, UR11, R2, 0x1, P4 ;  /* 0x0000000b0e077c11 */ /* 0x000fc6000a0f0c02 */
[----:B------:R3:W-:Y:S04]  /*6df0*/  @!P1 STG.E.128 desc[UR38][R4.64+0x100], R36 ;  /* 0x0001002404009986 */ /* 0x0007e8000c101d26 */
[----:B------:R3:W-:Y:S04]  /*6e00*/  @!P0 STG.E.128 desc[UR38][R4.64+0x180], R32 ;  /* 0x0001802004008986 */ /* 0x0007e8000c101d26 */
[----:B------:R3:W-:Y:S04]  /*6e10*/  @!P3 STG.E.128 desc[UR38][R4.64], R16 ;  /* 0x000000100400b986 */ /* 0x0007e8000c101d26 */
[----:B------:R3:W-:Y:S04]  /*6e20*/  @!P3 STG.E.128 desc[UR38][R6.64], R28 ;  /* 0x0000001c0600b986 */ /* 0x0007e8000c101d26 */
[----:B------:R3:W-:Y:S04]  /*6e30*/  @!P2 STG.E.128 desc[UR38][R6.64+0x80], R24 ;  /* 0x000080180600a986 */ /* 0x0007e8000c101d26 */
[----:B------:R3:W-:Y:S04]  /*6e40*/  @!P1 STG.E.128 desc[UR38][R6.64+0x100], R20 ;  /* 0x0001001406009986 */ /* 0x0007e8000c101d26 */
[----:B-1----:R3:W-:Y:S02]  /*6e50*/  @!P0 STG.E.128 desc[UR38][R6.64+0x180], R44 ;  /* 0x0001802c06008986 */ /* 0x0027e4000c101d26 */
.L_x_176:
[----:B------:R-:W-:Y:S05]  /*6e60*/  BSYNC.RECONVERGENT B1 ;  /* 0x0000000000017941 */ /* 0x000fea0003800200 */
.L_x_160:
        /* <DEDUP_REMOVED lines=11> */
.L_x_201:
        /* <DEDUP_REMOVED lines=14> */
.L_x_1260:


//--------------------- .text._ZN5flash44flash_bwd_dq_dk_dv_loop_seqk_parallel_kernelI23Flash_bwd_kernel_traitsILi256ELi64ELi32ELi8ELi4ELi1ELi2ELb1ELb1EN7cutlass6half_tE19Flash_kernel_traitsILi256ELi64ELi32ELi8ES3_EELb0ELb1ELb0ELb1ELb0ELb0ELb1EEEvNS_16Flash_bwd_paramsE --------------------------
	.section	.text._ZN5flash44flash_bwd_dq_dk_dv_loop_seqk_parallel_kernelI23Flash_bwd_kernel_traitsILi256ELi64ELi32ELi8ELi4ELi1ELi2ELb1ELb1EN7cutlass6half_tE19Flash_kernel_traitsILi256ELi64ELi32ELi8ES3_EELb0ELb1ELb0ELb1ELb0ELb0ELb1EEEvNS_16Flash_bwd_paramsE,"ax",@progbits
	.align	128
        .global         _ZN5flash44flash_bwd_dq_dk_dv_loop_seqk_parallel_kernelI23Flash_bwd_kernel_traitsILi256ELi64ELi32ELi8ELi4ELi1ELi2ELb1ELb1EN7cutlass6half_tE19Flash_kernel_traitsILi256ELi64ELi32ELi8ES3_EELb0ELb1ELb0ELb1ELb0ELb0ELb1EEEvNS_16Flash_bwd_paramsE
        .type           _ZN5flash44flash_bwd_dq_dk_dv_loop_seqk_parallel_kernelI23Flash_bwd_kernel_traitsILi256ELi64ELi32ELi8ELi4ELi1ELi2ELb1ELb1EN7cutlass6half_tE19Flash_kernel_traitsILi256ELi64ELi32ELi8ES3_EELb0ELb1ELb0ELb1ELb0ELb0ELb1EEEvNS_16Flash_bwd_paramsE,@function
        .size           _ZN5flash44flash_bwd_dq_dk_dv_loop_seqk_parallel_kernelI23Flash_bwd_kernel_traitsILi256ELi64ELi32ELi8ELi4ELi1ELi2ELb1ELb1EN7cutlass6half_tE19Flash_kernel_traitsILi256ELi64ELi32ELi8ES3_EELb0ELb1ELb0ELb1ELb0ELb0ELb1EEEvNS_16Flash_bwd_paramsE,(.L_x_1261 - _ZN5flash44flash_bwd_dq_dk_dv_loop_seqk_parallel_kernelI23Flash_bwd_kernel_traitsILi256ELi64ELi32ELi8ELi4ELi1ELi2ELb1ELb1EN7cutlass6half_tE19Flash_kernel_traitsILi256ELi64ELi32ELi8ES3_EELb0ELb1ELb0ELb1ELb0ELb0ELb1EEEvNS_16Flash_bwd_paramsE)
        .other          _ZN5flash44flash_bwd_dq_dk_dv_loop_seqk_parallel_kernelI23Flash_bwd_kernel_traitsILi256ELi64ELi32ELi8ELi4ELi1ELi2ELb1ELb1EN7cutlass6half_tE19Flash_kernel_traitsILi256ELi64ELi32ELi8ES3_EELb0ELb1ELb0ELb1ELb0ELb0ELb1EEEvNS_16Flash_bwd_paramsE,@"STO_CUDA_ENTRY STV_DEFAULT"
_ZN5flash44flash_bwd_dq_dk_dv_loop_seqk_parallel_kernelI23Flash_bwd_kernel_traitsILi256ELi64ELi32ELi8ELi4ELi1ELi2ELb1ELb1EN7cutlass6half_tE19Flash_kernel_traitsILi256ELi64ELi32ELi8ES3_EELb0ELb1ELb0ELb1ELb0ELb0ELb1EEEvNS_16Flash_bwd_paramsE:
.text._ZN5flash44flash_bwd_dq_dk_dv_loop_seqk_parallel_kernelI23Flash_bwd_kernel_traitsILi256ELi64ELi32ELi8ELi4ELi1ELi2ELb1ELb1EN7cutlass6half_tE19Flash_kernel_traitsILi256ELi64ELi32ELi8ES3_EELb0ELb1ELb0ELb1ELb0ELb0ELb1EEEvNS_16Flash_bwd_paramsE:
        /* <DEDUP_REMOVED lines=51> */
.L_x_243:
        /* <DEDUP_REMOVED lines=48> */
.L_x_202:
        /* <DEDUP_REMOVED lines=34> */
.L_x_204:
[----:B------:R-:W1:Y:S01]  /*0850*/  LDCU.64 UR12, c[0x0][0x3b8] ;  /* 0x00007700ff0c77ac */ /* 0x000e620008000a00 */
[----:B------:R-:W-:-:S04]  /*0860*/  UIADD3 UR4, UPT, UPT, UR40, UR41, URZ ;  /* 0x0000002928047290 */ /* 0x000fc8000fffe0ff */
[----:B-1----:R-:W-:Y:S02]  /*0870*/  UIMAD.WIDE.U32 UR46, UR4, UR12, URZ ;  /* 0x0000000c042e72a5 */ /* 0x002fe4000f8e00ff */
[----:B------:R-:W-:-:S04]  /*0880*/  UIMAD UR4, UR4, UR13, URZ ;  /* 0x0000000d040472a4 */ /* 0x000fc8000f8e02ff */
[----:B------:R-:W-:-:S06]  /*0890*/  UIADD3 UR4, UPT, UPT, UR47, UR4, URZ ;  /* 0x000000042f047290 */ /* 0x000fcc000fffe0ff */
[----:B------:R-:W-:Y:S02]  /*08a0*/  MOV R5, UR4 ;  /* 0x0000000400057c02 */ /* 0x000fe40008000f00 */
.L_x_205:
        /* <DEDUP_REMOVED lines=43> */
.L_x_206:
[----:B------:R-:W1:Y:S01]  /*0b60*/  LDCU.64 UR10, c[0x0][0x3c0] ;  /* 0x00007800ff0a77ac */ /* 0x000e620008000a00 */
[----:B------:R-:W-:-:S04]  /*0b70*/  UIADD3 UR4, UPT, UPT, UR40, UR41, URZ ;  /* 0x0000002928047290 */ /* 0x000fc8000fffe0ff */
[----:B-1----:R-:W-:Y:S02]  /*0b80*/  UIMAD.WIDE.U32 UR6, UR4, UR10, URZ ;  /* 0x0000000a040672a5 */ /* 0x002fe4000f8e00ff */
[----:B------:R-:W-:-:S04]  /*0b90*/  UIMAD UR4, UR4, UR11, URZ ;  /* 0x0000000b040472a4 */ /* 0x000fc8000f8e02ff */
[----:B------:R-:W-:Y:S01]  /*0ba0*/  UIADD3 UR4, UPT, UPT, UR7, UR4, URZ ;  /* 0x0000000407047290 */ /* 0x000fe2000fffe0ff */
[----:B------:R-:W-:-:S05]  /*0bb0*/  UMOV UR50, UR6 ;  /* 0x0000000600327c82 */ /* 0x000fca0008000000 */
[----:B------:R-:W-:-:S07]  /*0bc0*/  MOV R12, UR4 ;  /* 0x00000004000c7c02 */ /* 0x000fce0008000f00 */
.L_x_207:
        /* <DEDUP_REMOVED lines=28> */
.L_x_208:
[----:B------:R-:W-:Y:S02]  /*0d90*/  IMAD R11, R3, UR14, RZ ;  /* 0x0000000e030b7c24 */ /* 0x000fe4000f8e02ff */
[----:B------:R-:W-:-:S05]  /*0da0*/  IMAD.WIDE.U32 R6, R2, UR14, RZ ;  /* 0x0000000e02067c25 */ /* 0x000fca000f8e00ff */
[----:B------:R-:W-:Y:S02]  /*0db0*/  IADD3 R11, PT, PT, R7, R11, RZ ;  /* 0x0000000b070b7210 */ /* 0x000fe40007ffe0ff */
[----:B------:R-:W-:-:S07]  /*0dc0*/  MOV R10, R6 ;  /* 0x00000006000a7202 */ /* 0x000fce0000000f00 */
.L_x_209:
        /* <DEDUP_REMOVED lines=21> */
.L_x_210:
[----:B------:R-:W1:Y:S01]  /*0f20*/  LDCU UR54, c[0x0][0x434] ;  /* 0x00008680ff3677ac */ /* 0x000e620008000800 */
[----:B------:R-:W-:-:S04]  /*0f30*/  UIMAD UR4, UR36, UR15, UR28 ;  /* 0x0000000f240472a4 */ /* 0x000fc8000f8e021c */
[----:B-1----:R-:W-:-:S12]  /*0f40*/  UIMAD UR54, UR4, UR54, URZ ;  /* 0x00000036043672a4 */ /* 0x002fd8000f8e02ff */
.L_x_211:
        /* <DEDUP_REMOVED lines=10> */
.L_x_212:
[----:B------:R-:W1:Y:S01]  /*0ff0*/  LDCU UR53, c[0x0][0x444] ;  /* 0x00008880ff3577ac */ /* 0x000e620008000800 */
[----:B------:R-:W-:-:S04]  /*1000*/  UIMAD UR4, UR36, UR15, UR28 ;  /* 0x0000000f240472a4 */ /* 0x000fc8000f8e021c */
[----:B-1----:R-:W-:-:S12]  /*1010*/  UIMAD UR53, UR4, UR53, URZ ;  /* 0x00000035043572a4 */ /* 0x002fd8000f8e02ff */
.L_x_213:
        /* <DEDUP_REMOVED lines=101> */
.L_x_215:
[----:B------:R-:W1:Y:S01]  /*1670*/  LDCU.64 UR12, c[0x0][0x5c0] ;  /* 0x0000b800ff0c77ac */ /* 0x000e620008000a00 */
[----:B------:R-:W-:-:S04]  /*1680*/  UIADD3 UR4, UPT, UPT, UR40, UR41, URZ ;  /* 0x0000002928047290 */ /* 0x000fc8000fffe0ff */
[----:B-1----:R-:W-:Y:S02]  /*1690*/  UIMAD.WIDE.U32 UR16, UR4, UR12, URZ ;  /* 0x0000000c041072a5 */ /* 0x002fe4000f8e00ff */
[----:B------:R-:W-:-:S04]  /*16a0*/  UIMAD UR4, UR4, UR13, URZ ;  /* 0x0000000d040472a4 */ /* 0x000fc8000f8e02ff */
[----:B------:R-:W-:-:S06]  /*16b0*/  UIADD3 UR4, UPT, UPT, UR17, UR4, URZ ;  /* 0x0000000411047290 */ /* 0x000fcc000fffe0ff */
[----:B------:R-:W-:Y:S02]  /*16c0*/  MOV R3, UR4 ;  /* 0x0000000400037c02 */ /* 0x000fe40008000f00 */
.L_x_216:
        /* <DEDUP_REMOVED lines=13> */
.L_x_217:
[----:B------:R-:W1:Y:S01]  /*17a0*/  LDCU.64 UR10, c[0x0][0x5c8] ;  /* 0x0000b900ff0a77ac */ /* 0x000e620008000a00 */
[----:B------:R-:W-:-:S04]  /*17b0*/  UIADD3 UR40, UPT, UPT, UR40, UR41, URZ ;  /* 0x0000002928287290 */ /* 0x000fc8000fffe0ff */
[----:B-1----:R-:W-:Y:S02]  /*17c0*/  UIMAD.WIDE.U32 UR4, UR40, UR10, URZ ;  /* 0x0000000a280472a5 */ /* 0x002fe4000f8e00ff */
[----:B------:R-:W-:-:S04]  /*17d0*/  UIMAD UR40, UR40, UR11, URZ ;  /* 0x0000000b282872a4 */ /* 0x000fc8000f8e02ff */
[----:B------:R-:W-:-:S06]  /*17e0*/  UIADD3 UR40, UPT, UPT, UR5, UR40, URZ ;  /* 0x0000002805287290 */ /* 0x000fcc000fffe0ff */
[----:B------:R-:W-:Y:S01]  /*17f0*/  MOV R4, UR40 ;  /* 0x0000002800047c02 */ /* 0x000fe20008000f00 */
[----:B------:R-:W-:Y:S01]  /*1800*/  UMOV UR40, UR4 ;  /* 0x0000000400287c82 */ /* 0x000fe20008000000 */
.L_x_218:
        /* <DEDUP_REMOVED lines=51> */
.L_x_214:
        /* <DEDUP_REMOVED lines=52> */
.L_x_221:
[----:B------:R1:W-:Y:S04]  /*1e80*/  STS.128 [R6+0x14000], RZ ;  /* 0x014000ff06007388 */ /* 0x0003e80000000c00 */
[----:B------:R1:W-:Y:S04]  /*1e90*/  STS.128 [R6+0x15000], RZ ;  /* 0x015000ff06007388 */ /* 0x0003e80000000c00 */
[----:B------:R1:W-:Y:S04]  /*1ea0*/  STS.128 [R6+0x16000], RZ ;  /* 0x016000ff06007388 */ /* 0x0003e80000000c00 */
[----:B------:R1:W-:Y:S02]  /*1eb0*/  STS.128 [R6+0x17000], RZ ;  /* 0x017000ff06007388 */ /* 0x0003e40000000c00 */
.L_x_222:
[----:B------:R-:W-:Y:S05]  /*1ec0*/  BSYNC.RECONVERGENT B0 ;  /* 0x0000000000007941 */ /* 0x000fea0003800200 */
.L_x_220:
        /* <DEDUP_REMOVED lines=31> */
.L_x_224:
[----:B------:R4:W-:Y:S04]  /*20c0*/  STS.128 [R6+0x8000], RZ ;  /* 0x008000ff06007388 */ /* 0x0009e80000000c00 */
[----:B------:R4:W-:Y:S04]  /*20d0*/  STS.128 [R6+0xa000], RZ ;  /* 0x00a000ff06007388 */ /* 0x0009e80000000c00 */
[----:B------:R4:W-:Y:S04]  /*20e0*/  STS.128 [R6+0xc000], RZ ;  /* 0x00c000ff06007388 */ /* 0x0009e80000000c00 */
[----:B------:R4:W-:Y:S02]  /*20f0*/  STS.128 [R6+0xe000], RZ ;  /* 0x00e000ff06007388 */ /* 0x0009e40000000c00 */
.L_x_225:
[----:B------:R-:W-:Y:S05]  /*2100*/  BSYNC.RECONVERGENT B0 ;  /* 0x0000000000007941 */ /* 0x000fea0003800200 */
.L_x_223:
        /* <DEDUP_REMOVED lines=38> */
.L_x_227:
[----:B------:R-:W-:Y:S05]  /*2370*/  BSYNC.RECONVERGENT B0 ;  /* 0x0000000000007941 */ /* 0x000fea0003800200 */
.L_x_226:
        /* <DEDUP_REMOVED lines=28> */
.L_x_229:
[----:B------:R1:W-:Y:S04]  /*2540*/  STS.128 [R6], RZ ;  /* 0x000000ff06007388 */ /* 0x0003e80000000c00 */
[----:B------:R1:W-:Y:S04]  /*2550*/  STS.128 [R6+0x2000], RZ ;  /* 0x002000ff06007388 */ /* 0x0003e80000000c00 */
[----:B------:R1:W-:Y:S04]  /*2560*/  STS.128 [R6+0x4000], RZ ;  /* 0x004000ff06007388 */ /* 0x0003e80000000c00 */
[----:B------:R1:W-:Y:S02]  /*2570*/  STS.128 [R6+0x6000], RZ ;  /* 0x006000ff06007388 */ /* 0x0003e40000000c00 */
.L_x_230:
[----:B------:R-:W-:Y:S05]  /*2580*/  BSYNC.RECONVERGENT B0 ;  /* 0x0000000000007941 */ /* 0x000fea0003800200 */
.L_x_228:
        /* <DEDUP_REMOVED lines=47> */
.L_x_232:
[----:B------:R-:W-:Y:S05]  /*2880*/  BSYNC.RECONVERGENT B0 ;  /* 0x0000000000007941 */ /* 0x000fea0003800200 */
.L_x_231:
        /* <DEDUP_REMOVED lines=44> */
.L_x_234:
[----:B------:R1:W-:Y:S04]  /*2b50*/  STS.128 [R6+0x10000], RZ ;  /* 0x010000ff06007388 */ /* 0x0003e80000000c00 */
[----:B------:R1:W-:Y:S04]  /*2b60*/  STS.128 [R6+0x11000], RZ ;  /* 0x011000ff06007388 */ /* 0x0003e80000000c00 */
[----:B------:R1:W-:Y:S04]  /*2b70*/  STS.128 [R6+0x12000], RZ ;  /* 0x012000ff06007388 */ /* 0x0003e80000000c00 */
[----:B------:R1:W-:Y:S02]  /*2b80*/  STS.128 [R6+0x13000], RZ ;  /* 0x013000ff06007388 */ /* 0x0003e40000000c00 */
.L_x_235:
[----:B------:R-:W-:Y:S05]  /*2b90*/  BSYNC.RECONVERGENT B0 ;  /* 0x0000000000007941 */ /* 0x000fea0003800200 */
.L_x_233:
        /* <DEDUP_REMOVED lines=15> */
[----:B------:R-:W1:Y:S01]  /*2c90*/  LDCU UR10, c[0x0][0x45c] ;  /* 0x00008b80ff0a77ac */ /* 0x000e620008000800 */
[----:B------:R-:W-:-:S11]  /*2ca0*/  DEPBAR.LE SB0, 0x1 ;  /* 0x000080400000791a */ /* 0x000fd60000000000 */
[----:B------:R-:W4:Y:S01]  /*2cb0*/  @P6 LDC.64 R2, c[0x0][0x540] ;  /* 0x00015000ff026b82 */ /* 0x000f220000000a00 */
[----:B------:R-:W-:Y:S02]  /*2cc0*/  @P6 IMAD.MOV.U32 R5, RZ, RZ, RZ ;  /* 0x000000ffff056224 */ /* 0x000fe400078e00ff */
[----:B----4-:R-:W-:-:S04]  /*2cd0*/  @P6 IMAD.WIDE.U32 R4, R2, UR36, R4 ;  /* 0x0000002402046c25 */ /* 0x010fc8000f8e0004 */
[----:B------:R-:W-:Y:S01]  /*2ce0*/  @P6 IMAD R3, R3, UR36, R5 ;  /* 0x0000002403036c24 */ /* 0x000fe2000f8e0205 */
[C---:B------:R-:W-:Y:S01]  /*2cf0*/  @P6 LEA R2, P0, R4.reuse, UR6, 0x2 ;  /* 0x0000000604026c11 */ /* 0x040fe2000f8010ff */
[----:B------:R-:W-:Y:S01]  /*2d00*/  IMAD.MOV.U32 R218, RZ, RZ, 0x40 ;  /* 0x00000040ffda7424 */ /* 0x000fe200078e00ff */
[----:B------:R-:W-:Y:S02]  /*2d10*/  BAR.SYNC.DEFER_BLOCKING 0x0 ;  /* 0x0000000000007b1d */ /* 0x000fe40000010000 */
[----:B------:R-:W-:Y:S02]  /*2d20*/  @P6 LEA.HI.X R3, R4, UR7, R3, 0x2, P0 ;  /* 0x0000000704036c11 */ /* 0x000fe400080f1403 */
[----:B------:R-:W-:Y:S02]  /*2d30*/  LOP3.LUT R82, R81, 0x1c0, RZ, 0xc0, !PT ;  /* 0x000001c051527812 */ /* 0x000fe400078ec0ff */
[----:B------:R-:W-:Y:S01]  /*2d40*/  LOP3.LUT R5, R83, 0x200, RZ, 0xc0, !PT ;  /* 0x0000020053057812 */ /* 0x000fe200078ec0ff */
[----:B------:R-:W-:Y:S01]  /*2d50*/  IMAD.MOV.U32 R212, RZ, RZ, 0x20 ;  /* 0x00000020ffd47424 */ /* 0x000fe200078e00ff */
[----:B------:R-:W-:Y:S01]  /*2d60*/  LOP3.LUT P5, R4, R80, 0x2, RZ, 0xc0, !PT ;  /* 0x0000000250047812 */ /* 0x000fe200078ac0ff */
[----:B------:R-:W-:Y:S01]  /*2d70*/  IMAD.U32 R243, RZ, RZ, UR42 ;  /* 0x0000002afff37e24 */ /* 0x000fe2000f8e00ff */
[----:B------:R-:W-:Y:S01]  /*2d80*/  ISETP.NE.AND P3, PT, R0, RZ, PT ;  /* 0x000000ff0000720c */ /* 0x000fe20003f65270 */
[----:B------:R-:W-:Y:S01]  /*2d90*/  IMAD.SHL.U32 R213, R80, 0x10, RZ ;  /* 0x0000001050d57824 */ /* 0x000fe200078e00ff */
[----:B------:R-:W-:Y:S01]  /*2da0*/  SEL R218, R218, 0xffffffc0, !P4 ;  /* 0xffffffc0dada7807 */ /* 0x000fe20006000000 */
[----:B------:R-:W-:-:S02]  /*2db0*/  IMAD.MOV.U32 R246, RZ, RZ, 0x240 ;  /* 0x00000240fff67424 */ /* 0x000fc400078e00ff */
[C---:B------:R-:W-:Y:S01]  /*2dc0*/  IMAD.SHL.U32 R210, R80.reuse, 0x4, RZ ;  /* 0x0000000450d27824 */ /* 0x040fe200078e00ff */
[----:B------:R-:W-:Y:S01]  /*2dd0*/  CS2R R126, SRZ ;  /* 0x00000000007e7805 */ /* 0x000fe2000001ff00 */
[----:B------:R-:W-:Y:S01]  /*2de0*/  IMAD.MOV.U32 R229, RZ, RZ, 0x3f ;  /* 0x0000003fffe57424 */ /* 0x000fe200078e00ff */
[----:B------:R-:W-:Y:S01]  /*2df0*/  CS2R R124, SRZ ;  /* 0x00000000007c7805 */ /* 0x000fe2000001ff00 */
[----:B------:R-:W-:Y:S01]  /*2e00*/  IMAD.MOV.U32 R228, RZ, RZ, 0x37 ;  /* 0x00000037ffe47424 */ /* 0x000fe200078e00ff */
[----:B------:R-:W-:Y:S01]  /*2e10*/  CS2R R130, SRZ ;  /* 0x0000000000827805 */ /* 0x000fe2000001ff00 */
[----:B------:R-:W-:Y:S01]  /*2e20*/  IMAD.SHL.U32 R215, R80, 0x100, RZ ;  /* 0x0000010050d77824 */ /* 0x000fe200078e00ff */
[----:B------:R-:W-:Y:S02]  /*2e30*/  CS2R R128, SRZ ;  /* 0x0000000000807805 */ /* 0x000fe4000001ff00 */
[----:B------:R-:W-:Y:S01]  /*2e40*/  CS2R R122, SRZ ;  /* 0x00000000007a7805 */ /* 0x000fe2000001ff00 */
[----:B------:R4:W2:Y:S01]  /*2e50*/  @P6 LDG.E R3, desc[UR38][R2.64] ;  /* 0x0000002602036981 */ /* 0x0008a2000c1e1900 */
[----:B------:R-:W-:-:S02]  /*2e60*/  LOP3.LUT R219, R82, R84, RZ, 0xfc, !PT ;  /* 0x0000005452db7212 */ /* 0x000fc400078efcff */
[----:B------:R-:W-:Y:S02]  /*2e70*/  CS2R R120, SRZ ;  /* 0x0000000000787805 */ /* 0x000fe4000001ff00 */
[----:B------:R-:W-:Y:S02]  /*2e80*/  LOP3.LUT R5, R5, 0x1c00, R86, 0xf8, !PT ;  /* 0x00001c0005057812 */ /* 0x000fe400078ef856 */
[----:B------:R-:W-:Y:S02]  /*2e90*/  CS2R R118, SRZ ;  /* 0x0000000000767805 */ /* 0x000fe4000001ff00 */
[----:B------:R-:W-:Y:S02]  /*2ea0*/  LOP3.LUT R220, R219, R68, RZ, 0x3c, !PT ;  /* 0x00000044dbdc7212 */ /* 0x000fe400078e3cff */
[----:B------:R-:W-:Y:S02]  /*2eb0*/  CS2R R116, SRZ ;  /* 0x0000000000747805 */ /* 0x000fe4000001ff00 */
[----:B------:R-:W-:Y:S01]  /*2ec0*/  ISETP.NE.AND P0, PT, R4, RZ, PT ;  /* 0x000000ff0400720c */ /* 0x000fe20003f05270 */
[----:B------:R-:W-:Y:S01]  /*2ed0*/  IMAD.SHL.U32 R4, R80, 0x2, RZ ;  /* 0x0000000250047824 */ /* 0x000fe200078e00ff */
[----:B------:R-:W-:-:S02]  /*2ee0*/  LOP3.LUT R220, R5, R220, RZ, 0xfc, !PT ;  /* 0x000000dc05dc7212 */ /* 0x000fc400078efcff */
[----:B------:R-:W-:Y:S02]  /*2ef0*/  CS2R R110, SRZ ;  /* 0x00000000006e7805 */ /* 0x000fe4000001ff00 */
[----:B------:R-:W-:Y:S02]  /*2f00*/  R2P PR, R80, 0x6 ;  /* 0x0000000650007804 */ /* 0x000fe40000000000 */
[----:B------:R-:W-:Y:S02]  /*2f10*/  CS2R R108, SRZ ;  /* 0x00000000006c7805 */ /* 0x000fe4000001ff00 */
[----:B------:R-:W-:Y:S02]  /*2f20*/  LOP3.LUT R4, R4, 0x6, RZ, 0xc0, !PT ;  /* 0x0000000604047812 */ /* 0x000fe400078ec0ff */
[----:B------:R-:W-:Y:S02]  /*2f30*/  CS2R R114, SRZ ;  /* 0x0000000000727805 */ /* 0x000fe4000001ff00 */
[----:B------:R-:W-:-:S02]  /*2f40*/  LEA R220, R220, UR5, 0x1 ;  /* 0x00000005dcdc7c11 */ /* 0x000fc4000f8e08ff */
[----:B------:R-:W-:Y:S02]  /*2f50*/  CS2R R112, SRZ ;  /* 0x0000000000707805 */ /* 0x000fe4000001ff00 */
[----:B------:R-:W-:Y:S02]  /*2f60*/  LOP3.LUT R235, R4, 0x70, R235, 0xf8, !PT ;  /* 0x0000007004eb7812 */ /* 0x000fe400078ef8eb */
[----:B------:R-:W-:Y:S02]  /*2f70*/  CS2R R106, SRZ ;  /* 0x00000000006a7805 */ /* 0x000fe4000001ff00 */
[----:B------:R-:W-:Y:S01]  /*2f80*/  SEL R192, R217, 0xffffffe0, !P1 ;  /* 0xffffffe0d9c07807 */ /* 0x000fe20004800000 */
[C---:B------:R-:W-:Y:S01]  /*2f90*/  VIADD R4, R220.reuse, 0x14000 ;  /* 0x00014000dc047836 */ /* 0x040fe20000000000 */
[----:B------:R1:W1:Y:S01]  /*2fa0*/  LDSM.16.M88.4 R132, [R220+0x14000] ;  /* 0x01400000dc84783b */ /* 0x0002620000000200 */
[----:B------:R-:W-:Y:S01]  /*2fb0*/  VIADD R188, R220, 0x14040 ;  /* 0x00014040dcbc7836 */ /* 0x000fe20000000000 */
[----:B------:R-:W-:Y:S01]  /*2fc0*/  LOP3.LUT R81, R81, 0x200, RZ, 0xc0, !PT ;  /* 0x0000020051517812 */ /* 0x000fe200078ec0ff */
[----:B------:R-:W-:Y:S01]  /*2fd0*/  @P2 VIADD R188, R4, 0xffffffc0 ;  /* 0xffffffc004bc2836 */ /* 0x000fe20000000000 */
[----:B----4-:R-:W4:Y:S01]  /*2fe0*/  @P6 LDC R2, c[0x0][0x458] ;  /* 0x00011600ff026b82 */ /* 0x010f220000000800 */
[C---:B------:R-:W-:Y:S01]  /*2ff0*/  IMAD.IADD R184, R192.reuse, 0x1, R220 ;  /* 0x00000001c0b87824 */ /* 0x040fe200078e02dc */
[----:B------:R1:W1:Y:S01]  /*3000*/  LDSM.16.M88.4 R148, [R220+0x15000] ;  /* 0x01500000dc94783b */ /* 0x0002620000000200 */
[----:B------:R-:W-:Y:S01]  /*3010*/  IMAD.IADD R192, R192, 0x1, R188 ;  /* 0x00000001c0c07824 */ /* 0x000fe200078e02bc */
[----:B------:R-:W-:Y:S01]  /*3020*/  LOP3.LUT R0, R81, 0xc00, R83, 0xf8, !PT ;  /* 0x00000c0051007812 */ /* 0x000fe200078ef853 */
[----:B------:R-:W-:Y:S01]  /*3030*/  IMAD.U32 R231, R231, 0x20, R235 ;  /* 0x00000020e7e77824 */ /* 0x000fe200078e00eb */
[----:B------:R1:W1:Y:S01]  /*3040*/  LDSM.16.M88.4 R136, [R184+0x14000] ;  /* 0x01400000b888783b */ /* 0x0002620000000200 */
[----:B------:R-:W-:Y:S01]  /*3050*/  VIADD R235, R235, UR33 ;  /* 0x00000021ebeb7c36 */ /* 0x000fe20008000000 */
[----:B------:R-:W-:Y:S01]  /*3060*/  LOP3.LUT R219, R219, 0x8, R222, 0x78, !PT ;  /* 0x00000008dbdb7812 */ /* 0x000fe200078e78de */
[----:B------:R-:W-:Y:S01]  /*3070*/  IMAD.IADD R208, R220, 0x1, R218 ;  /* 0x00000001dcd07824 */ /* 0x000fe200078e02da */
[----:B------:R1:W1:Y:S01]  /*3080*/  LDSM.16.M88.4 R152, [R184+0x15000] ;  /* 0x01500000b898783b */ /* 0x0002620000000200 */
[C---:B------:R-:W-:Y:S01]  /*3090*/  VIADD R234, R235.reuse, 0x1 ;  /* 0x00000001ebea7836 */ /* 0x040fe20000000000 */
[----:B------:R-:W-:Y:S01]  /*30a0*/  LOP3.LUT R219, R0, R219, RZ, 0xfc, !PT ;  /* 0x000000db00db7212 */ /* 0x000fe200078efcff */
[C---:B------:R-:W-:Y:S01]  /*30b0*/  VIADD R233, R235.reuse, 0x8 ;  /* 0x00000008ebe97836 */ /* 0x040fe20000000000 */
[----:B------:R1:W1:Y:S01]  /*30c0*/  LDSM.16.M88.4 R168, [R184+0x16000] ;  /* 0x01600000b8a8783b */ /* 0x0002620000000200 */
[----:B------:R-:W-:Y:S01]  /*30d0*/  VIADD R232, R235, 0x9 ;  /* 0x00000009ebe87836 */ /* 0x000fe20000000000 */
[----:B------:R-:W-:Y:S01]  /*30e0*/  I2FP.F32.S32 R234, R234 ;  /* 0x000000ea00ea7245 */ /* 0x000fe20000201400 */
[----:B------:R-:W-:Y:S01]  /*30f0*/  IMAD.MOV.U32 R0, RZ, RZ, RZ ;  /* 0x000000ffff007224 */ /* 0x000fe200078e00ff */
[----:B------:R1:W1:Y:S01]  /*3100*/  LDSM.16.M88.4 R140, [R188] ;  /* 0x00000000bc8c783b */ /* 0x0002620000000200 */
[----:B------:R-:W-:-:S02]  /*3110*/  I2FP.F32.S32 R233, R233 ;  /* 0x000000e900e97245 */ /* 0x000fc40000201400 */
[----:B------:R-:W-:Y:S02]  /*3120*/  CS2R R104, SRZ ;  /* 0x0000000000687805 */ /* 0x000fe4000001ff00 */
[----:B------:R-:W-:Y:S01]  /*3130*/  I2FP.F32.S32 R235, R235 ;  /* 0x000000eb00eb7245 */ /* 0x000fe20000201400 */
[----:B------:R1:W1:Y:S01]  /*3140*/  LDSM.16.M88.4 R156, [R188+0x1000] ;  /* 0x00100000bc9c783b */ /* 0x0002620000000200 */
[----:B------:R-:W-:Y:S01]  /*3150*/  I2FP.F32.S32 R232, R232 ;  /* 0x000000e800e87245 */ /* 0x000fe20000201400 */
[----:B----4-:R-:W2:Y:S01]  /*3160*/  @P6 MUFU.RCP R2, R2 ;  /* 0x0000000200026308 */ /* 0x010ea20000001000 */
[----:B------:R-:W-:Y:S01]  /*3170*/  LEA R219, R219, UR5, 0x1 ;  /* 0x00000005dbdb7c11 */ /* 0x000fe2000f8e08ff */
[----:B------:R4:W1:Y:S01]  /*3180*/  LDSM.16.M88.4 R172, [R188+0x2000] ;  /* 0x00200000bcac783b */ /* 0x0008620000000200 */
[----:B------:R-:W-:Y:S02]  /*3190*/  SEL R217, R217, 0xffffffe0, !P5 ;  /* 0xffffffe0d9d97807 */ /* 0x000fe40006800000 */
[----:B------:R-:W-:-:S02]  /*31a0*/  CS2R R102, SRZ ;  /* 0x0000000000667805 */ /* 0x000fc4000001ff00 */
[----:B------:R-:W-:Y:S01]  /*31b0*/  SEL R214, R212, 0xffffffe0, !P3 ;  /* 0xffffffe0d4d67807 */ /* 0x000fe20005800000 */
[----:B------:R4:W1:Y:S01]  /*31c0*/  LDSM.16.M88.4 R144, [R192] ;  /* 0x00000000c090783b */ /* 0x0008620000000200 */
[----:B------:R-:W-:Y:S01]  /*31d0*/  IADD3 R243, PT, PT, R243, UR37, R244 ;  /* 0x00000025f3f37c10 */ /* 0x000fe2000fffe0f4 */
[----:B------:R-:W-:Y:S01]  /*31e0*/  IMAD.IADD R218, R218, 0x1, R219 ;  /* 0x00000001dada7824 */ /* 0x000fe200078e02db */
[----:B------:R-:W-:Y:S01]  /*31f0*/  SEL R212, R212, 0xffffffe0, !P0 ;  /* 0xffffffe0d4d47807 */ /* 0x000fe20004000000 */
[----:B------:R4:W2:Y:S01]  /*3200*/  LDSM.16.M88.4 R160, [R192+0x1000] ;  /* 0x00100000c0a0783b */ /* 0x0008a20000000200 */
[----:B------:R-:W-:Y:S01]  /*3210*/  LOP3.LUT R247, R213, 0x600, RZ, 0xc0, !PT ;  /* 0x00000600d5f77812 */ /* 0x000fe200078ec0ff */
[----:B------:R-:W-:Y:S01]  /*3220*/  IMAD.IADD R209, R220, 0x1, R217 ;  /* 0x00000001dcd17824 */ /* 0x000fe200078e02d9 */
[----:B------:R-:W-:Y:S01]  /*3230*/  CS2R R100, SRZ ;  /* 0x0000000000647805 */ /* 0x000fe2000001ff00 */
[----:B------:R4:W2:Y:S01]  /*3240*/  LDSM.16.M88.4 R176, [R192+0x2000] ;  /* 0x00200000c0b0783b */ /* 0x0008a20000000200 */
[----:B------:R-:W-:Y:S01]  /*3250*/  IMAD.IADD R216, R217, 0x1, R219 ;  /* 0x00000001d9d87824 */ /* 0x000fe200078e02db */
[----:B------:R-:W-:Y:S01]  /*3260*/  CS2R R38, SRZ ;  /* 0x0000000000267805 */ /* 0x000fe2000001ff00 */
[----:B------:R-:W-:Y:S01]  /*3270*/  IMAD.WIDE.U32 R244, R244, 0x4, RZ ;  /* 0x00000004f4f47825 */ /* 0x000fe200078e00ff */
        /* <DEDUP_REMOVED lines=13> */
[----:B------:R-:W-:Y:S02]  /*3350*/  CS2R R26, SRZ ;  /* 0x00000000001a7805 */ /* 0x000fe4000001ff00 */
[----:B------:R-:W-:Y:S02]  /*3360*/  CS2R R24, SRZ ;  /* 0x0000000000187805 */ /* 0x000fe4000001ff00 */
[----:B------:R-:W-:Y:S01]  /*3370*/  CS2R R18, SRZ ;  /* 0x0000000000127805 */ /* 0x000fe2000001ff00 */
[----:B------:R-:W2:Y:S01]  /*3380*/  LDSM.16.M88.4 R192, [R192+0x3000] ;  /* 0x00300000c0c0783b */ /* 0x000ea20000000200 */
[----:B------:R-:W-:-:S02]  /*3390*/  CS2R R16, SRZ ;  /* 0x0000000000107805 */ /* 0x000fc4000001ff00 */
[----:B------:R-:W-:Y:S02]  /*33a0*/  CS2R R14, SRZ ;  /* 0x00000000000e7805 */ /* 0x000fe4000001ff00 */
[----:B-1----:R-:W-:Y:S02]  /*33b0*/  CS2R R12, SRZ ;  /* 0x00000000000c7805 */ /* 0x002fe4000001ff00 */
[----:B------:R-:W-:Y:S01]  /*33c0*/  LOP3.LUT R242, R210, 0x20, RZ, 0xc0, !PT ;  /* 0x00000020d2f27812 */ /* 0x000fe200078ec0ff */
[----:B------:R-:W-:Y:S01]  /*33d0*/  VIADD R243, R243, -UR44 ;  /* 0x8000002cf3f37c36 */ /* 0x000fe20008000000 */
[----:B------:R-:W-:Y:S01]  /*33e0*/  SEL R246, R246, 0x1c0, !P3 ;  /* 0x000001c0f6f67807 */ /* 0x000fe20005800000 */
[----:B------:R-:W-:Y:S01]  /*33f0*/  IMAD.IADD R211, R219, 0x1, R212 ;  /* 0x00000001dbd37824 */ /* 0x000fe200078e02d4 */
[----:B------:R-:W1:Y:S01]  /*3400*/  LDCU UR6, c[0x0][0x440] ;  /* 0x00008800ff0677ac */ /* 0x000e620008000800 */
[----:B------:R-:W1:Y:S01]  /*3410*/  LDCU UR7, c[0x0][0x3e0] ;  /* 0x00007c00ff0777ac */ /* 0x000e620008000800 */
[----:B------:R-:W-:Y:S01]  /*3420*/  USHF.L.U32 UR12, UR12, 0x6, URZ ;  /* 0x000000060c0c7899 */ /* 0x000fe200080006ff */
        /* <DEDUP_REMOVED lines=9> */
[----:B-1-34-:R-:W-:-:S07]  /*34c0*/  LOP3.LUT R247, R247, 0x6, R0, 0xf8, !PT ;  /* 0x00000006f7f77812 */ /* 0x01afce00078ef800 */
.L_x_238:
[----:B------:R-:W0:Y:S01]  /*34d0*/  LDGDEPBAR ;  /* 0x00000000000079af */ /* 0x000e220000000000 */
[----:B------:R-:W-:Y:S01]  /*34e0*/  UIADD3 UR42, UPT, UPT, UR42, -0x40, URZ ;  /* 0xffffffc02a2a7890 */ /* 0x000fe2000fffe0ff */
[----:B------:R-:W-:Y:S01]  /*34f0*/  IADD3 R70, P1, PT, R244, UR52, RZ ;  /* 0x00000034f4467c10 */ /* 0x000fe2000ff3e0ff */
[----:B------:R-:W-:Y:S01]  /*3500*/  USHF.L.U32 UR13, UR29, 0x5, URZ ;  /* 0x000000051d0d7899 */ /* 0x000fe200080006ff */
[----:B-----5:R-:W-:Y:S01]  /*3510*/  FMUL.FTZ R76, R227, 1.4426950216293334961 ;  /* 0x3fb8aa3be34c7820 */ /* 0x020fe20000410000 */
[----:B------:R-:W-:Y:S01]  /*3520*/  UISETP.GE.AND UP0, UPT, UR42, UR48, UPT ;  /* 0x000000302a00728c */ /* 0x000fe2000bf06270 */
[----:B------:R-:W-:Y:S01]  /*3530*/  IADD3.X R71, PT, PT, R245, UR53, RZ, P1, !PT ;  /* 0x00000035f5477c10 */ /* 0x000fe20008ffe4ff */
[----:B------:R-:W-:Y:S01]  /*3540*/  UIADD3 UR13, UPT, UPT, UR13, 0x20, URZ ;  /* 0x000000200d0d7890 */ /* 0x000fe2000fffe0ff */
[----:B------:R-:W-:Y:S01]  /*3550*/  FSETP.NEU.FTZ.AND P1, PT, R226, -INF , PT ;  /* 0xff800000e200780b */ /* 0x000fe20003f3d000 */
[----:B------:R-:W-:Y:S01]  /*3560*/  UIADD3 UR4, UPT, UPT, UR5, 0x15000, URZ ;  /* 0x0001500005047890 */ /* 0x000fe2000fffe0ff */
[----:B------:R-:W-:Y:S01]  /*3570*/  FSETP.NEU.FTZ.AND P5, PT, R227, -INF , PT ;  /* 0xff800000e300780b */ /* 0x000fe20003fbd000 */
[----:B------:R-:W-:Y:S01]  /*3580*/  UISETP.LT.AND UP0, UPT, UR13, UR37, UP0 ;  /* 0x000000250d00728c */ /* 0x000fe20008701270 */
[----:B------:R-:W-:Y:S01]  /*3590*/  LOP3.LUT R223, R82, 0x38, R221, 0xf8, !PT ;  /* 0x0000003852df7812 */ /* 0x000fe200078ef8dd */
[----:B------:R-:W-:Y:S01]  /*35a0*/  UIADD3 UR43, UPT, UPT, UR43, -0x1, URZ ;  /* 0xffffffff2b2b7890 */ /* 0x000fe2000fffe0ff */
[----:B------:R-:W-:Y:S02]  /*35b0*/  FSEL R76, R76, RZ, P5 ;  /* 0x000000ff4c4c7208 */ /* 0x000fe40002800000 */
[----:B------:R-:W-:Y:S02]  /*35c0*/  LOP3.LUT R200, R83, 0x400, RZ, 0xc0, !PT ;  /* 0x0000040053c87812 */ /* 0x000fe400078ec0ff */
        /* <DEDUP_REMOVED lines=8> */
[----:B-1----:R-:W-:Y:S06]  /*3650*/  LDSM.16.M88.4 R8, [R219] ;  /* 0x00000000db08783b */ /* 0x002fec0000000200 */
[----:B------:R-:W1:Y:S06]  /*3660*/  LDSM.16.M88.4 R44, [R220+0x10000] ;  /* 0x01000000dc2c783b */ /* 0x000e6c0000000200 */
[----:B------:R-:W-:Y:S06]  /*3670*/  LDSM.16.M88.4 R48, [R216] ;  /* 0x00000000d830783b */ /* 0x000fec0000000200 */
[----:B------:R-:W2:Y:S06]  /*3680*/  LDSM.16.M88.4 R52, [R209+0x10000] ;  /* 0x01000000d134783b */ /* 0x000eac0000000200 */
[----:B------:R-:W3:Y:S06]  /*3690*/  LDG.E R87, desc[UR38][R70.64] ;  /* 0x0000002646577981 */ /* 0x000eec000c1e1900 */
[----:B------:R-:W-:Y:S06]  /*36a0*/  LDSM.16.M88.4 R56, [R218] ;  /* 0x00000000da38783b */ /* 0x000fec0000000200 */
[----:B------:R-:W4:Y:S06]  /*36b0*/  LDSM.16.M88.4 R60, [R208+0x10000] ;  /* 0x01000000d03c783b */ /* 0x000f2c0000000200 */
[----:B------:R-:W-:Y:S01]  /*36c0*/  LDSM.16.M88.4 R64, [R3+0x10000] ;  /* 0x010000000340783b */ /* 0x000fe20000000200 */
[C---:B-1----:R-:W-:Y:S05]  /*36d0*/  HMMA.16816.F32 R4, R8.reuse, R44, RZ ;  /* 0x0000002c0804723c */ /* 0x042fea00000018ff */
[----:B------:R-:W3:Y:S03]  /*36e0*/  LDG.E R70, desc[UR38][R70.64+0x20] ;  /* 0x0000202646467981 */ /* 0x000ee6000c1e1900 */
[----:B------:R-:W-:Y:S03]  /*36f0*/  HMMA.16816.F32 R8, R8, R46, RZ ;  /* 0x0000002e0808723c */ /* 0x000fe600000018ff */
[----:B------:R-:W1:Y:S09]  /*3700*/  LDSM.16.M88.4 R44, [R217] ;  /* 0x00000000d92c783b */ /* 0x000e720000000200 */
[C---:B--2---:R-:W-:Y:S08]  /*3710*/  HMMA.16816.F32 R4, R48.reuse, R52, R4 ;  /* 0x000000343004723c */ /* 0x044ff00000001804 */
[----:B------:R-:W-:Y:S01]  /*3720*/  HMMA.16816.F32 R8, R48, R54, R8 ;  /* 0x000000363008723c */ /* 0x000fe20000001808 */
[----:B------:R-:W-:Y:S06]  /*3730*/  LDSM.16.M88.4 R48, [R219+0x2000] ;  /* 0x00200000db30783b */ /* 0x000fec0000000200 */
[----:B------:R-:W2:Y:S05]  /*3740*/  LDSM.16.M88.4 R52, [R220+0x11000] ;  /* 0x01100000dc34783b */ /* 0x000eaa0000000200 */
        /* <DEDUP_REMOVED lines=45> */
[----:B------:R-:W-:Y:S11]  /*3a20*/  HMMA.16816.F32 R8, R48, R54, R8 ;  /* 0x000000363008723c */ /* 0x000ff60000001808 */
[----:B------:R-:W-:Y:S01]  /*3a30*/  @!UPT UIADD3 URZ, UPT, UPT, URZ, URZ, URZ ;  /* 0x000000fffffff290 */ /* 0x000fe2000fffe0ff */
[C---:B----4-:R-:W-:Y:S08]  /*3a40*/  HMMA.16816.F32 R4, R56.reuse, R60, R4 ;  /* 0x0000003c3804723c */ /* 0x050ff00000001804 */
[----:B------:R-:W-:Y:S03]  /*3a50*/  HMMA.16816.F32 R8, R56, R62, R8 ;  /* 0x0000003e3808723c */ /* 0x000fe60000001808 */
[C---:B------:R-:W-:Y:S01]  /*3a60*/  IADD3 R57, PT, PT, R219.reuse, 0x40, RZ ;  /* 0x00000040db397810 */ /* 0x040fe20007ffe0ff */
[----:B------:R-:W-:Y:S05]  /*3a70*/  @P3 VIADD R57, R219, 0xffffffc0 ;  /* 0xffffffc0db393836 */ /* 0x000fea0000000000 */
[----:B------:R-:W-:Y:S03]  /*3a80*/  IADD3 R56, PT, PT, R212, R57, RZ ;  /* 0x00000039d4387210 */ /* 0x000fe60007ffe0ff */
[C---:B-1----:R-:W-:Y:S08]  /*3a90*/  HMMA.16816.F32 R4, R44.reuse, R64, R4 ;  /* 0x000000402c04723c */ /* 0x042ff00000001804 */
[----:B------:R-:W-:Y:S03]  /*3aa0*/  HMMA.16816.F32 R8, R44, R66, R8 ;  /* 0x000000422c08723c */ /* 0x000fe60000001808 */
[----:B------:R-:W-:Y:S04]  /*3ab0*/  LOP3.LUT R66, R86, 0xe0, RZ, 0xc0, !PT ;  /* 0x000000e056427812 */ /* 0x000fe800078ec0ff */
[----:B------:R-:W-:Y:S04]  /*3ac0*/  LOP3.LUT R66, R66, 0x18, R80, 0xf8, !PT ;  /* 0x0000001842427812 */ /* 0x000fe800078ef850 */
[----:B------:R-:W-:Y:S01]  /*3ad0*/  FMUL.FTZ R4, R4, UR11 ;  /* 0x0000000b04047c20 */ /* 0x000fe20008410000 */
[----:B------:R-:W-:Y:S01]  /*3ae0*/  FMUL.FTZ R6, R6, UR11 ;  /* 0x0000000b06067c20 */ /* 0x000fe20008410000 */
[----:B------:R-:W-:Y:S01]  /*3af0*/  FMUL.FTZ R5, R5, UR11 ;  /* 0x0000000b05057c20 */ /* 0x000fe20008410000 */
[----:B------:R-:W-:Y:S01]  /*3b00*/  FMUL.FTZ R7, R7, UR11 ;  /* 0x0000000b07077c20 */ /* 0x000fe20008410000 */
[----:B------:R1:W2:Y:S01]  /*3b10*/  MUFU.TANH R58, R4 ;  /* 0x00000004003a7308 */ /* 0x0002a20000002400 */
[----:B------:R-:W-:Y:S03]  /*3b20*/  LOP3.LUT R66, R66, 0x10, R2, 0x78, !PT ;  /* 0x0000001042427812 */ /* 0x000fe600078e7802 */
[----:B------:R-:W-:Y:S01]  /*3b30*/  FMUL.FTZ R63, R8, UR11 ;  /* 0x0000000b083f7c20 */ /* 0x000fe20008410000 */
[----:B------:R-:W-:Y:S01]  /*3b40*/  FMUL.FTZ R9, R9, UR11 ;  /* 0x0000000b09097c20 */ /* 0x000fe20008410000 */
[----:B------:R-:W-:Y:S01]  /*3b50*/  FMUL.FTZ R10, R10, UR11 ;  /* 0x0000000b0a0a7c20 */ /* 0x000fe20008410000 */
[----:B------:R-:W-:Y:S03]  /*3b60*/  FMUL.FTZ R11, R11, UR11 ;  /* 0x0000000b0b0b7c20 */ /* 0x000fe60008410000 */
[----:B------:R-:W4:Y:S01]  /*3b70*/  MUFU.TANH R61, R6 ;  /* 0x00000006003d7308 */ /* 0x000f220000002400 */
[----:B------:R-:W-:Y:S02]  /*3b80*/  @!P0 VIADDMNMX R8, R243, -R229, UR37, PT ;  /* 0x00000025f3088e46 */ /* 0x000fe4000b8009e5 */
[----:B------:R-:W-:Y:S04]  /*3b90*/  LOP3.LUT R66, R247, R66, RZ, 0xfc, !PT ;  /* 0x00000042f7427212 */ /* 0x000fe800078efcff */
[C---:B------:R-:W-:Y:S03]  /*3ba0*/  LEA R67, R66.reuse, UR4, 0x1 ;  /* 0x0000000442437c11 */ /* 0x040fe6000f8e08ff */
[----:B------:R-:W3:Y:S01]  /*3bb0*/  MUFU.TANH R59, R5 ;  /* 0x00000005003b7308 */ /* 0x000ee20000002400 */
[----:B------:R-:W-:Y:S01]  /*3bc0*/  LEA R66, R66, UR5, 0x1 ;  /* 0x0000000542427c11 */ /* 0x000fe2000f8e08ff */
[----:B-1----:R-:W-:Y:S01]  /*3bd0*/  FMUL.FTZ R4, R226, 1.4426950216293334961 ;  /* 0x3fb8aa3be2047820 */ /* 0x002fe20000410000 */
[----:B--2---:R-:W-:Y:S01]  /*3be0*/  FADD.FTZ R79, R235, R58 ;  /* 0x0000003aeb4f7221 */ /* 0x004fe20000010000 */
[C---:B------:R-:W-:Y:S01]  /*3bf0*/  IADD3 R64, PT, PT, R67.reuse, -R242, RZ ;  /* 0x800000f243407210 */ /* 0x040fe20007ffe0ff */
[----:B------:R-:W-:Y:S02]  /*3c00*/  IMAD.IADD R67, R67, 0x1, R246 ;  /* 0x0000000143437824 */ /* 0x000fe400078e02f6 */
[----:B------:R-:W-:Y:S01]  /*3c10*/  FFMA.FTZ R58, -R58, R58, 1 ;  /* 0x3f8000003a3a7423 */ /* 0x000fe2000001013a */
[----:B------:R-:W-:Y:S02]  /*3c20*/  FSEL R4, R4, RZ, P1 ;  /* 0x000000ff04047208 */ /* 0x000fe40000800000 */
[----:B------:R-:W1:Y:S01]  /*3c30*/  MUFU.TANH R62, R7 ;  /* 0x00000007003e7308 */ /* 0x000e620000002400 */
[-C--:B------:R-:W-:Y:S01]  /*3c40*/  @!P0 ISETP.GE.AND P1, PT, R231, R8.reuse, PT ;  /* 0x00000008e700820c */ /* 0x080fe20003f26270 */
[----:B----4-:R-:W-:Y:S01]  /*3c50*/  FADD.FTZ R75, R235, R61 ;  /* 0x0000003deb4b7221 */ /* 0x010fe20000010000 */
[----:B------:R-:W-:Y:S01]  /*3c60*/  @!P0 IADD3 R6, PT, PT, R231, 0x1, RZ ;  /* 0x00000001e7068810 */ /* 0x000fe20007ffe0ff */
[----:B------:R-:W-:Y:S01]  /*3c70*/  FMUL.FTZ R58, R58, UR11 ;  /* 0x0000000b3a3a7c20 */ /* 0x000fe20008410000 */
[----:B------:R-:W-:Y:S01]  /*3c80*/  @!P0 FSEL R79, R79, -INF , !P1 ;  /* 0xff8000004f4f8808 */ /* 0x000fe20004800000 */
[----:B------:R-:W-:Y:S01]  /*3c90*/  FFMA.FTZ R61, -R61, R61, 1 ;  /* 0x3f8000003d3d7423 */ /* 0x000fe2000001013d */
[----:B------:R-:W-:Y:S03]  /*3ca0*/  @!P0 ISETP.GE.AND P2, PT, R6, R8, PT ;  /* 0x000000080600820c */ /* 0x000fe60003f46270 */
[----:B------:R-:W2:Y:S01]  /*3cb0*/  MUFU.TANH R63, R63 ;  /* 0x0000003f003f7308 */ /* 0x000ea20000002400 */
[----:B------:R-:W-:Y:S01]  /*3cc0*/  IADD3 R60, PT, PT, R246, R64, RZ ;  /* 0x00000040f63c7210 */ /* 0x000fe20007ffe0ff */
[----:B---3--:R-:W-:Y:S01]  /*3cd0*/  FADD.FTZ R78, R234, R59 ;  /* 0x0000003bea4e7221 */ /* 0x008fe20000010000 */
[----:B------:R-:W-:Y:S01]  /*3ce0*/  @!P0 VIADDMNMX R5, R243, -R228, UR37, PT ;  /* 0x00000025f3058e46 */ /* 0x000fe2000b8009e4 */
[----:B------:R-:W-:Y:S01]  /*3cf0*/  FFMA.FTZ R79, R79, UR10, -R76 ;  /* 0x0000000a4f4f7c23 */ /* 0x000fe2000801084c */
[----:B------:R-:W-:Y:S01]  /*3d00*/  FMUL.FTZ R61, R61, UR11 ;  /* 0x0000000b3d3d7c20 */ /* 0x000fe20008410000 */
[----:B------:R-:W-:Y:S01]  /*3d10*/  FFMA.FTZ R59, -R59, R59, 1 ;  /* 0x3f8000003b3b7423 */ /* 0x000fe2000001013b */
[-C--:B------:R-:W-:Y:S03]  /*3d20*/  @!P0 ISETP.GE.AND P4, PT, R6, R5.reuse, PT ;  /* 0x000000050600820c */ /* 0x080fe60003f86270 */
[----:B------:R-:W3:Y:S01]  /*3d30*/  MUFU.TANH R65, R9 ;  /* 0x0000000900417308 */ /* 0x000ee20000002400 */
[CC--:B------:R-:W-:Y:S01]  /*3d40*/  @!P0 ISETP.GE.AND P1, PT, R231.reuse, R5.reuse, PT ;  /* 0x00000005e700820c */ /* 0x0c0fe20003f26270 */
[----:B-1----:R-:W-:Y:S01]  /*3d50*/  FADD.FTZ R74, R234, R62 ;  /* 0x0000003eea4a7221 */ /* 0x002fe20000010000 */
[----:B------:R-:W-:Y:S01]  /*3d60*/  @!P0 IADD3 R6, PT, PT, R231, 0x9, RZ ;  /* 0x00000009e7068810 */ /* 0x000fe20007ffe0ff */
[----:B------:R-:W-:Y:S01]  /*3d70*/  FMUL.FTZ R59, R59, UR11 ;  /* 0x0000000b3b3b7c20 */ /* 0x000fe20008410000 */
[----:B------:R-:W-:Y:S01]  /*3d80*/  @!P0 IADD3 R7, PT, PT, R231, 0x8, RZ ;  /* 0x00000008e7078810 */ /* 0x000fe20007ffe0ff */
[----:B------:R-:W-:Y:S01]  /*3d90*/  FFMA.FTZ R62, -R62, R62, 1 ;  /* 0x3f8000003e3e7423 */ /* 0x000fe2000001013e */
[----:B------:R-:W-:Y:S03]  /*3da0*/  @!P0 FSEL R78, R78, -INF , !P2 ;  /* 0xff8000004e4e8808 */ /* 0x000fe60005000000 */
[----:B------:R-:W1:Y:S01]  /*3db0*/  MUFU.TANH R69, R10 ;  /* 0x0000000a00457308 */ /* 0x000e620000002400 */
[----:B------:R-:W-:Y:S01]  /*3dc0*/  @!P0 FSEL R75, R75, -INF , !P1 ;  /* 0xff8000004b4b8808 */ /* 0x000fe20004800000 */
[----:B--2---:R-:W-:Y:S01]  /*3dd0*/  FADD.FTZ R77, R233, R63 ;  /* 0x0000003fe94d7221 */ /* 0x004fe20000010000 */
[-C--:B------:R-:W-:Y:S01]  /*3de0*/  @!P0 ISETP.GE.AND P5, PT, R6, R8.reuse, PT ;  /* 0x000000080600820c */ /* 0x080fe20003fa6270 */
[----:B------:R-:W-:Y:S01]  /*3df0*/  FFMA.FTZ R78, R78, UR10, -R76 ;  /* 0x0000000a4e4e7c23 */ /* 0x000fe2000801084c */
[-C--:B------:R-:W-:Y:S01]  /*3e00*/  @!P0 ISETP.GE.AND P1, PT, R6, R5.reuse, PT ;  /* 0x000000050600820c */ /* 0x080fe20003f26270 */
[--C-:B------:R-:W-:Y:S01]  /*3e10*/  FFMA.FTZ R75, R75, UR10, -R4.reuse ;  /* 0x0000000a4b4b7c23 */ /* 0x100fe20008010804 */
[----:B------:R-:W-:Y:S03]  /*3e20*/  @!P0 ISETP.GE.AND P6, PT, R7, R8, PT ;  /* 0x000000080700820c */ /* 0x000fe60003fc6270 */
[----:B------:R-:W2:Y:S01]  /*3e30*/  MUFU.TANH R85, R11 ;  /* 0x0000000b00557308 */ /* 0x000ea20000002400 */
[----:B------:R-:W-:Y:S01]  /*3e40*/  @!P0 FSEL R74, R74, -INF , !P4 ;  /* 0xff8000004a4a8808 */ /* 0x000fe20006000000 */
[----:B---3--:R-:W-:Y:S01]  /*3e50*/  FADD.FTZ R6, R232, R65 ;  /* 0x00000041e8067221 */ /* 0x008fe20000010000 */
[----:B------:R-:W-:Y:S01]  /*3e60*/  @!P0 FSEL R77, R77, -INF , !P6 ;  /* 0xff8000004d4d8808 */ /* 0x000fe20007000000 */
[----:B------:R-:W-:Y:S01]  /*3e70*/  FMUL.FTZ R62, R62, UR11 ;  /* 0x0000000b3e3e7c20 */ /* 0x000fe20008410000 */
[----:B------:R-:W-:Y:S01]  /*3e80*/  @!P0 ISETP.GE.AND P2, PT, R7, R5, PT ;  /* 0x000000050700820c */ /* 0x000fe20003f46270 */
[----:B------:R-:W-:Y:S01]  /*3e90*/  FFMA.FTZ R74, R74, UR10, -R4 ;  /* 0x0000000a4a4a7c23 */ /* 0x000fe20008010804 */
[----:B------:R-:W-:Y:S03]  /*3ea0*/  @!P0 FSEL R6, R6, -INF , !P5 ;  /* 0xff80000006068808 */ /* 0x000fe60006800000 */
[----:B------:R-:W-:Y:S01]  /*3eb0*/  MUFU.EX2 R79, R79 ;  /* 0x0000004f004f7308 */ /* 0x000fe20000000800 */
[--C-:B------:R-:W-:Y:S01]  /*3ec0*/  FFMA.FTZ R77, R77, UR10, -R76.reuse ;  /* 0x0000000a4d4d7c23 */ /* 0x100fe2000801084c */
[----:B-1----:R-:W-:Y:S01]  /*3ed0*/  FADD.FTZ R73, R233, R69 ;  /* 0x00000045e9497221 */ /* 0x002fe20000010000 */
[----:B------:R-:W-:Y:S07]  /*3ee0*/  FFMA.FTZ R63, -R63, R63, 1 ;  /* 0x3f8000003f3f7423 */ /* 0x000fee000001013f */
[----:B------:R-:W1:Y:S01]  /*3ef0*/  MUFU.EX2 R78, R78 ;  /* 0x0000004e004e7308 */ /* 0x000e620000000800 */
[----:B------:R-:W-:Y:S01]  /*3f00*/  FFMA.FTZ R76, R6, UR10, -R76 ;  /* 0x0000000a064c7c23 */ /* 0x000fe2000801084c */
[----:B------:R-:W-:Y:S01]  /*3f10*/  FFMA.FTZ R65, -R65, R65, 1 ;  /* 0x3f80000041417423 */ /* 0x000fe20000010141 */
[----:B------:R-:W-:Y:S07]  /*3f20*/  @!P0 FSEL R73, R73, -INF , !P2 ;  /* 0xff80000049498808 */ /* 0x000fee0005000000 */
[----:B------:R-:W-:Y:S01]  /*3f30*/  MUFU.EX2 R75, R75 ;  /* 0x0000004b004b7308 */ /* 0x000fe20000000800 */
[----:B------:R-:W-:Y:S01]  /*3f40*/  FMUL.FTZ R63, R63, UR11 ;  /* 0x0000000b3f3f7c20 */ /* 0x000fe20008410000 */
[----:B--2---:R-:W-:Y:S01]  /*3f50*/  FADD.FTZ R5, R232, R85 ;  /* 0x00000055e8057221 */ /* 0x004fe20000010000 */
[----:B------:R-:W-:Y:S07]  /*3f60*/  FMUL.FTZ R65, R65, UR11 ;  /* 0x0000000b41417c20 */ /* 0x000fee0008410000 */
[----:B------:R-:W2:Y:S01]  /*3f70*/  MUFU.EX2 R74, R74 ;  /* 0x0000004a004a7308 */ /* 0x000ea20000000800 */
[--C-:B------:R-:W-:Y:S01]  /*3f80*/  FFMA.FTZ R73, R73, UR10, -R4.reuse ;  /* 0x0000000a49497c23 */ /* 0x100fe20008010804 */
[----:B------:R-:W-:Y:S01]  /*3f90*/  FFMA.FTZ R69, -R69, R69, 1 ;  /* 0x3f80000045457423 */ /* 0x000fe20000010145 */
[----:B------:R-:W-:Y:S07]  /*3fa0*/  @!P0 FSEL R5, R5, -INF , !P1 ;  /* 0xff80000005058808 */ /* 0x000fee0004800000 */
[----:B------:R-:W-:Y:S01]  /*3fb0*/  MUFU.EX2 R77, R77 ;  /* 0x0000004d004d7308 */ /* 0x000fe20000000800 */
[----:B------:R-:W-:Y:S01]  /*3fc0*/  FFMA.FTZ R85, -R85, R85, 1 ;  /* 0x3f80000055557423 */ /* 0x000fe20000010155 */
[----:B-1----:R-:W-:Y:S01]  /*3fd0*/  F2FP.F16.F32.PACK_AB R7, R78, R79 ;  /* 0x0000004f4e07723e */ /* 0x002fe200000000ff */
[----:B------:R-:W-:Y:S07]  /*3fe0*/  FMUL.FTZ R69, R69, UR11 ;  /* 0x0000000b45457c20 */ /* 0x000fee0008410000 */
[----:B------:R-:W1:Y:S01]  /*3ff0*/  MUFU.EX2 R76, R76 ;  /* 0x0000004c004c7308 */ /* 0x000e620000000800 */
[----:B------:R-:W-:Y:S01]  /*4000*/  FFMA.FTZ R4, R5, UR10, -R4 ;  /* 0x0000000a05047c23 */ /* 0x000fe20008010804 */
[----:B------:R-:W-:Y:S01]  /*4010*/  FMUL.FTZ R85, R85, UR11 ;  /* 0x0000000b55557c20 */ /* 0x000fe20008410000 */
[----:B------:R-:W-:Y:S07]  /*4020*/  STS [R66+0x15000], R7 ;  /* 0x0150000742007388 */ /* 0x000fee0000000800 */
[----:B------:R-:W-:Y:S01]  /*4030*/  MUFU.EX2 R73, R73 ;  /* 0x0000004900497308 */ /* 0x000fe20000000800 */
[----:B--2---:R-:W-:Y:S09]  /*4040*/  F2FP.F16.F32.PACK_AB R6, R74, R75 ;  /* 0x0000004b4a06723e */ /* 0x004ff200000000ff */
[----:B------:R-:W2:Y:S01]  /*4050*/  MUFU.EX2 R72, R4 ;  /* 0x0000000400487308 */ /* 0x000ea20000000800 */
[----:B------:R-:W-:Y:S01]  /*4060*/  STS [R67], R6 ;  /* 0x0000000643007388 */ /* 0x000fe20000000800 */
[----:B-1----:R-:W-:Y:S05]  /*4070*/  F2FP.F16.F32.PACK_AB R5, R76, R77 ;  /* 0x0000004d4c05723e */ /* 0x002fea00000000ff */
[----:B------:R-:W-:Y:S01]  /*4080*/  STS [R64+0x10], R5 ;  /* 0x0000100540007388 */ /* 0x000fe20000000800 */
[----:B--2---:R-:W-:Y:S05]  /*4090*/  F2FP.F16.F32.PACK_AB R4, R72, R73 ;  /* 0x000000494804723e */ /* 0x004fea00000000ff */
[----:B------:R-:W-:Y:S06]  /*40a0*/  STS [R60+0x10], R4 ;  /* 0x000010043c007388 */ /* 0x000fec0000000800 */
[----:B------:R-:W1:Y:S06]  /*40b0*/  LDSM.16.M88.4 R8, [R219+0x8000] ;  /* 0x00800000db08783b */ /* 0x000e6c0000000200 */
[----:B------:R-:W2:Y:S06]  /*40c0*/  LDSM.16.M88.4 R44, [R211+0x8000] ;  /* 0x00800000d32c783b */ /* 0x000eac0000000200 */
[----:B------:R-:W3:Y:S06]  /*40d0*/  LDSM.16.M88.4 R48, [R57+0x8000] ;  /* 0x008000003930783b */ /* 0x000eec0000000200 */
[----:B------:R-:W4:Y:S01]  /*40e0*/  LDSM.16.M88.4 R52, [R56+0x8000] ;  /* 0x008000003834783b */ /* 0x000f220000000200 */
[C---:B-1----:R-:W-:Y:S08]  /*40f0*/  HMMA.16816.F32 R4, R8.reuse, R132, RZ ;  /* 0x000000840804723c */ /* 0x042ff000000018ff */
[----:B------:R-:W-:Y:S11]  /*4100*/  HMMA.16816.F32 R8, R8, R134, RZ ;  /* 0x000000860808723c */ /* 0x000ff600000018ff */
[----:B------:R-:W-:Y:S01]  /*4110*/  @!UPT UIADD3 URZ, UPT, UPT, URZ, URZ, URZ ;  /* 0x000000fffffff290 */ /* 0x000fe2000fffe0ff */
[C---:B--2---:R-:W-:Y:S08]  /*4120*/  HMMA.16816.F32 R4, R44.reuse, R136, R4 ;  /* 0x000000882c04723c */ /* 0x044ff00000001804 */
[----:B------:R-:W-:Y:S01]  /*4130*/  HMMA.16816.F32 R8, R44, R138, R8 ;  /* 0x0000008a2c08723c */ /* 0x000fe20000001808 */
[----:B------:R-:W1:Y:S11]  /*4140*/  LDSM.16.M88.4 R44, [R219+0xa000] ;  /* 0x00a00000db2c783b */ /* 0x000e760000000200 */
[C---:B---3--:R-:W-:Y:S08]  /*4150*/  HMMA.16816.F32 R4, R48.reuse, R140, R4 ;  /* 0x0000008c3004723c */ /* 0x048ff00000001804 */
[----:B------:R-:W-:Y:S01]  /*4160*/  HMMA.16816.F32 R8, R48, R142, R8 ;  /* 0x0000008e3008723c */ /* 0x000fe20000001808 */
[----:B------:R-:W2:Y:S11]  /*4170*/  LDSM.16.M88.4 R48, [R211+0xa000] ;  /* 0x00a00000d330783b */ /* 0x000eb60000000200 */
[C---:B----4-:R-:W-:Y:S08]  /*4180*/  HMMA.16816.F32 R4, R52.reuse, R144, R4 ;  /* 0x000000903404723c */ /* 0x050ff00000001804 */
        /* <DEDUP_REMOVED lines=41> */
[----:B------:R-:W-:Y:S01]  /*4420*/  LEA R224, R44, UR5, 0x1 ;  /* 0x000000052ce07c11 */ /* 0x000fe2000f8e08ff */
[C---:B---3--:R-:W-:Y:S08]  /*4430*/  HMMA.16816.F32 R4, R52.reuse, R192, R4 ;  /* 0x000000c03404723c */ /* 0x048ff00000001804 */
[----:B------:R-:W-:Y:S11]  /*4440*/  HMMA.16816.F32 R8, R52, R194, R8 ;  /* 0x000000c23408723c */ /* 0x000ff60000001808 */
        /* <DEDUP_REMOVED lines=8> */
[----:B------:R-:W-:Y:S01]  /*44d0*/  FMUL.FTZ R4, R58, R4 ;  /* 0x000000043a047220 */ /* 0x000fe20000410000 */
[----:B------:R-:W-:Y:S01]  /*44e0*/  FMUL.FTZ R5, R59, R5 ;  /* 0x000000053b057220 */ /* 0x000fe20000410000 */
        /* <DEDUP_REMOVED lines=22> */
[----:B------:R-:W-:Y:S05]  /*4650*/  IADD3 R85, PT, PT, R214, R85, RZ ;  /* 0x00000055d6557210 */ /* 0x000fea0007ffe0ff */
        /* <DEDUP_REMOVED lines=52> */
[----:B------:R-:W-:Y:S02]  /*49a0*/  LOP3.LUT R225, R9, R81, RZ, 0xfc, !PT ;  /* 0x0000005109e17212 */ /* 0x000fe400078efcff */
[----:B------:R-:W-:Y:S02]  /*49b0*/  LEA R200, R8, R200, 0x1 ;  /* 0x000000c808c87211 */ /* 0x000fe400078e08ff */
[----:B------:R-:W-:Y:S01]  /*49c0*/  LEA R225, R225, UR5, 0x1 ;  /* 0x00000005e1e17c11 */ /* 0x000fe2000f8e08ff */
[C---:B------:R-:W-:Y:S08]  /*49d0*/  HMMA.16816.F32 R24, R4.reuse, R46, R24 ;  /* 0x0000002e0418723c */ /* 0x040ff00000001818 */
        /* <DEDUP_REMOVED lines=68> */
.L_x_236:
        /* <DEDUP_REMOVED lines=357> */
.L_x_237:
        /* <DEDUP_REMOVED lines=120> */
.L_x_239:
[----:B------:R-:W3:Y:S01]  /*6bf0*/  LDCU.64 UR6, c[0x0][0x5c0] ;  /* 0x0000b800ff0677ac */ /* 0x000ee20008000a00 */
[----:B------:R-:W-:-:S04]  /*6c00*/  UIADD3 UR4, UPT, UPT, UR40, UR41, URZ ;  /* 0x0000002928047290 */ /* 0x000fc8000fffe0ff */
[----:B---3--:R-:W-:Y:S02]  /*6c10*/  UIMAD.WIDE.U32 UR14, UR4, UR6, URZ ;  /* 0x00000006040e72a5 */ /* 0x008fe4000f8e00ff */
[----:B------:R-:W-:-:S04]  /*6c20*/  UIMAD UR4, UR4, UR7, URZ ;  /* 0x00000007040472a4 */ /* 0x000fc8000f8e02ff */
[----:B------:R-:W-:-:S06]  /*6c30*/  UIADD3 UR4, UPT, UPT, UR15, UR4, URZ ;  /* 0x000000040f047290 */ /* 0x000fcc000fffe0ff */
[----:B-----5:R-:W-:Y:S02]  /*6c40*/  MOV R3, UR4 ;  /* 0x0000000400037c02 */ /* 0x020fe40008000f00 */
.L_x_240:
        /* <DEDUP_REMOVED lines=12> */
.L_x_241:
[----:B------:R-:W3:Y:S01]  /*6d10*/  LDCU.64 UR4, c[0x0][0x5c8] ;  /* 0x0000b900ff0477ac */ /* 0x000ee20008000a00 */
[----:B------:R-:W-:-:S04]  /*6d20*/  UIADD3 UR10, UPT, UPT, UR40, UR41, URZ ;  /* 0x00000029280a7290 */ /* 0x000fc8000fffe0ff */
[----:B---3--:R-:W-:Y:S02]  /*6d30*/  UIMAD.WIDE.U32 UR16, UR10, UR4, URZ ;  /* 0x000000040a1072a5 */ /* 0x008fe4000f8e00ff */
[----:B------:R-:W-:-:S04]  /*6d40*/  UIMAD UR10, UR10, UR5, URZ ;  /* 0x000000050a0a72a4 */ /* 0x000fc8000f8e02ff */
[----:B------:R-:W-:-:S06]  /*6d50*/  UIADD3 UR10, UPT, UPT, UR17, UR10, URZ ;  /* 0x0000000a110a7290 */ /* 0x000fcc000fffe0ff */
[----:B------:R-:W-:-:S07]  /*6d60*/  MOV R0, UR10 ;  /* 0x0000000a00007c02 */ /* 0x000fce0008000f00 */
.L_x_242:
        /* <DEDUP_REMOVED lines=57> */
.L_x_219:
[----:B------:R-:W-:Y:S05]  /*7100*/  BSYNC.RECONVERGENT B1 ;  /* 0x0000000000017941 */ /* 0x000fea0003800200 */
.L_x_203:
        /* <DEDUP_REMOVED lines=11> */
.L_x_244:
        /* <DEDUP_REMOVED lines=12> */
.L_x_1261:


//--------------------- .text._ZN5flash25flash_bwd_dot_do_o_kernelILb0E23Flash_bwd_kernel_traitsILi256ELi64ELi32ELi8ELi4ELi1ELi2ELb1ELb1EN7cutlass6half_tE19Flash_kernel_traitsILi256ELi64ELi32ELi8ES3_EEEEvNS_16Flash_bwd_paramsE --------------------------
	.section	.text._ZN5flash25flash_bwd_dot_do_o_kernelILb0E23Flash_bwd_kernel_traitsILi256ELi64ELi32ELi8ELi4ELi1ELi2ELb1ELb1EN7cutlass6half_tE19Flash_kernel_traitsILi256ELi64ELi32ELi8ES3_EEEEvNS_16Flash_bwd_paramsE,"ax",@progbits
	.align	128
        .global         _ZN5flash25flash_bwd_dot_do_o_kernelILb0E23Flash_bwd_kernel_traitsILi256ELi64ELi32ELi8ELi4ELi1ELi2ELb1ELb1EN7cutlass6half_tE19Flash_kernel_traitsILi256ELi64ELi32ELi8ES3_EEEEvNS_16Flash_bwd_paramsE
        .type           _ZN5flash25flash_bwd_dot_do_o_kernelILb0E23Flash_bwd_kernel_traitsILi256ELi64ELi32ELi8ELi4ELi1ELi2ELb1ELb1EN7cutlass6half_tE19Flash_kernel_traitsILi256ELi64ELi32ELi8ES3_EEEEvNS_16Flash_bwd_paramsE,@function
        .size           _ZN5flash25flash_bwd_dot_do_o_kernelILb0E23Flash_bwd_kernel_traitsILi256ELi64ELi32ELi8ELi4ELi1ELi2ELb1ELb1EN7cutlass6half_tE19Flash_kernel_traitsILi256ELi64ELi32ELi8ES3_EEEEvNS_16Flash_bwd_paramsE,(.L_x_1262 - _ZN5flash25flash_bwd_dot_do_o_kernelILb0E23Flash_bwd_kernel_traitsILi256ELi64ELi32ELi8ELi4ELi1ELi2ELb1ELb1EN7cutlass6half_tE19Flash_kernel_traitsILi256ELi64ELi32ELi8ES3_EEEEvNS_16Flash_bwd_paramsE)
        .other          _ZN5flash25flash_bwd_dot_do_o_kernelILb0E23Flash_bwd_kernel_traitsILi256ELi64ELi32ELi8ELi4ELi1ELi2ELb1ELb1EN7cutlass6half_tE19Flash_kernel_traitsILi256ELi64ELi32ELi8ES3_EEEEvNS_16Flash_bwd_paramsE,@"STO_CUDA_ENTRY STV_DEFAULT"
_ZN5flash25flash_bwd_dot_do_o_kernelILb0E23Flash_bwd_kernel_traitsILi256ELi64ELi32ELi8ELi4ELi1ELi2ELb1ELb1EN7cutlass6half_tE19Flash_kernel_traitsILi256ELi64ELi32ELi8ES3_EEEEvNS_16Flash_bwd_paramsE:
.text._ZN5flash25flash_bwd_dot_do_o_kernelILb0E23Flash_bwd_kernel_traitsILi256ELi64ELi32ELi8ELi4ELi1ELi2ELb1ELb1EN7cutlass6half_tE19Flash_kernel_traitsILi256ELi64ELi32ELi8ES3_EEEEvNS_16Flash_bwd_paramsE:
[----:B------:R-:W-:Y:S01]  /*0000*/  LDC R1, c[0x0][0x37c] ;  /* 0x0000df00ff017b82 */ /* 0x000fe20000000800 */
[----:B------:R-:W0:Y:S01]  /*0010*/  S2R R7, SR_CTAID.Y ;  /* 0x0000000000077919 */ /* 0x000e220000002600 */
[----:B------:R-:W1:Y:S06]  /*0020*/  LDCU.64 UR4, c[0x0][0x460] ;  /* 0x00008c00ff0477ac */ /* 0x000e6c0008000a00 */
[----:B------:R-:W0:Y:S01]  /*0030*/  LDC.64 R2, c[0x0][0x460] ;  /* 0x00011800ff027b82 */ /* 0x000e220000000a00 */
[----:B------:R-:W-:Y:S01]  /*0040*/  MOV R9, 0xffffffff ;  /* 0xffffffff00097802 */ /* 0x000fe20000000f00 */
[----:B------:R-:W2:Y:S01]  /*0050*/  LDCU.64 UR6, c[0x0][0x358] ;  /* 0x00006b00ff0677ac */ /* 0x000ea20008000a00 */
[----:B-1----:R-:W-:-:S02]  /*0060*/  ISETP.NE.U32.AND P0, PT, RZ, UR4, PT ;  /* 0x00000004ff007c0c */ /* 0x002fc4000bf05070 */
[----:B------:R-:W-:Y:S02]  /*0070*/  ISETP.NE.U32.AND P1, PT, RZ, UR4, PT ;  /* 0x00000004ff007c0c */ /* 0x000fe4000bf25070 */
[----:B------:R-:W-:Y:S02]  /*0080*/  ISETP.NE.AND.EX P0, PT, RZ, UR5, PT, P0 ;  /* 0x00000005ff007c0c */ /* 0x000fe4000bf05300 */
[----:B------:R-:W-:Y:S01]  /*0090*/  ISETP.NE.AND.EX P1, PT, RZ, UR5, PT, P1 ;  /* 0x00000005ff007c0c */ /* 0x000fe2000bf25310 */
[----:B0-----:R-:W-:-:S10]  /*00a0*/  IMAD.WIDE.U32 R2, R7, 0x4, R2 ;  /* 0x0000000407027825 */ /* 0x001fd400078e0002 */
        /* <DEDUP_REMOVED lines=9> */
[----:B------:R-:W0:Y:S01]  /*0140*/  LDCU.U8 UR8, c[0x0][0x548] ;  /* 0x0000a900ff0877ac */ /* 0x000e220008000000 */
[----:B------:R-:W1:Y:S11]  /*0150*/  S2UR UR5, SR_CTAID.Z ;  /* 0x00000000000579c3 */ /* 0x000e760000002700 */
[----:B------:R-:W2:Y:S01]  /*0160*/  @!P0 LDC.64 R10, c[0x0][0x588] ;  /* 0x00016200ff0a8b82 */ /* 0x000ea20000000a00 */
[----:B0-----:R-:W-:-:S07]  /*0170*/  UISETP.NE.AND UP0, UPT, UR8, URZ, UPT ;  /* 0x000000ff0800728c */ /* 0x001fce000bf05270 */
[----:B------:R-:W0:Y:S08]  /*0180*/  @!P0 LDC.64 R12, c[0x0][0x400] ;  /* 0x00010000ff0c8b82 */ /* 0x000e300000000a00 */
[----:B------:R-:W3:Y:S08]  /*0190*/  @P0 LDC.64 R16, c[0x0][0x590] ;  /* 0x00016400ff100b82 */ /* 0x000ef00000000a00 */
[----:B------:R-:W4:Y:S01]  /*01a0*/  @P0 LDC.64 R18, c[0x0][0x408] ;  /* 0x00010200ff120b82 */ /* 0x000f220000000a00 */
[----:B--2---:R-:W-:-:S04]  /*01b0*/  @!P0 IMAD.WIDE.U32 R2, R7, R10, RZ ;  /* 0x0000000a07028225 */ /* 0x004fc800078e00ff */
[C---:B------:R-:W-:Y:S01]  /*01c0*/  @!P0 IMAD R14, R7.reuse, R11, R3 ;  /* 0x0000000b070e8224 */ /* 0x040fe200078e0203 */
[----:B------:R-:W-:Y:S01]  /*01d0*/  @!P0 MOV R11, R2 ;  /* 0x00000002000b8202 */ /* 0x000fe20000000f00 */
[----:B0-----:R-:W-:-:S04]  /*01e0*/  @!P0 IMAD.WIDE.U32 R4, R7, R12, RZ ;  /* 0x0000000c07048225 */ /* 0x001fc800078e00ff */
[----:B------:R-:W-:Y:S01]  /*01f0*/  @!P0 IMAD R12, R7, R13, R5 ;  /* 0x0000000d070c8224 */ /* 0x000fe200078e0205 */
[----:B------:R-:W-:Y:S01]  /*0200*/  @!P0 MOV R73, R4 ;  /* 0x0000000400498202 */ /* 0x000fe20000000f00 */
[----:B---3--:R-:W-:-:S04]  /*0210*/  @P0 IMAD.WIDE.U32 R2, R9, R16, RZ ;  /* 0x0000001009020225 */ /* 0x008fc800078e00ff */
[C---:B------:R-:W-:Y:S01]  /*0220*/  @P0 IMAD R14, R9.reuse, R17, R3 ;  /* 0x00000011090e0224 */ /* 0x040fe200078e0203 */
[----:B------:R-:W-:Y:S01]  /*0230*/  @P0 MOV R11, R2 ;  /* 0x00000002000b0202 */ /* 0x000fe20000000f00 */
[----:B----4-:R-:W-:-:S04]  /*0240*/  @P0 IMAD.WIDE.U32 R4, R9, R18, RZ ;  /* 0x0000001209040225 */ /* 0x010fc800078e00ff */
[----:B------:R-:W-:Y:S01]  /*0250*/  @P0 IMAD R12, R9, R19, R5 ;  /* 0x00000013090c0224 */ /* 0x000fe200078e0205 */
[----:B------:R-:W-:Y:S01]  /*0260*/  @P0 MOV R73, R4 ;  /* 0x0000000400490202 */ /* 0x000fe20000000f00 */
[----:B-1----:R-:W-:Y:S06]  /*0270*/  BRA.U !UP0, `(.L_x_245) ;  /* 0x0000000108247547 */ /* 0x002fec000b800000 */
[----:B------:R-:W0:Y:S01]  /*0280*/  LDC R4, c[0x0][0x444] ;  /* 0x00011100ff047b82 */ /* 0x000e220000000800 */
[----:B------:R-:W-:-:S07]  /*0290*/  ISETP.NE.AND P0, PT, R9, -0x1, PT ;  /* 0xffffffff0900780c */ /* 0x000fce0003f05270 */
[----:B------:R-:W1:Y:S08]  /*02a0*/  LDC R2, c[0x0][0x430] ;  /* 0x00010c00ff027b82 */ /* 0x000e700000000800 */
[----:B------:R-:W1:Y:S01]  /*02b0*/  LDC R3, c[0x0][0x454] ;  /* 0x00011500ff037b82 */ /* 0x000e620000000800 */
[----:B0-----:R-:W-:Y:S01]  /*02c0*/  @!P0 IMAD R9, R7, R4, RZ ;  /* 0x0000000407098224 */ /* 0x001fe200078e02ff */
[----:B-1----:R-:W-:-:S04]  /*02d0*/  LEA R2, R2, R3, 0x7 ;  /* 0x0000000302027211 */ /* 0x002fc800078e38ff */
[----:B------:R-:W-:-:S05]  /*02e0*/  LEA R3, R7, R9, 0x7 ;  /* 0x0000000907037211 */ /* 0x000fca00078e38ff */
[----:B------:R-:W-:Y:S01]  /*02f0*/  IMAD R10, R2, UR5, R3 ;  /* 0x00000005020a7c24 */ /* 0x000fe2000f8e0203 */
[----:B------:R-:W-:Y:S06]  /*0300*/  BRA `(.L_x_246) ;  /* 0x0000000000107947 */ /* 0x000fec0003800000 */
.L_x_245:
[----:B------:R-:W0:Y:S08]  /*0310*/  LDC R10, c[0x0][0x3e0] ;  /* 0x0000f800ff0a7b82 */ /* 0x000e300000000800 */
[----:B------:R-:W1:Y:S01]  /*0320*/  LDC R3, c[0x0][0x444] ;  /* 0x00011100ff037b82 */ /* 0x000e620000000800 */
[----:B0-----:R-:W-:-:S04]  /*0330*/  IMAD R10, R7, R10, UR5 ;  /* 0x00000005070a7e24 */ /* 0x001fc8000f8e020a */
[----:B-1----:R-:W-:-:S07]  /*0340*/  IMAD R10, R10, R3, RZ ;  /* 0x000000030a0a7224 */ /* 0x002fce00078e02ff */
.L_x_246:
[----:B------:R-:W0:Y:S01]  /*0350*/  S2R R74, SR_TID.X ;  /* 0x00000000004a7919 */ /* 0x000e220000002100 */
[----:B------:R-:W1:Y:S01]  /*0360*/  LDC.64 R4, c[0x0][0x590] ;  /* 0x00016400ff047b82 */ /* 0x000e620000000a00 */
[----:B------:R-:W-:Y:S01]  /*0370*/  HFMA2 R69, -RZ, RZ, 0, 0 ;  /* 0x00000000ff457431 */ /* 0x000fe200000001ff */
[----:B------:R-:W-:Y:S01]  /*0380*/  BSSY.RECONVERGENT B0, `(.L_x_247) ;  /* 0x000003c000007945 */ /* 0x000fe20003800200 */
[----:B------:R-:W-:Y:S02]  /*0390*/  CS2R R34, SRZ ;  /* 0x0000000000227805 */ /* 0x000fe4000001ff00 */
[----:B------:R-:W-:Y:S02]  /*03a0*/  CS2R R32, SRZ ;  /* 0x0000000000207805 */ /* 0x000fe4000001ff00 */
[----:B------:R-:W-:Y:S02]  /*03b0*/  CS2R R50, SRZ ;  /* 0x0000000000327805 */ /* 0x000fe4000001ff00 */
[----:B------:R-:W-:-:S02]  /*03c0*/  CS2R R48, SRZ ;  /* 0x0000000000307805 */ /* 0x000fc4000001ff00 */
[----:B------:R-:W-:Y:S01]  /*03d0*/  CS2R R54, SRZ ;  /* 0x0000000000367805 */ /* 0x000fe2000001ff00 */
[----:B------:R-:W2:Y:S01]  /*03e0*/  LDC.64 R16, c[0x0][0x598] ;  /* 0x00016600ff107b82 */ /* 0x000ea20000000a00 */
[----:B------:R-:W-:Y:S02]  /*03f0*/  CS2R R52, SRZ ;  /* 0x0000000000347805 */ /* 0x000fe4000001ff00 */
[----:B------:R-:W-:Y:S02]  /*0400*/  CS2R R30, SRZ ;  /* 0x00000000001e7805 */ /* 0x000fe4000001ff00 */
[----:B------:R-:W-:Y:S02]  /*0410*/  CS2R R28, SRZ ;  /* 0x00000000001c7805 */ /* 0x000fe4000001ff00 */
[----:B------:R-:W-:Y:S02]  /*0420*/  CS2R R46, SRZ ;  /* 0x00000000002e7805 */ /* 0x000fe4000001ff00 */
[----:B------:R-:W-:-:S02]  /*0430*/  CS2R R44, SRZ ;  /* 0x00000000002c7805 */ /* 0x000fc4000001ff00 */
[----:B------:R-:W-:Y:S02]  /*0440*/  CS2R R58, SRZ ;  /* 0x00000000003a7805 */ /* 0x000fe4000001ff00 */
[----:B------:R-:W-:Y:S01]  /*0450*/  CS2R R56, SRZ ;  /* 0x0000000000387805 */ /* 0x000fe2000001ff00 */
[----:B------:R-:W3:Y:S01]  /*0460*/  LDC.64 R2, c[0x0][0x408] ;  /* 0x00010200ff027b82 */ /* 0x000ee20000000a00 */
[----:B------:R-:W-:-:S07]  /*0470*/  MOV R18, RZ ;  /* 0x000000ff00127202 */ /* 0x000fce0000000f00 */
[----:B------:R-:W4:Y:S01]  /*0480*/  LDC.64 R70, c[0x0][0x410] ;  /* 0x00010400ff467b82 */ /* 0x000f220000000a00 */
[----:B0-----:R-:W-:Y:S02]  /*0490*/  SHF.L.U32 R68, R74, 0x3, RZ ;  /* 0x000000034a447819 */ /* 0x001fe400000006ff */
[----:B------:R-:W-:Y:S02]  /*04a0*/  SHF.R.U32.HI R75, RZ, 0x3, R74 ;  /* 0x00000003ff4b7819 */ /* 0x000fe4000001164a */
[----:B------:R-:W-:-:S04]  /*04b0*/  LOP3.LUT R68, R68, 0x38, RZ, 0xc0, !PT ;  /* 0x0000003844447812 */ /* 0x000fc800078ec0ff */
[----:B------:R-:W-:Y:S01]  /*04c0*/  LOP3.LUT R76, R68, 0x40, RZ, 0xfc, !PT ;  /* 0x00000040444c7812 */ /* 0x000fe200078efcff */
[----:B-1----:R-:W-:Y:S01]  /*04d0*/  IMAD.WIDE.U32 R6, R4, UR4, R68 ;  /* 0x0000000404067c25 */ /* 0x002fe2000f8e0044 */
[C---:B------:R-:W-:Y:S02]  /*04e0*/  LOP3.LUT R77, R68.reuse, 0x80, RZ, 0xfc, !PT ;  /* 0x00000080444d7812 */ /* 0x040fe400078efcff */
[----:B------:R-:W-:Y:S01]  /*04f0*/  LOP3.LUT R78, R68, 0xc0, RZ, 0xfc, !PT ;  /* 0x000000c0444e7812 */ /* 0x000fe200078efcff */
[----:B------:R-:W-:Y:S01]  /*0500*/  IMAD R7, R5, UR4, R7 ;  /* 0x0000000405077c24 */ /* 0x000fe2000f8e0207 */
[----:B------:R-:W-:Y:S01]  /*0510*/  IADD3 R6, P0, PT, R11, R6, RZ ;  /* 0x000000060b067210 */ /* 0x000fe20007f1e0ff */
[----:B---3--:R-:W-:-:S03]  /*0520*/  IMAD.WIDE.U32 R8, R2, UR4, R68 ;  /* 0x0000000402087c25 */ /* 0x008fc6000f8e0044 */
[----:B------:R-:W-:Y:S01]  /*0530*/  IADD3.X R7, PT, PT, R14, R7, RZ, P0, !PT ;  /* 0x000000070e077210 */ /* 0x000fe200007fe4ff */
[----:B------:R-:W-:Y:S01]  /*0540*/  IMAD R9, R3, UR4, R9 ;  /* 0x0000000403097c24 */ /* 0x000fe2000f8e0209 */
[----:B------:R-:W-:Y:S02]  /*0550*/  IADD3 R72, P1, PT, R73, R8, RZ ;  /* 0x0000000849487210 */ /* 0x000fe40007f3e0ff */
[----:B------:R-:W-:Y:S01]  /*0560*/  CS2R R14, SRZ ;  /* 0x00000000000e7805 */ /* 0x000fe2000001ff00 */
[----:B--2---:R-:W-:Y:S01]  /*0570*/  IMAD.WIDE.U32 R20, R16, UR5, R6 ;  /* 0x0000000510147c25 */ /* 0x004fe2000f8e0006 */
[----:B------:R-:W-:Y:S02]  /*0580*/  IADD3 R6, PT, PT, R0, -UR4, RZ ;  /* 0x8000000400067c10 */ /* 0x000fe4000fffe0ff */
[----:B------:R-:W-:Y:S01]  /*0590*/  IADD3.X R73, PT, PT, R12, R9, RZ, P1, !PT ;  /* 0x000000090c497210 */ /* 0x000fe20000ffe4ff */
[----:B------:R-:W-:Y:S01]  /*05a0*/  IMAD R17, R17, UR5, R21 ;  /* 0x0000000511117c24 */ /* 0x000fe2000f8e0215 */
[----:B------:R-:W-:-:S02]  /*05b0*/  ISETP.GE.AND P0, PT, R75, R6, PT ;  /* 0x000000064b00720c */ /* 0x000fc40003f06270 */
[----:B------:R-:W-:Y:S02]  /*05c0*/  CS2R R12, SRZ ;  /* 0x00000000000c7805 */ /* 0x000fe4000001ff00 */
[----:B------:R-:W-:Y:S01]  /*05d0*/  IADD3 R0, PT, PT, R75, 0x20, RZ ;  /* 0x000000204b007810 */ /* 0x000fe20007ffe0ff */
[----:B----4-:R-:W-:Y:S01]  /*05e0*/  IMAD.WIDE.U32 R72, R70, UR5, R72 ;  /* 0x0000000546487c25 */ /* 0x010fe2000f8e0048 */
[----:B------:R-:W-:Y:S02]  /*05f0*/  CS2R R8, SRZ ;  /* 0x0000000000087805 */ /* 0x000fe4000001ff00 */
[----:B------:R-:W-:Y:S01]  /*0600*/  ISETP.GE.AND P1, PT, R0, R6, PT ;  /* 0x000000060000720c */ /* 0x000fe20003f26270 */
[----:B------:R-:W-:Y:S01]  /*0610*/  IMAD R71, R71, UR5, R73 ;  /* 0x0000000547477c24 */ /* 0x000fe2000f8e0249 */
[----:B------:R-:W-:Y:S02]  /*0620*/  IADD3 R0, PT, PT, R10, UR4, RZ ;  /* 0x000000040a007c10 */ /* 0x000fe4000fffe0ff */
[----:B------:R-:W-:Y:S01]  /*0630*/  CS2R R10, SRZ ;  /* 0x00000000000a7805 */ /* 0x000fe2000001ff00 */
[----:B------:R-:W-:Y:S08]  /*0640*/  @P0 BRA `(.L_x_248) ;  /* 0x00000000003c0947 */ /* 0x000ff00003800000 */
[----:B------:R-:W0:Y:S01]  /*0650*/  LDCU UR8, c[0x0][0x440] ;  /* 0x00008800ff0877ac */ /* 0x000e220008000800 */
[----:B------:R-:W-:Y:S01]  /*0660*/  MOV R16, R20 ;  /* 0x0000001400107202 */ /* 0x000fe20000000f00 */
[----:B------:R-:W1:Y:S04]  /*0670*/  LDCU.64 UR10, c[0x0][0x550] ;  /* 0x0000aa00ff0a77ac */ /* 0x000e680008000a00 */
[----:B------:R-:W-:-:S04]  /*0680*/  IMAD.WIDE.U32 R6, R75, R4, R16 ;  /* 0x000000044b067225 */ /* 0x000fc800078e0010 */
[----:B------:R-:W-:Y:S01]  /*0690*/  IMAD R7, R75, R5, R7 ;  /* 0x000000054b077224 */ /* 0x000fe200078e0207 */
[----:B0-----:R-:W-:Y:S02]  /*06a0*/  ISETP.GE.AND P2, PT, R68, UR8, PT ;  /* 0x0000000844007c0c */ /* 0x001fe4000bf46270 */
[----:B------:R-:W-:Y:S02]  /*06b0*/  ISETP.GE.AND P3, PT, R76, UR8, PT ;  /* 0x000000084c007c0c */ /* 0x000fe4000bf66270 */
[----:B------:R-:W-:Y:S02]  /*06c0*/  ISETP.GE.AND P4, PT, R77, UR8, PT ;  /* 0x000000084d007c0c */ /* 0x000fe4000bf86270 */
[----:B------:R-:W-:Y:S02]  /*06d0*/  ISETP.GE.AND P5, PT, R78, UR8, PT ;  /* 0x000000084e007c0c */ /* 0x000fe4000bfa6270 */
[----:B-1----:R-:W-:-:S04]  /*06e0*/  LEA R22, P6, R6, UR10, 0x1 ;  /* 0x0000000a06167c11 */ /* 0x002fc8000f8c08ff */
[----:B------:R-:W-:-:S05]  /*06f0*/  LEA.HI.X R23, R6, UR11, R7, 0x1, P6 ;  /* 0x0000000b06177c11 */ /* 0x000fca000b0f0c07 */
[----:B------:R0:W5:Y:S04]  /*0700*/  @!P2 LDG.E.128 R52, desc[UR6][R22.64] ;  /* 0x000000061634a981 */ /* 0x000168000c1e1d00 */
[----:B------:R0:W5:Y:S04]  /*0710*/  @!P3 LDG.E.128 R48, desc[UR6][R22.64+0x80] ;  /* 0x000080061630b981 */ /* 0x000168000c1e1d00 */
[----:B------:R0:W5:Y:S04]  /*0720*/  @!P4 LDG.E.128 R32, desc[UR6][R22.64+0x100] ;  /* 0x000100061620c981 */ /* 0x000168000c1e1d00 */
[----:B------:R0:W5:Y:S02]  /*0730*/  @!P5 LDG.E.128 R12, desc[UR6][R22.64+0x180] ;  /* 0x00018006160cd981 */ /* 0x000164000c1e1d00 */
.L_x_248:
[----:B------:R-:W-:Y:S05]  /*0740*/  BSYNC.RECONVERGENT B0 ;  /* 0x0000000000007941 */ /* 0x000fea0003800200 */
.L_x_247:
[----:B------:R-:W-:Y:S04]  /*0750*/  BSSY.RECONVERGENT B0, `(.L_x_249) ;  /* 0x0000016000007945 */ /* 0x000fe80003800200 */
[----:B------:R-:W-:Y:S05]  /*0760*/  @P1 BRA `(.L_x_250) ;  /* 0x0000000000501947 */ /* 0x000fea0003800000 */
[----:B------:R-:W1:Y:S01]  /*0770*/  LDCU UR8, c[0x0][0x440] ;  /* 0x00008800ff0877ac */ /* 0x000e620008000800 */
[----:B------:R-:W-:Y:S02]  /*0780*/  IADD3 R19, P2, PT, R75, 0x20, RZ ;  /* 0x000000204b137810 */ /* 0x000fe40007f5e0ff */
[----:B------:R-:W-:Y:S01]  /*0790*/  MOV R6, R20 ;  /* 0x0000001400067202 */ /* 0x000fe20000000f00 */
[----:B------:R-:W2:Y:S01]  /*07a0*/  LDCU.64 UR10, c[0x0][0x550] ;  /* 0x0000aa00ff0a77ac */ /* 0x000ea20008000a00 */
[----:B------:R-:W-:-:S05]  /*07b0*/  IADD3.X R7, PT, PT, RZ, RZ, RZ, P2, !PT ;  /* 0x000000ffff077210 */ /* 0x000fca00017fe4ff */
[----:B------:R-:W-:Y:S01]  /*07c0*/  IMAD R16, R7, R4, RZ ;  /* 0x0000000407107224 */ /* 0x000fe200078e02ff */
[----:B------:R-:W-:-:S03]  /*07d0*/  MOV R7, R17 ;  /* 0x0000001100077202 */ /* 0x000fc60000000f00 */
[C---:B------:R-:W-:Y:S02]  /*07e0*/  IMAD R5, R19.reuse, R5, R16 ;  /* 0x0000000513057224 */ /* 0x040fe400078e0210 */
[----:B------:R-:W-:Y:S01]  /*07f0*/  IMAD.WIDE.U32 R6, R19, R4, R6 ;  /* 0x0000000413067225 */ /* 0x000fe200078e0006 */
[----:B-1----:R-:W-:Y:S02]  /*0800*/  ISETP.GE.AND P3, PT, R68, UR8, PT ;  /* 0x0000000844007c0c */ /* 0x002fe4000bf66270 */
[----:B------:R-:W-:Y:S02]  /*0810*/  ISETP.GE.AND P4, PT, R76, UR8, PT ;  /* 0x000000084c007c0c */ /* 0x000fe4000bf86270 */
[----:B------:R-:W-:Y:S02]  /*0820*/  ISETP.GE.AND P5, PT, R77, UR8, PT ;  /* 0x000000084d007c0c */ /* 0x000fe4000bfa6270 */
[----:B------:R-:W-:Y:S02]  /*0830*/  ISETP.GE.AND P6, PT, R78, UR8, PT ;  /* 0x000000084e007c0c */ /* 0x000fe4000bfc6270 */
[----:B--2---:R-:W-:-:S02]  /*0840*/  LEA R4, P2, R6, UR10, 0x1 ;  /* 0x0000000a06047c11 */ /* 0x004fc4000f8408ff */
[----:B------:R-:W-:-:S04]  /*0850*/  IADD3 R5, PT, PT, R7, R5, RZ ;  /* 0x0000000507057210 */ /* 0x000fc80007ffe0ff */
[----:B------:R-:W-:-:S05]  /*0860*/  LEA.HI.X R5, R6, UR11, R5, 0x1, P2 ;  /* 0x0000000b06057c11 */ /* 0x000fca00090f0c05 */
[----:B------:R1:W5:Y:S04]  /*0870*/  @!P3 LDG.E.128 R56, desc[UR6][R4.64] ;  /* 0x000000060438b981 */ /* 0x000368000c1e1d00 */
[----:B------:R1:W5:Y:S04]  /*0880*/  @!P4 LDG.E.128 R44, desc[UR6][R4.64+0x80] ;  /* 0x00008006042cc981 */ /* 0x000368000c1e1d00 */
[----:B------:R1:W5:Y:S04]  /*0890*/  @!P5 LDG.E.128 R28, desc[UR6][R4.64+0x100] ;  /* 0x00010006041cd981 */ /* 0x000368000c1e1d00 */
[----:B------:R1:W5:Y:S02]  /*08a0*/  @!P6 LDG.E.128 R8, desc[UR6][R4.64+0x180] ;  /* 0x000180060408e981 */ /* 0x000364000c1e1d00 */
.L_x_250:
[----:B------:R-:W-:Y:S05]  /*08b0*/  BSYNC.RECONVERGENT B0 ;  /* 0x0000000000007941 */ /* 0x000fea0003800200 */
.L_x_249:
[----:B------:R-:W-:Y:S01]  /*08c0*/  BSSY.RECONVERGENT B0, `(.L_x_251) ;  /* 0x0000019000007945 */ /* 0x000fe20003800200 */
[----:B------:R-:W-:Y:S01]  /*08d0*/  HFMA2 R19, -RZ, RZ, 0, 0 ;  /* 0x00000000ff137431 */ /* 0x000fe200000001ff */
[----:B------:R-:W-:Y:S02]  /*08e0*/  CS2R R16, SRZ ;  /* 0x0000000000107805 */ /* 0x000fe4000001ff00 */
[----:B------:R-:W-:Y:S02]  /*08f0*/  CS2R R38, SRZ ;  /* 0x0000000000267805 */ /* 0x000fe4000001ff00 */
[----:B------:R-:W-:Y:S02]  /*0900*/  CS2R R36, SRZ ;  /* 0x0000000000247805 */ /* 0x000fe4000001ff00 */
[----:B------:R-:W-:Y:S02]  /*0910*/  CS2R R42, SRZ ;  /* 0x00000000002a7805 */ /* 0x000fe4000001ff00 */
[----:B------:R-:W-:-:S02]  /*0920*/  CS2R R40, SRZ ;  /* 0x0000000000287805 */ /* 0x000fc4000001ff00 */
[----:B------:R-:W-:Y:S02]  /*0930*/  CS2R R62, SRZ ;  /* 0x00000000003e7805 */ /* 0x000fe4000001ff00 */
[----:B------:R-:W-:Y:S01]  /*0940*/  CS2R R60, SRZ ;  /* 0x00000000003c7805 */ /* 0x000fe2000001ff00 */
[----:B------:R-:W-:Y:S06]  /*0950*/  @P0 BRA `(.L_x_252) ;  /* 0x00000000003c0947 */ /* 0x000fec0003800000 */
[----:B------:R-:W2:Y:S01]  /*0960*/  LDCU UR8, c[0x0][0x440] ;  /* 0x00008800ff0877ac */ /* 0x000ea20008000800 */
[----:B------:R-:W-:Y:S01]  /*0970*/  MOV R70, R72 ;  /* 0x0000004800467202 */ /* 0x000fe20000000f00 */
[----:B------:R-:W3:Y:S04]  /*0980*/  LDCU.64 UR4, c[0x0][0x3f0] ;  /* 0x00007e00ff0477ac */ /* 0x000ee80008000a00 */
[----:B-1----:R-:W-:-:S04]  /*0990*/  IMAD.WIDE.U32 R4, R75, R2, R70 ;  /* 0x000000024b047225 */ /* 0x002fc800078e0046 */
[----:B------:R-:W-:Y:S01]  /*09a0*/  IMAD R5, R75, R3, R5 ;  /* 0x000000034b057224 */ /* 0x000fe200078e0205 */
[----:B--2---:R-:W-:Y:S02]  /*09b0*/  ISETP.GE.AND P2, PT, R68, UR8, PT ;  /* 0x0000000844007c0c */ /* 0x004fe4000bf46270 */
[----:B------:R-:W-:Y:S02]  /*09c0*/  ISETP.GE.AND P3, PT, R76, UR8, PT ;  /* 0x000000084c007c0c */ /* 0x000fe4000bf66270 */
[----:B------:R-:W-:Y:S02]  /*09d0*/  ISETP.GE.AND P4, PT, R77, UR8, PT ;  /* 0x000000084d007c0c */ /* 0x000fe4000bf86270 */
[----:B------:R-:W-:Y:S02]  /*09e0*/  ISETP.GE.AND P5, PT, R78, UR8, PT ;  /* 0x000000084e007c0c */ /* 0x000fe4000bfa6270 */
[----:B---3--:R-:W-:-:S04]  /*09f0*/  LEA R6, P0, R4, UR4, 0x1 ;  /* 0x0000000404067c11 */ /* 0x008fc8000f8008ff */
[----:B------:R-:W-:-:S05]  /*0a00*/  LEA.HI.X R7, R4, UR5, R5, 0x1, P0 ;  /* 0x0000000504077c11 */ /* 0x000fca00080f0c05 */
[----:B------:R2:W5:Y:S04]  /*0a10*/  @!P2 LDG.E.128 R60, desc[UR6][R6.64] ;  /* 0x00000006063ca981 */ /* 0x000568000c1e1d00 */
[----:B------:R2:W5:Y:S04]  /*0a20*/  @!P3 LDG.E.128 R40, desc[UR6][R6.64+0x80] ;  /* 0x000080060628b981 */ /* 0x000568000c1e1d00 */
[----:B------:R2:W5:Y:S04]  /*0a30*/  @!P4 LDG.E.128 R36, desc[UR6][R6.64+0x100] ;  /* 0x000100060624c981 */ /* 0x000568000c1e1d00 */
[----:B------:R2:W5:Y:S02]  /*0a40*/  @!P5 LDG.E.128 R16, desc[UR6][R6.64+0x180] ;  /* 0x000180060610d981 */ /* 0x000564000c1e1d00 */
.L_x_252:
[----:B------:R-:W-:Y:S05]  /*0a50*/  BSYNC.RECONVERGENT B0 ;  /* 0x0000000000007941 */ /* 0x000fea0003800200 */
.L_x_251:
[----:B------:R-:W-:Y:S01]  /*0a60*/  BSSY.RECONVERGENT B0, `(.L_x_253) ;  /* 0x000001e000007945 */ /* 0x000fe20003800200 */
[----:B--2---:R-:W-:Y:S02]  /*0a70*/  CS2R R6, SRZ ;  /* 0x0000000000067805 */ /* 0x004fe4000001ff00 */
[----:B-1----:R-:W-:Y:S02]  /*0a80*/  CS2R R4, SRZ ;  /* 0x0000000000047805 */ /* 0x002fe4000001ff00 */
[----:B0-----:R-:W-:Y:S02]  /*0a90*/  CS2R R22, SRZ ;  /* 0x0000000000167805 */ /* 0x001fe4000001ff00 */
[----:B------:R-:W-:Y:S02]  /*0aa0*/  CS2R R20, SRZ ;  /* 0x0000000000147805 */ /* 0x000fe4000001ff00 */
[----:B------:R-:W-:Y:S02]  /*0ab0*/  CS2R R26, SRZ ;  /* 0x00000000001a7805 */ /* 0x000fe4000001ff00 */
[----:B------:R-:W-:-:S02]  /*0ac0*/  CS2R R24, SRZ ;  /* 0x0000000000187805 */ /* 0x000fc4000001ff00 */
[----:B------:R-:W-:Y:S02]  /*0ad0*/  CS2R R66, SRZ ;  /* 0x0000000000427805 */ /* 0x000fe4000001ff00 */
[----:B------:R-:W-:Y:S01]  /*0ae0*/  CS2R R64, SRZ ;  /* 0x0000000000407805 */ /* 0x000fe2000001ff00 */
[----:B------:R-:W-:Y:S06]  /*0af0*/  @P1 BRA `(.L_x_254) ;  /* 0x0000000000501947 */ /* 0x000fec0003800000 */
[----:B------:R-:W0:Y:S01]  /*0b00*/  LDCU UR4, c[0x0][0x440] ;  /* 0x00008800ff0477ac */ /* 0x000e220008000800 */
[----:B------:R-:W-:Y:S02]  /*0b10*/  IADD3 R75, P0, PT, R75, 0x20, RZ ;  /* 0x000000204b4b7810 */ /* 0x000fe40007f1e0ff */
[----:B------:R-:W-:Y:S01]  /*0b20*/  MOV R69, R71 ;  /* 0x0000004700457202 */ /* 0x000fe20000000f00 */
[----:B------:R-:W1:Y:S01]  /*0b30*/  LDCU.64 UR8, c[0x0][0x3f0] ;  /* 0x00007e00ff0877ac */ /* 0x000e620008000a00 */
[----:B------:R-:W-:Y:S02]  /*0b40*/  IADD3.X R71, PT, PT, RZ, RZ, RZ, P0, !PT ;  /* 0x000000ffff477210 */ /* 0x000fe400007fe4ff */
[----:B0-----:R-:W-:Y:S02]  /*0b50*/  ISETP.GE.AND P1, PT, R68, UR4, PT ;  /* 0x0000000444007c0c */ /* 0x001fe4000bf26270 */
[----:B------:R-:W-:Y:S02]  /*0b60*/  MOV R68, R72 ;  /* 0x0000004800447202 */ /* 0x000fe40000000f00 */
[----:B------:R-:W-:-:S02]  /*0b70*/  ISETP.GE.AND P2, PT, R76, UR4, PT ;  /* 0x000000044c007c0c */ /* 0x000fc4000bf46270 */
[----:B------:R-:W-:Y:S01]  /*0b80*/  ISETP.GE.AND P3, PT, R77, UR4, PT ;  /* 0x000000044d007c0c */ /* 0x000fe2000bf66270 */
[----:B------:R-:W-:Y:S01]  /*0b90*/  IMAD.WIDE.U32 R68, R75, R2, R68 ;  /* 0x000000024b447225 */ /* 0x000fe200078e0044 */
[----:B------:R-:W-:-:S03]  /*0ba0*/  ISETP.GE.AND P4, PT, R78, UR4, PT ;  /* 0x000000044e007c0c */ /* 0x000fc6000bf86270 */
[----:B------:R-:W-:-:S04]  /*0bb0*/  IMAD R2, R71, R2, RZ ;  /* 0x0000000247027224 */ /* 0x000fc800078e02ff */
[----:B------:R-:W-:Y:S01]  /*0bc0*/  IMAD R3, R75, R3, R2 ;  /* 0x000000034b037224 */ /* 0x000fe200078e0202 */
[----:B-1----:R-:W-:-:S04]  /*0bd0*/  LEA R2, P0, R68, UR8, 0x1 ;  /* 0x0000000844027c11 */ /* 0x002fc8000f8008ff */
[----:B------:R-:W-:-:S04]  /*0be0*/  IADD3 R3, PT, PT, R69, R3, RZ ;  /* 0x0000000345037210 */ /* 0x000fc80007ffe0ff */
[----:B------:R-:W-:-:S05]  /*0bf0*/  LEA.HI.X R3, R68, UR9, R3, 0x1, P0 ;  /* 0x0000000944037c11 */ /* 0x000fca00080f0c03 */
[----:B------:R0:W5:Y:S04]  /*0c00*/  @!P1 LDG.E.128 R64, desc[UR6][R2.64] ;  /* 0x0000000602409981 */ /* 0x000168000c1e1d00 */
[----:B------:R0:W5:Y:S04]  /*0c10*/  @!P2 LDG.E.128 R24, desc[UR6][R2.64+0x80] ;  /* 0x000080060218a981 */ /* 0x000168000c1e1d00 */
[----:B------:R0:W5:Y:S04]  /*0c20*/  @!P3 LDG.E.128 R20, desc[UR6][R2.64+0x100] ;  /* 0x000100060214b981 */ /* 0x000168000c1e1d00 */
[----:B------:R0:W5:Y:S02]  /*0c30*/  @!P4 LDG.E.128 R4, desc[UR6][R2.64+0x180] ;  /* 0x000180060204c981 */ /* 0x000164000c1e1d00 */
.L_x_254:
[----:B------:R-:W-:Y:S05]  /*0c40*/  BSYNC.RECONVERGENT B0 ;  /* 0x0000000000007941 */ /* 0x000fea0003800200 */
.L_x_253:
[----:B0----5:R-:W-:Y:S01]  /*0c50*/  HADD2.F32 R2, -RZ, R52.H1_H1 ;  /* 0x30000034ff027230 */ /* 0x021fe20000004100 */
[----:B------:R-:W0:Y:S01]  /*0c60*/  LDCU.64 UR4, c[0x0][0x5e8] ;  /* 0x0000bd00ff0477ac */ /* 0x000e220008000a00 */
[----:B------:R-:W-:Y:S01]  /*0c70*/  HADD2.F32 R3, -RZ, R60.H1_H1 ;  /* 0x3000003cff037230 */ /* 0x000fe20000004100 */
[----:B------:R-:W-:Y:S01]  /*0c80*/  LOP3.LUT P0, RZ, R74, 0x7, RZ, 0xc0, !PT ;  /* 0x000000074aff7812 */ /* 0x000fe2000780c0ff */
[----:B------:R-:W-:Y:S01]  /*0c90*/  HADD2.F32 R71, -RZ, R64.H1_H1 ;  /* 0x30000040ff477230 */ /* 0x000fe20000004100 */
[----:B------:R-:W1:Y:S01]  /*0ca0*/  LDCU UR8, c[0x0][0x4f4] ;  /* 0x00009e80ff0877ac */ /* 0x000e620008000800 */
[----:B------:R-:W-:Y:S02]  /*0cb0*/  HADD2.F32 R52, -RZ, R52.H0_H0 ;  /* 0x20000034ff347230 */ /* 0x000fe40000004100 */
[----:B------:R-:W-:Y:S01]  /*0cc0*/  FMUL.FTZ R69, R2, R3 ;  /* 0x0000000302457220 */ /* 0x000fe20000410000 */
[----:B------:R-:W-:Y:S02]  /*0cd0*/  HADD2.F32 R2, -RZ, R56.H1_H1 ;  /* 0x30000038ff027230 */ /* 0x000fe40000004100 */
[----:B------:R-:W-:-:S02]  /*0ce0*/  HADD2.F32 R3, -RZ, R60.H0_H0 ;  /* 0x2000003cff037230 */ /* 0x000fc40000004100 */
[----:B------:R-:W-:Y:S02]  /*0cf0*/  HADD2.F32 R64, -RZ, R64.H0_H0 ;  /* 0x20000040ff407230 */ /* 0x000fe40000004100 */
[----:B------:R-:W-:Y:S01]  /*0d00*/  FMUL.FTZ R60, R2, R71 ;  /* 0x00000047023c7220 */ /* 0x000fe20000410000 */
[----:B------:R-:W-:Y:S02]  /*0d10*/  HADD2.F32 R71, -RZ, R56.H0_H0 ;  /* 0x20000038ff477230 */ /* 0x000fe40000004100 */
[----:B------:R-:W-:Y:S01]  /*0d20*/  FFMA.FTZ R69, R52, R3, R69 ;  /* 0x0000000334457223 */ /* 0x000fe20000010045 */
[----:B------:R-:W-:Y:S02]  /*0d30*/  HADD2.F32 R2, -RZ, R53.H0_H0 ;  /* 0x20000035ff027230 */ /* 0x000fe40000004100 */
[----:B------:R-:W-:Y:S02]  /*0d40*/  HADD2.F32 R3, -RZ, R61.H0_H0 ;  /* 0x2000003dff037230 */ /* 0x000fe40000004100 */
[----:B------:R-:W-:Y:S01]  /*0d50*/  FFMA.FTZ R60, R71, R64, R60 ;  /* 0x00000040473c7223 */ /* 0x000fe2000001003c */
[----:B------:R-:W-:-:S02]  /*0d60*/  HADD2.F32 R68, -RZ, R65.H0_H0 ;  /* 0x20000041ff447230 */ /* 0x000fc40000004100 */
[----:B------:R-:W-:Y:S02]  /*0d70*/  HADD2.F32 R53, -RZ, R53.H1_H1 ;  /* 0x30000035ff357230 */ /* 0x000fe40000004100 */
[----:B------:R-:W-:Y:S01]  /*0d80*/  FFMA.FTZ R64, R2, R3, R69 ;  /* 0x0000000302407223 */ /* 0x000fe20000010045 */
[----:B------:R-:W-:Y:S02]  /*0d90*/  HADD2.F32 R69, -RZ, R57.H0_H0 ;  /* 0x20000039ff457230 */ /* 0x000fe40000004100 */
[----:B------:R-:W-:Y:S02]  /*0da0*/  HADD2.F32 R52, -RZ, R61.H1_H1 ;  /* 0x3000003dff347230 */ /* 0x000fe40000004100 */
[----:B------:R-:W-:Y:S02]  /*0db0*/  HADD2.F32 R57, -RZ, R57.H1_H1 ;  /* 0x30000039ff397230 */ /* 0x000fe40000004100 */
[----:B------:R-:W-:Y:S01]  /*0dc0*/  FFMA.FTZ R68, R69, R68, R60 ;  /* 0x0000004445447223 */ /* 0x000fe2000001003c */
[----:B------:R-:W-:-:S02]  /*0dd0*/  HADD2.F32 R65, -RZ, R65.H1_H1 ;  /* 0x30000041ff417230 */ /* 0x000fc40000004100 */
[----:B------:R-:W-:Y:S01]  /*0de0*/  FFMA.FTZ R53, R53, R52, R64 ;  /* 0x0000003435357223 */ /* 0x000fe20000010040 */
[----:B------:R-:W-:Y:S02]  /*0df0*/  HADD2.F32 R2, -RZ, R54.H0_H0 ;  /* 0x20000036ff027230 */ /* 0x000fe40000004100 */
[----:B------:R-:W-:Y:S02]  /*0e00*/  HADD2.F32 R61, -RZ, R62.H0_H0 ;  /* 0x2000003eff3d7230 */ /* 0x000fe40000004100 */
[----:B------:R-:W-:Y:S01]  /*0e10*/  FFMA.FTZ R68, R57, R65, R68 ;  /* 0x0000004139447223 */ /* 0x000fe20000010044 */
[--C-:B------:R-:W-:Y:S02]  /*0e20*/  HADD2.F32 R56, -RZ, R63.reuse.H0_H0 ;  /* 0x2000003fff387230 */ /* 0x100fe40000004100 */
[----:B------:R-:W-:Y:S02]  /*0e30*/  HADD2.F32 R60, -RZ, R63.H1_H1 ;  /* 0x3000003fff3c7230 */ /* 0x000fe40000004100 */
[----:B------:R-:W-:Y:S01]  /*0e40*/  FFMA.FTZ R53, R2, R61, R53 ;  /* 0x0000003d02357223 */ /* 0x000fe20000010035 */
[----:B------:R-:W-:-:S02]  /*0e50*/  HADD2.F32 R63, -RZ, R58.H0_H0 ;  /* 0x2000003aff3f7230 */ /* 0x000fc40000004100 */
[----:B------:R-:W-:Y:S02]  /*0e60*/  HADD2.F32 R52, -RZ, R66.H0_H0 ;  /* 0x20000042ff347230 */ /* 0x000fe40000004100 */
[----:B------:R-:W-:Y:S02]  /*0e70*/  HADD2.F32 R54, -RZ, R54.H1_H1 ;  /* 0x30000036ff367230 */ /* 0x000fe40000004100 */
[----:B------:R-:W-:Y:S02]  /*0e80*/  HADD2.F32 R69, -RZ, R62.H1_H1 ;  /* 0x3000003eff457230 */ /* 0x000fe40000004100 */
[----:B------:R-:W-:Y:S01]  /*0e90*/  FFMA.FTZ R68, R63, R52, R68 ;  /* 0x000000343f447223 */ /* 0x000fe20000010044 */
[----:B------:R-:W-:Y:S02]  /*0ea0*/  HADD2.F32 R57, -RZ, R58.H1_H1 ;  /* 0x3000003aff397230 */ /* 0x000fe40000004100 */
[----:B------:R-:W-:Y:S02]  /*0eb0*/  HADD2.F32 R66, -RZ, R66.H1_H1 ;  /* 0x30000042ff427230 */ /* 0x000fe40000004100 */
[----:B------:R-:W-:Y:S01]  /*0ec0*/  FFMA.FTZ R54, R54, R69, R53 ;  /* 0x0000004536367223 */ /* 0x000fe20000010035 */
[----:B------:R-:W-:-:S02]  /*0ed0*/  HADD2.F32 R3, -RZ, R55.H0_H0 ;  /* 0x20000037ff037230 */ /* 0x000fc40000004100 */
[----:B------:R-:W-:Y:S02]  /*0ee0*/  HADD2.F32 R53, -RZ, R59.H0_H0 ;  /* 0x2000003bff357230 */ /* 0x000fe40000004100 */
[----:B------:R-:W-:Y:S01]  /*0ef0*/  FFMA.FTZ R68, R57, R66, R68 ;  /* 0x0000004239447223 */ /* 0x000fe20000010044 */
[----:B------:R-:W-:Y:S02]  /*0f00*/  HADD2.F32 R2, -RZ, R67.H0_H0 ;  /* 0x20000043ff027230 */ /* 0x000fe40000004100 */
[----:B------:R-:W-:Y:S01]  /*0f10*/  FFMA.FTZ R54, R3, R56, R54 ;  /* 0x0000003803367223 */ /* 0x000fe20000010036 */
[----:B------:R-:W-:Y:S02]  /*0f20*/  HADD2.F32 R55, -RZ, R55.H1_H1 ;  /* 0x30000037ff377230 */ /* 0x000fe40000004100 */
[----:B------:R-:W-:Y:S02]  /*0f30*/  HADD2.F32 R3, -RZ, R40.H0_H0 ;  /* 0x20000028ff037230 */ /* 0x000fe40000004100 */
[----:B------:R-:W-:Y:S01]  /*0f40*/  FFMA.FTZ R68, R53, R2, R68 ;  /* 0x0000000235447223 */ /* 0x000fe20000010044 */
[----:B------:R-:W-:-:S02]  /*0f50*/  HADD2.F32 R2, -RZ, R48.H0_H0 ;  /* 0x20000030ff027230 */ /* 0x000fc40000004100 */
[----:B------:R-:W-:Y:S01]  /*0f60*/  FFMA.FTZ R55, R55, R60, R54 ;  /* 0x0000003c37377223 */ /* 0x000fe20000010036 */
        /* <DEDUP_REMOVED lines=9> */
[----:B------:R-:W-:Y:S02]  /*1000*/  HADD2.F32 R55, -RZ, R44.H1_H1 ;  /* 0x3000002cff377230 */ /* 0x000fe40000004100 */
[----:B------:R-:W-:Y:S02]  /*1010*/  HADD2.F32 R44, -RZ, R24.H1_H1 ;  /* 0x30000018ff2c7230 */ /* 0x000fe40000004100 */
[----:B------:R-:W-:Y:S01]  /*1020*/  FFMA.FTZ R68, R57, R40, R68 ;  /* 0x0000002839447223 */ /* 0x000fe20000010044 */
[----:B------:R-:W-:Y:S02]  /*1030*/  HADD2.F32 R3, -RZ, R49.H0_H0 ;  /* 0x20000031ff037230 */ /* 0x000fe40000004100 */
[----:B------:R-:W-:-:S02]  /*1040*/  HADD2.F32 R40, -RZ, R41.H0_H0 ;  /* 0x20000029ff287230 */ /* 0x000fc40000004100 */
[----:B------:R-:W-:Y:S01]  /*1050*/  FFMA.FTZ R68, R55, R44, R68 ;  /* 0x0000002c37447223 */ /* 0x000fe20000010044 */
[----:B------:R-:W-:Y:S02]  /*1060*/  HADD2.F32 R49, -RZ, R49.H1_H1 ;  /* 0x30000031ff317230 */ /* 0x000fe40000004100 */
[----:B------:R-:W-:Y:S02]  /*1070*/  HADD2.F32 R48, -RZ, R41.H1_H1 ;  /* 0x30000029ff307230 */ /* 0x000fe40000004100 */
[----:B------:R-:W-:Y:S01]  /*1080*/  FFMA.FTZ R54, R3, R40, R54 ;  /* 0x0000002803367223 */ /* 0x000fe20000010036 */
[----:B------:R-:W-:Y:S02]  /*1090*/  HADD2.F32 R55, -RZ, R45.H0_H0 ;  /* 0x2000002dff377230 */ /* 0x000fe40000004100 */
[----:B------:R-:W-:Y:S02]  /*10a0*/  HADD2.F32 R44, -RZ, R25.H0_H0 ;  /* 0x20000019ff2c7230 */ /* 0x000fe40000004100 */
[----:B------:R-:W-:Y:S01]  /*10b0*/  FFMA.FTZ R61, R49, R48, R54 ;  /* 0x00000030313d7223 */ /* 0x000fe20000010036 */
[----:B------:R-:W-:-:S02]  /*10c0*/  HADD2.F32 R52, -RZ, R50.H0_H0 ;  /* 0x20000032ff347230 */ /* 0x000fc40000004100 */
[----:B------:R-:W-:Y:S02]  /*10d0*/  HADD2.F32 R59, -RZ, R42.H0_H0 ;  /* 0x2000002aff3b7230 */ /* 0x000fe40000004100 */
[----:B------:R-:W-:Y:S01]  /*10e0*/  FFMA.FTZ R68, R55, R44, R68 ;  /* 0x0000002c37447223 */ /* 0x000fe20000010044 */
[--C-:B------:R-:W-:Y:S02]  /*10f0*/  HADD2.F32 R55, -RZ, R37.reuse.H0_H0 ;  /* 0x20000025ff377230 */ /* 0x100fe40000004100 */
[----:B------:R-:W-:Y:S02]  /*1100*/  HADD2.F32 R48, -RZ, R37.H1_H1 ;  /* 0x30000025ff307230 */ /* 0x000fe40000004100 */
[----:B------:R-:W-:Y:S01]  /*1110*/  FFMA.FTZ R59, R52, R59, R61 ;  /* 0x0000003b343b7223 */ /* 0x000fe2000001003d */
[----:B------:R-:W-:Y:S02]  /*1120*/  HADD2.F32 R37, -RZ, R45.H1_H1 ;  /* 0x3000002dff257230 */ /* 0x000fe40000004100 */
[----:B------:R-:W-:-:S02]  /*1130*/  HADD2.F32 R25, -RZ, R25.H1_H1 ;  /* 0x30000019ff197230 */ /* 0x000fc40000004100 */
[----:B------:R-:W-:Y:S02]  /*1140*/  HADD2.F32 R61, -RZ, R46.H0_H0 ;  /* 0x2000002eff3d7230 */ /* 0x000fe40000004100 */
[----:B------:R-:W-:Y:S02]  /*1150*/  HADD2.F32 R52, -RZ, R26.H0_H0 ;  /* 0x2000001aff347230 */ /* 0x000fe40000004100 */
        /* <DEDUP_REMOVED lines=10> */
[--C-:B------:R-:W-:Y:S02]  /*1200*/  HADD2.F32 R59, -RZ, R16.reuse.H0_H0 ;  /* 0x20000010ff3b7230 */ /* 0x100fe40000004100 */
[----:B------:R-:W-:-:S02]  /*1210*/  HADD2.F32 R56, -RZ, R16.H1_H1 ;  /* 0x30000010ff387230 */ /* 0x000fc40000004100 */
[----:B------:R-:W-:Y:S01]  /*1220*/  FFMA.FTZ R68, R63, R26, R68 ;  /* 0x0000001a3f447223 */ /* 0x000fe20000010044 */
[--C-:B------:R-:W-:Y:S02]  /*1230*/  HADD2.F32 R54, -RZ, R17.reuse.H0_H0 ;  /* 0x20000011ff367230 */ /* 0x100fe40000004100 */
[----:B------:R-:W-:Y:S02]  /*1240*/  HADD2.F32 R52, -RZ, R17.H1_H1 ;  /* 0x30000011ff347230 */ /* 0x000fe40000004100 */
[--C-:B------:R-:W-:Y:S02]  /*1250*/  HADD2.F32 R50, -RZ, R18.reuse.H0_H0 ;  /* 0x20000012ff327230 */ /* 0x100fe40000004100 */
[----:B------:R-:W-:Y:S02]  /*1260*/  HADD2.F32 R53, -RZ, R18.H1_H1 ;  /* 0x30000012ff357230 */ /* 0x000fe40000004100 */
[--C-:B------:R-:W-:Y:S02]  /*1270*/  HADD2.F32 R17, -RZ, R19.reuse.H0_H0 ;  /* 0x20000013ff117230 */ /* 0x100fe40000004100 */
[----:B------:R-:W-:-:S02]  /*1280*/  HADD2.F32 R16, -RZ, R19.H1_H1 ;  /* 0x30000013ff107230 */ /* 0x000fc40000004100 */
[----:B------:R-:W-:Y:S02]  /*1290*/  HADD2.F32 R51, -RZ, R51.H1_H1 ;  /* 0x30000033ff337230 */ /* 0x000fe40000004100 */
[----:B------:R-:W-:Y:S02]  /*12a0*/  HADD2.F32 R24, -RZ, R43.H1_H1 ;  /* 0x3000002bff187230 */ /* 0x000fe40000004100 */
[----:B------:R-:W-:Y:S02]  /*12b0*/  HADD2.F32 R19, -RZ, R47.H0_H0 ;  /* 0x2000002fff137230 */ /* 0x000fe40000004100 */
[----:B------:R-:W-:Y:S02]  /*12c0*/  HADD2.F32 R18, -RZ, R27.H0_H0 ;  /* 0x2000001bff127230 */ /* 0x000fe40000004100 */
[----:B------:R-:W-:Y:S01]  /*12d0*/  FFMA.FTZ R2, R51, R24, R2 ;  /* 0x0000001833027223 */ /* 0x000fe20000010002 */
[----:B------:R-:W-:Y:S02]  /*12e0*/  HADD2.F32 R43, -RZ, R32.H0_H0 ;  /* 0x20000020ff2b7230 */ /* 0x000fe40000004100 */
        /* <DEDUP_REMOVED lines=15> */
[----:B------:R-:W-:Y:S01]  /*13e0*/  FFMA.FTZ R40, R40, R55, R43 ;  /* 0x0000003728287223 */ /* 0x000fe2000001002b */
[----:B------:R-:W-:-:S02]  /*13f0*/  HADD2.F32 R33, -RZ, R33.H1_H1 ;  /* 0x30000021ff217230 */ /* 0x000fc40000004100 */
[----:B------:R-:W-:Y:S02]  /*1400*/  HADD2.F32 R19, -RZ, R29.H0_H0 ;  /* 0x2000001dff137230 */ /* 0x000fe40000004100 */
[----:B------:R-:W-:Y:S01]  /*1410*/  FFMA.FTZ R68, R27, R20, R68 ;  /* 0x000000141b447223 */ /* 0x000fe20000010044 */
[----:B------:R-:W-:Y:S02]  /*1420*/  HADD2.F32 R2, -RZ, R21.H0_H0 ;  /* 0x20000015ff027230 */ /* 0x000fe40000004100 */
[----:B------:R-:W-:Y:S01]  /*1430*/  FFMA.FTZ R33, R33, R48, R40 ;  /* 0x0000003021217223 */ /* 0x000fe20000010028 */
[----:B------:R-:W-:Y:S02]  /*1440*/  HADD2.F32 R32, -RZ, R34.H0_H0 ;  /* 0x20000022ff207230 */ /* 0x000fe40000004100 */
[----:B------:R-:W-:Y:S02]  /*1450*/  HADD2.F32 R49, -RZ, R38.H0_H0 ;  /* 0x20000026ff317230 */ /* 0x000fe40000004100 */
[----:B------:R-:W-:Y:S01]  /*1460*/  FFMA.FTZ R68, R19, R2, R68 ;  /* 0x0000000213447223 */ /* 0x000fe20000010044 */
[----:B------:R-:W-:-:S02]  /*1470*/  HADD2.F32 R29, -RZ, R29.H1_H1 ;  /* 0x3000001dff1d7230 */ /* 0x000fc40000004100 */
[----:B------:R-:W-:Y:S02]  /*1480*/  HADD2.F32 R21, -RZ, R21.H1_H1 ;  /* 0x30000015ff157230 */ /* 0x000fe40000004100 */
[----:B------:R-:W-:Y:S01]  /*1490*/  FFMA.FTZ R33, R32, R49, R33 ;  /* 0x0000003120217223 */ /* 0x000fe20000010021 */
[----:B------:R-:W-:Y:S02]  /*14a0*/  HADD2.F32 R34, -RZ, R34.H1_H1 ;  /* 0x30000022ff227230 */ /* 0x000fe40000004100 */
[----:B------:R-:W-:Y:S02]  /*14b0*/  HADD2.F32 R45, -RZ, R38.H1_H1 ;  /* 0x30000026ff2d7230 */ /* 0x000fe40000004100 */
[----:B------:R-:W-:Y:S01]  /*14c0*/  FFMA.FTZ R68, R29, R21, R68 ;  /* 0x000000151d447223 */ /* 0x000fe20000010044 */
[----:B------:R-:W-:Y:S02]  /*14d0*/  HADD2.F32 R19, -RZ, R30.H0_H0 ;  /* 0x2000001eff137230 */ /* 0x000fe40000004100 */
[----:B------:R-:W-:-:S02]  /*14e0*/  HADD2.F32 R2, -RZ, R22.H0_H0 ;  /* 0x20000016ff027230 */ /* 0x000fc40000004100 */
[----:B------:R-:W-:Y:S01]  /*14f0*/  FFMA.FTZ R34, R34, R45, R33 ;  /* 0x0000002d22227223 */ /* 0x000fe20000010021 */
[----:B------:R-:W-:Y:S02]  /*1500*/  HADD2.F32 R3, -RZ, R35.H0_H0 ;  /* 0x20000023ff037230 */ /* 0x000fe40000004100 */
[----:B------:R-:W-:Y:S02]  /*1510*/  HADD2.F32 R38, -RZ, R39.H0_H0 ;  /* 0x20000027ff267230 */ /* 0x000fe40000004100 */
[----:B------:R-:W-:Y:S01]  /*1520*/  FFMA.FTZ R68, R19, R2, R68 ;  /* 0x0000000213447223 */ /* 0x000fe20000010044 */
[----:B------:R-:W-:Y:S02]  /*1530*/  HADD2.F32 R21, -RZ, R30.H1_H1 ;  /* 0x3000001eff157230 */ /* 0x000fe40000004100 */
[----:B------:R-:W-:Y:S02]  /*1540*/  HADD2.F32 R22, -RZ, R22.H1_H1 ;  /* 0x30000016ff167230 */ /* 0x000fe40000004100 */
[----:B------:R-:W-:Y:S01]  /*1550*/  FFMA.FTZ R34, R3, R38, R34 ;  /* 0x0000002603227223 */ /* 0x000fe20000010022 */
[----:B------:R-:W-:-:S02]  /*1560*/  HADD2.F32 R35, -RZ, R35.H1_H1 ;  /* 0x30000023ff237230 */ /* 0x000fc40000004100 */
[----:B------:R-:W-:Y:S02]  /*1570*/  HADD2.F32 R36, -RZ, R39.H1_H1 ;  /* 0x30000027ff247230 */ /* 0x000fe40000004100 */
[----:B------:R-:W-:Y:S01]  /*1580*/  FFMA.FTZ R68, R21, R22, R68 ;  /* 0x0000001615447223 */ /* 0x000fe20000010044 */
[----:B------:R-:W-:Y:S02]  /*1590*/  HADD2.F32 R19, -RZ, R31.H0_H0 ;  /* 0x2000001fff137230 */ /* 0x000fe40000004100 */
[----:B------:R-:W-:Y:S02]  /*15a0*/  HADD2.F32 R2, -RZ, R23.H0_H0 ;  /* 0x20000017ff027230 */ /* 0x000fe40000004100 */
[----:B------:R-:W-:Y:S01]  /*15b0*/  FFMA.FTZ R35, R35, R36, R34 ;  /* 0x0000002423237223 */ /* 0x000fe20000010022 */
[----:B------:R-:W-:Y:S02]  /*15c0*/  HADD2.F32 R44, -RZ, R12.H0_H0 ;  /* 0x2000000cff2c7230 */ /* 0x000fe40000004100 */
[----:B------:R-:W-:-:S02]  /*15d0*/  HADD2.F32 R31, -RZ, R31.H1_H1 ;  /* 0x3000001fff1f7230 */ /* 0x000fc40000004100 */
[----:B------:R-:W-:Y:S01]  /*15e0*/  FFMA.FTZ R68, R19, R2, R68 ;  /* 0x0000000213447223 */ /* 0x000fe20000010044 */
[----:B------:R-:W-:Y:S02]  /*15f0*/  HADD2.F32 R23, -RZ, R23.H1_H1 ;  /* 0x30000017ff177230 */ /* 0x000fe40000004100 */
[----:B------:R-:W-:Y:S01]  /*1600*/  FFMA.FTZ R44, R44, R59, R35 ;  /* 0x0000003b2c2c7223 */ /* 0x000fe20000010023 */
[----:B------:R-:W-:Y:S02]  /*1610*/  HADD2.F32 R39, -RZ, R12.H1_H1 ;  /* 0x3000000cff277230 */ /* 0x000fe40000004100 */
[----:B------:R-:W-:Y:S02]  /*1620*/  HADD2.F32 R3, -RZ, R8.H0_H0 ;  /* 0x20000008ff037230 */ /* 0x000fe40000004100 */
[----:B------:R-:W-:Y:S01]  /*1630*/  FFMA.FTZ R68, R31, R23, R68 ;  /* 0x000000171f447223 */ /* 0x000fe20000010044 */
[----:B------:R-:W-:Y:S02]  /*1640*/  HADD2.F32 R2, -RZ, R4.H0_H0 ;  /* 0x20000004ff027230 */ /* 0x000fe40000004100 */
[----:B------:R-:W-:Y:S01]  /*1650*/  FFMA.FTZ R44, R39, R56, R44 ;  /* 0x00000038272c7223 */ /* 0x000fe2000001002c */
[----:B------:R-:W-:-:S02]  /*1660*/  HADD2.F32 R37, -RZ, R13.H0_H0 ;  /* 0x2000000dff257230 */ /* 0x000fc40000004100 */
[----:B------:R-:W-:Y:S02]  /*1670*/  HADD2.F32 R19, -RZ, R8.H1_H1 ;  /* 0x30000008ff137230 */ /* 0x000fe40000004100 */
[----:B------:R-:W-:Y:S01]  /*1680*/  FFMA.FTZ R68, R3, R2, R68 ;  /* 0x0000000203447223 */ /* 0x000fe20000010044 */
[----:B------:R-:W-:Y:S02]  /*1690*/  HADD2.F32 R4, -RZ, R4.H1_H1 ;  /* 0x30000004ff047230 */ /* 0x000fe40000004100 */
[----:B------:R-:W-:Y:S01]  /*16a0*/  FFMA.FTZ R44, R37, R54, R44 ;  /* 0x00000036252c7223 */ /* 0x000fe2000001002c */
[----:B------:R-:W-:Y:S02]  /*16b0*/  HADD2.F32 R25, -RZ, R13.H1_H1 ;  /* 0x3000000dff197230 */ /* 0x000fe40000004100 */
[----:B------:R-:W-:Y:S02]  /*16c0*/  HADD2.F32 R3, -RZ, R9.H0_H0 ;  /* 0x20000009ff037230 */ /* 0x000fe40000004100 */
[----:B------:R-:W-:Y:S01]  /*16d0*/  FFMA.FTZ R68, R19, R4, R68 ;  /* 0x0000000413447223 */ /* 0x000fe20000010044 */
[----:B------:R-:W-:-:S02]  /*16e0*/  HADD2.F32 R2, -RZ, R5.H0_H0 ;  /* 0x20000005ff027230 */ /* 0x000fc40000004100 */
[----:B------:R-:W-:Y:S01]  /*16f0*/  FFMA.FTZ R44, R25, R52, R44 ;  /* 0x00000034192c7223 */ /* 0x000fe2000001002c */
[--C-:B------:R-:W-:Y:S02]  /*1700*/  HADD2.F32 R13, -RZ, R14.reuse.H0_H0 ;  /* 0x2000000eff0d7230 */ /* 0x100fe40000004100 */
[----:B------:R-:W-:Y:S02]  /*1710*/  HADD2.F32 R9, -RZ, R9.H1_H1 ;  /* 0x30000009ff097230 */ /* 0x000fe40000004100 */
[----:B------:R-:W-:Y:S01]  /*1720*/  FFMA.FTZ R68, R3, R2, R68 ;  /* 0x0000000203447223 */ /* 0x000fe20000010044 */
[----:B------:R-:W-:Y:S02]  /*1730*/  HADD2.F32 R5, -RZ, R5.H1_H1 ;  /* 0x30000005ff057230 */ /* 0x000fe40000004100 */
[----:B------:R-:W-:Y:S01]  /*1740*/  FFMA.FTZ R13, R13, R50, R44 ;  /* 0x000000320d0d7223 */ /* 0x000fe2000001002c */
[----:B------:R-:W-:Y:S02]  /*1750*/  HADD2.F32 R14, -RZ, R14.H1_H1 ;  /* 0x3000000eff0e7230 */ /* 0x000fe40000004100 */
[----:B------:R-:W-:-:S02]  /*1760*/  HADD2.F32 R3, -RZ, R10.H0_H0 ;  /* 0x2000000aff037230 */ /* 0x000fc40000004100 */
[----:B------:R-:W-:Y:S01]  /*1770*/  FFMA.FTZ R68, R9, R5, R68 ;  /* 0x0000000509447223 */ /* 0x000fe20000010044 */
[----:B------:R-:W-:Y:S02]  /*1780*/  HADD2.F32 R2, -RZ, R6.H0_H0 ;  /* 0x20000006ff027230 */ /* 0x000fe40000004100 */
[----:B------:R-:W-:Y:S01]  /*1790*/  FFMA.FTZ R13, R14, R53, R13 ;  /* 0x000000350e0d7223 */ /* 0x000fe2000001000d */
[--C-:B------:R-:W-:Y:S01]  /*17a0*/  HADD2.F32 R12, -RZ, R15.reuse.H0_H0 ;  /* 0x2000000fff0c7230 */ /* 0x100fe20000004100 */
[----:B------:R-:W2:Y:S01]  /*17b0*/  S2R R9, SR_TID.X ;  /* 0x0000000000097919 */ /* 0x000ea20000002100 */
        /* <DEDUP_REMOVED lines=9> */
[----:B------:R-:W-:Y:S02]  /*1850*/  HADD2.F32 R11, -RZ, R11.H1_H1 ;  /* 0x3000000bff0b7230 */ /* 0x000fe40000004100 */
[----:B------:R-:W-:Y:S02]  /*1860*/  HADD2.F32 R7, -RZ, R7.H1_H1 ;  /* 0x30000007ff077230 */ /* 0x000fe40000004100 */
[----:B------:R-:W-:-:S02]  /*1870*/  FFMA.FTZ R68, R3, R2, R68 ;  /* 0x0000000203447223 */ /* 0x000fc40000010044 */
[----:B------:R-:W3:Y:S02]  /*1880*/  SHFL.BFLY PT, R3, R12, 0x4, 0x1f ;  /* 0x0c801f000c037f89 */ /* 0x000ee400000e0000 */
[----:B------:R-:W-:-:S05]  /*1890*/  FFMA.FTZ R68, R11, R7, R68 ;  /* 0x000000070b447223 */ /* 0x000fca0000010044 */
[----:B------:R-:W4:Y:S01]  /*18a0*/  SHFL.BFLY PT, R5, R68, 0x4, 0x1f ;  /* 0x0c801f0044057f89 */ /* 0x000f2200000e0000 */
[----:B--2---:R-:W-:Y:S01]  /*18b0*/  SHF.R.U32.HI R9, RZ, 0x3, R9 ;  /* 0x00000003ff097819 */ /* 0x004fe20000011609 */
[----:B---3--:R-:W-:-:S05]  /*18c0*/  FADD.FTZ R3, R12, R3 ;  /* 0x000000030c037221 */ /* 0x008fca0000010000 */
[----:B------:R-:W2:Y:S01]  /*18d0*/  SHFL.BFLY PT, R2, R3, 0x2, 0x1f ;  /* 0x0c401f0003027f89 */ /* 0x000ea200000e0000 */
[----:B----4-:R-:W-:-:S05]  /*18e0*/  FADD.FTZ R6, R68, R5 ;  /* 0x0000000544067221 */ /* 0x010fca0000010000 */
[----:B------:R-:W3:Y:S01]  /*18f0*/  SHFL.BFLY PT, R5, R6, 0x2, 0x1f ;  /* 0x0c401f0006057f89 */ /* 0x000ee200000e0000 */
[----:B--2---:R-:W-:Y:S01]  /*1900*/  FADD.FTZ R4, R3, R2 ;  /* 0x0000000203047221 */ /* 0x004fe20000010000 */
[----:B------:R-:W-:-:S04]  /*1910*/  IADD3 R3, P1, PT, R0, R9, RZ ;  /* 0x0000000900037210 */ /* 0x000fc80007f3e0ff */
[----:B------:R-:W-:Y:S01]  /*1920*/  LEA.HI.X.SX32 R0, R0, RZ, 0x1, P1 ;  /* 0x000000ff00007211 */ /* 0x000fe200008f0eff */
[----:B---3--:R-:W-:Y:S01]  /*1930*/  FADD.FTZ R7, R6, R5 ;  /* 0x0000000506077221 */ /* 0x008fe20000010000 */
[C---:B0-----:R-:W-:Y:S01]  /*1940*/  LEA R2, P1, R3.reuse, UR4, 0x2 ;  /* 0x0000000403027c11 */ /* 0x041fe2000f8210ff */
[----:B------:R-:W0:Y:S03]  /*1950*/  SHFL.BFLY PT, R5, R4, 0x1, 0x1f ;  /* 0x0c201f0004057f89 */ /* 0x000e2600000e0000 */
[----:B------:R-:W-:Y:S01]  /*1960*/  LEA.HI.X R3, R3, UR5, R0, 0x2, P1 ;  /* 0x0000000503037c11 */ /* 0x000fe200088f1400 */
[----:B------:R-:W2:Y:S01]  /*1970*/  SHFL.BFLY PT, R8, R7, 0x1, 0x1f ;  /* 0x0c201f0007087f89 */ /* 0x000ea200000e0000 */
[----:B0-----:R-:W-:-:S04]  /*1980*/  FADD.FTZ R5, R4, R5 ;  /* 0x0000000504057221 */ /* 0x001fc80000010000 */
[----:B-1----:R-:W-:Y:S01]  /*1990*/  @!P0 FMUL.FTZ R5, R5, UR8 ;  /* 0x0000000805058c20 */ /* 0x002fe20008410000 */
[----:B--2---:R-:W-:-:S04]  /*19a0*/  FADD.FTZ R8, R7, R8 ;  /* 0x0000000807087221 */ /* 0x004fc80000010000 */
[----:B------:R-:W-:Y:S01]  /*19b0*/  FMUL.FTZ R7, R8, UR8 ;  /* 0x0000000808077c20 */ /* 0x000fe20008410000 */
[----:B------:R0:W-:Y:S01]  /*19c0*/  @!P0 STG.E desc[UR6][R2.64], R5 ;  /* 0x0000000502008986 */ /* 0x0001e2000c101906 */
[----:B------:R-:W-:Y:S05]  /*19d0*/  @P0 EXIT ;  /* 0x000000000000094d */ /* 0x000fea0003800000 */
[----:B------:R-:W-:Y:S01]  /*19e0*/  STG.E desc[UR6][R2.64+0x80], R7 ;  /* 0x0000800702007986 */ /* 0x000fe2000c101906 */
[----:B------:R-:W-:Y:S05]  /*19f0*/  EXIT ;  /* 0x000000000000794d */ /* 0x000fea0003800000 */
.L_x_255:
        /* <DEDUP_REMOVED lines=16> */
.L_x_1262:


//--------------------- .text._ZN5flash25flash_bwd_dot_do_o_kernelILb1E23Flash_bwd_kernel_traitsILi256ELi64ELi32ELi8ELi4ELi1ELi2ELb1ELb1EN7cutlass6half_tE19Flash_kernel_traitsILi256ELi64ELi32ELi8ES3_EEEEvNS_16Flash_bwd_paramsE --------------------------
	.section	.text._ZN5flash25flash_bwd_dot_do_o_kernelILb1E23Flash_bwd_kernel_traitsILi256ELi64ELi32ELi8ELi4ELi1ELi2ELb1ELb1EN7cutlass6half_tE19Flash_kernel_traitsILi256ELi64ELi32ELi8ES3_EEEEvNS_16Flash_bwd_paramsE,"ax",@progbits
	.align	128
        .global         _ZN5flash25flash_bwd_dot_do_o_kernelILb1E23Flash_bwd_kernel_traitsILi256ELi64ELi32ELi8ELi4ELi1ELi2ELb1ELb1EN7cutlass6half_tE19Flash_kernel_traitsILi256ELi64ELi32ELi8ES3_EEEEvNS_16Flash_bwd_paramsE
        .type           _ZN5flash25flash_bwd_dot_do_o_kernelILb1E23Flash_bwd_kernel_traitsILi256ELi64ELi32ELi8ELi4ELi1ELi2ELb1ELb1EN7cutlass6half_tE19Flash_kernel_traitsILi256ELi64ELi32ELi8ES3_EEEEvNS_16Flash_bwd_paramsE,@function
        .size           _ZN5flash25flash_bwd_dot_do_o_kernelILb1E23Flash_bwd_kernel_traitsILi256ELi64ELi32ELi8ELi4ELi1ELi2ELb1ELb1EN7cutlass6half_tE19Flash_kernel_traitsILi256ELi64ELi32ELi8ES3_EEEEvNS_16Flash_bwd_paramsE,(.L_x_1263 - _ZN5flash25flash_bwd_dot_do_o_kernelILb1E23Flash_bwd_kernel_traitsILi256ELi64ELi32ELi8ELi4ELi1ELi2ELb1ELb1EN7cutlass6half_tE19Flash_kernel_traitsILi256ELi64ELi32ELi8ES3_EEEEvNS_16Flash_bwd_paramsE)
        .other          _ZN5flash25flash_bwd_dot_do_o_kernelILb1E23Flash_bwd_kernel_traitsILi256ELi64ELi32ELi8ELi4ELi1ELi2ELb1ELb1EN7cutlass6half_tE19Flash_kernel_traitsILi256ELi64ELi32ELi8ES3_EEEEvNS_16Flash_bwd_paramsE,@"STO_CUDA_ENTRY STV_DEFAULT"
_ZN5flash25flash_bwd_dot_do_o_kernelILb1E23Flash_bwd_kernel_traitsILi256ELi64ELi32ELi8ELi4ELi1ELi2ELb1ELb1EN7cutlass6half_tE19Flash_kernel_traitsILi256ELi64ELi32ELi8ES3_EEEEvNS_16Flash_bwd_paramsE:
.text._ZN5flash25flash_bwd_dot_do_o_kernelILb1E23Flash_bwd_kernel_traitsILi256ELi64ELi32ELi8ELi4ELi1ELi2ELb1ELb1EN7cutlass6half_tE19Flash_kernel_traitsILi256ELi64ELi32ELi8ES3_EEEEvNS_16Flash_bwd_paramsE:
        /* <DEDUP_REMOVED lines=13> */
[----:B------:R-:W0:Y:S01]  /*00d0*/  @!P1 LDC R12, c[0x0][0x434] ;  /* 0x00010d00ff0c9b82 */ /* 0x000e220000000800 */
[----:B------:R-:W1:Y:S02]  /*00e0*/  S2R R69, SR_CTAID.X ;  /* 0x0000000000457919 */ /* 0x000e640000002500 */
[----:B-1----:R-:W-:Y:S02]  /*00f0*/  SHF.L.U32 R7, R69, 0x6, RZ ;  /* 0x0000000645077819 */ /* 0x002fe400000006ff */
[----:B--2---:R-:W-:-:S04]  /*0100*/  @P1 IADD3 R12, PT, PT, R0, -R15, RZ ;  /* 0x8000000f000c1210 */ /* 0x004fc80007ffe0ff */
[----:B0-----:R-:W-:-:S13]  /*0110*/  ISETP.GT.AND P1, PT, R12, R7, PT ;  /* 0x000000070c00720c */ /* 0x001fda0003f24270 */
[----:B------:R-:W-:Y:S05]  /*0120*/  @!P1 EXIT ;  /* 0x000000000000994d */ /* 0x000fea0003800000 */
[----:B------:R-:W-:Y:S01]  /*0130*/  ISETP.NE.AND P1, PT, R15, -0x1, PT ;  /* 0xffffffff0f00780c */ /* 0x000fe20003f25270 */
[----:B------:R-:W0:Y:S01]  /*0140*/  LDC R24, c[0x0][0x3e0] ;  /* 0x0000f800ff187b82 */ /* 0x000e220000000800 */
[----:B------:R-:W0:Y:S01]  /*0150*/  LDCU UR7, c[0x0][0x44c] ;  /* 0x00008980ff0777ac */ /* 0x000e220008000800 */
[----:B------:R-:W1:Y:S10]  /*0160*/  S2R R5, SR_CTAID.Z ;  /* 0x0000000000057919 */ /* 0x000e740000002700 */
[----:B------:R-:W2:Y:S08]  /*0170*/  @!P1 LDC.64 R18, c[0x0][0x588] ;  /* 0x00016200ff129b82 */ /* 0x000eb00000000a00 */
[----:B------:R-:W3:Y:S08]  /*0180*/  @!P1 LDC.64 R10, c[0x0][0x400] ;  /* 0x00010000ff0a9b82 */ /* 0x000ef00000000a00 */
[----:B------:R-:W4:Y:S08]  /*0190*/  @P1 LDC.64 R20, c[0x0][0x590] ;  /* 0x00016400ff141b82 */ /* 0x000f300000000a00 */
[----:B------:R-:W5:Y:S01]  /*01a0*/  @P1 LDC.64 R22, c[0x0][0x408] ;  /* 0x00010200ff161b82 */ /* 0x000f620000000a00 */
[----:B--2---:R-:W-:-:S04]  /*01b0*/  @!P1 IMAD.WIDE.U32 R2, R13, R18, RZ ;  /* 0x000000120d029225 */ /* 0x004fc800078e00ff */
[C---:B------:R-:W-:Y:S01]  /*01c0*/  @!P1 IMAD R19, R13.reuse, R19, R3 ;  /* 0x000000130d139224 */ /* 0x040fe200078e0203 */
[----:B------:R-:W-:Y:S01]  /*01d0*/  @!P1 MOV R17, R2 ;  /* 0x0000000200119202 */ /* 0x000fe20000000f00 */
[----:B---3--:R-:W-:-:S04]  /*01e0*/  @!P1 IMAD.WIDE.U32 R8, R13, R10, RZ ;  /* 0x0000000a0d089225 */ /* 0x008fc800078e00ff */
[----:B------:R-:W-:Y:S01]  /*01f0*/  @!P1 IMAD R4, R13, R11, R9 ;  /* 0x0000000b0d049224 */ /* 0x000fe200078e0209 */
[----:B------:R-:W-:Y:S01]  /*0200*/  @!P1 MOV R6, R8 ;  /* 0x0000000800069202 */ /* 0x000fe20000000f00 */
[----:B----4-:R-:W-:-:S04]  /*0210*/  @P1 IMAD.WIDE.U32 R2, R15, R20, RZ ;  /* 0x000000140f021225 */ /* 0x010fc800078e00ff */
[----:B------:R-:W-:Y:S01]  /*0220*/  @P1 IMAD R19, R15, R21, R3 ;  /* 0x000000150f131224 */ /* 0x000fe200078e0203 */
[----:B------:R-:W-:Y:S01]  /*0230*/  @P1 MOV R17, R2 ;  /* 0x0000000200111202 */ /* 0x000fe20000000f00 */
[----:B0-----:R-:W-:-:S04]  /*0240*/  IMAD.WIDE R2, R24, UR7, RZ ;  /* 0x0000000718027c25 */ /* 0x001fc8000f8e02ff */
[----:B-----5:R-:W-:-:S04]  /*0250*/  @P1 IMAD.WIDE.U32 R10, R15, R22, RZ ;  /* 0x000000160f0a1225 */ /* 0x020fc800078e00ff */
[----:B------:R-:W-:Y:S01]  /*0260*/  @P1 IMAD R4, R15, R23, R11 ;  /* 0x000000170f041224 */ /* 0x000fe200078e020b */
[----:B------:R-:W-:Y:S01]  /*0270*/  @P1 MOV R6, R10 ;  /* 0x0000000a00061202 */ /* 0x000fe20000000f00 */
[----:B-1----:R-:W-:Y:S06]  /*0280*/  @P1 BRA `(.L_x_256) ;  /* 0x0000000000441947 */ /* 0x002fec0003800000 */
[----:B------:R-:W0:Y:S02]  /*0290*/  LDCU UR8, c[0x0][0x444] ;  /* 0x00008880ff0877ac */ /* 0x000e240008000800 */
[----:B0-----:R-:W-:Y:S02]  /*02a0*/  USHF.R.S32.HI UR6, URZ, 0x1f, UR8 ;  /* 0x0000001fff067899 */ /* 0x001fe40008011408 */
[----:B------:R-:W-:-:S04]  /*02b0*/  IMAD.WIDE.U32 R8, R13, UR8, RZ ;  /* 0x000000080d087c25 */ /* 0x000fc8000f8e00ff */
[----:B------:R-:W-:Y:S01]  /*02c0*/  IMAD R11, R13, UR6, RZ ;  /* 0x000000060d0b7c24 */ /* 0x000fe2000f8e02ff */
[----:B------:R-:W-:-:S04]  /*02d0*/  USHF.R.S32.HI UR6, URZ, 0x1f, UR7 ;  /* 0x0000001fff067899 */ /* 0x000fc80008011407 */
[----:B------:R-:W-:Y:S01]  /*02e0*/  IADD3 R0, PT, PT, R9, R11, RZ ;  /* 0x0000000b09007210 */ /* 0x000fe20007ffe0ff */
[----:B------:R-:W-:Y:S01]  /*02f0*/  IMAD.WIDE.U32 R10, R8, R24, RZ ;  /* 0x00000018080a7225 */ /* 0x000fe200078e00ff */
[----:B------:R-:W-:-:S03]  /*0300*/  SHF.R.S32.HI R9, RZ, 0x1f, R24 ;  /* 0x0000001fff097819 */ /* 0x000fc60000011418 */
[----:B------:R-:W-:-:S04]  /*0310*/  IMAD R0, R0, R24, RZ ;  /* 0x0000001800007224 */ /* 0x000fc800078e02ff */
[----:B------:R-:W-:-:S05]  /*0320*/  IMAD R9, R9, R8, R0 ;  /* 0x0000000809097224 */ /* 0x000fca00078e0200 */
[----:B------:R-:W-:Y:S01]  /*0330*/  IADD3 R0, PT, PT, R11, R9, RZ ;  /* 0x000000090b007210 */ /* 0x000fe20007ffe0ff */
[----:B------:R-:W-:-:S04]  /*0340*/  IMAD.WIDE.U32 R8, R10, UR7, RZ ;  /* 0x000000070a087c25 */ /* 0x000fc8000f8e00ff */
[----:B------:R-:W-:-:S04]  /*0350*/  IMAD R11, R0, UR7, RZ ;  /* 0x00000007000b7c24 */ /* 0x000fc8000f8e02ff */
[----:B------:R-:W-:Y:S01]  /*0360*/  IMAD R11, R10, UR6, R11 ;  /* 0x000000060a0b7c24 */ /* 0x000fe2000f8e020b */
[----:B------:R-:W-:-:S04]  /*0370*/  MOV R10, R8 ;  /* 0x00000008000a7202 */ /* 0x000fc80000000f00 */
[----:B------:R-:W-:Y:S01]  /*0380*/  IADD3 R14, PT, PT, R9, R11, RZ ;  /* 0x0000000b090e7210 */ /* 0x000fe20007ffe0ff */
[----:B------:R-:W-:Y:S06]  /*0390*/  BRA `(.L_x_257) ;  /* 0x0000000000107947 */ /* 0x000fec0003800000 */
.L_x_256:
[-C--:B------:R-:W-:Y:S02]  /*03a0*/  IMAD R11, R3, R15.reuse, RZ ;  /* 0x0000000f030b7224 */ /* 0x080fe400078e02ff */
[----:B------:R-:W-:-:S05]  /*03b0*/  IMAD.WIDE.U32 R8, R2, R15, RZ ;  /* 0x0000000f02087225 */ /* 0x000fca00078e00ff */
[----:B------:R-:W-:Y:S02]  /*03c0*/  IADD3 R14, PT, PT, R9, R11, RZ ;  /* 0x0000000b090e7210 */ /* 0x000fe40007ffe0ff */
[----:B------:R-:W-:-:S07]  /*03d0*/  MOV R10, R8 ;  /* 0x00000008000a7202 */ /* 0x000fce0000000f00 */
.L_x_257:
[----:B------:R-:W0:Y:S01]  /*03e0*/  LDCU.U8 UR6, c[0x0][0x548] ;  /* 0x0000a900ff0677ac */ /* 0x000e220008000000 */
[----:B------:R-:W-:-:S04]  /*03f0*/  SHF.L.U32 R0, R13, 0x7, RZ ;  /* 0x000000070d007819 */ /* 0x000fc800000006ff */
[----:B------:R-:W-:-:S04]  /*0400*/  SEL R8, R0, RZ, P0 ;  /* 0x000000ff00087207 */ /* 0x000fc80000000000 */
[----:B------:R-:W-:-:S04]  /*0410*/  IADD3 R11, P0, PT, R7, R8, RZ ;  /* 0x00000008070b7210 */ /* 0x000fc80007f1e0ff */
[----:B------:R-:W-:Y:S01]  /*0420*/  IADD3.X R9, PT, PT, RZ, RZ, RZ, P0, !PT ;  /* 0x000000ffff097210 */ /* 0x000fe200007fe4ff */
[----:B0-----:R-:W-:-:S04]  /*0430*/  UISETP.NE.AND UP0, UPT, UR6, URZ, UPT ;  /* 0x000000ff0600728c */ /* 0x001fc8000bf05270 */
[-C--:B------:R-:W-:Y:S02]  /*0440*/  IMAD R16, R9, R2.reuse, RZ ;  /* 0x0000000209107224 */ /* 0x080fe400078e02ff */
[----:B------:R-:W-:-:S04]  /*0450*/  IMAD.WIDE.U32 R8, R11, R2, RZ ;  /* 0x000000020b087225 */ /* 0x000fc800078e00ff */
[----:B------:R-:W-:Y:S02]  /*0460*/  IMAD R11, R3, R11, R16 ;  /* 0x0000000b030b7224 */ /* 0x000fe400078e0210 */
[----:B------:R-:W-:-:S03]  /*0470*/  IMAD R3, R5, UR7, RZ ;  /* 0x0000000705037c24 */ /* 0x000fc6000f8e02ff */
[----:B------:R-:W-:Y:S01]  /*0480*/  IADD3 R11, PT, PT, R9, R11, RZ ;  /* 0x0000000b090b7210 */ /* 0x000fe20007ffe0ff */
[----:B------:R-:W-:Y:S06]  /*0490*/  BRA.U !UP0, `(.L_x_258) ;  /* 0x0000000108247547 */ /* 0x000fec000b800000 */
[----:B------:R-:W0:Y:S01]  /*04a0*/  LDC R2, c[0x0][0x444] ;  /* 0x00011100ff027b82 */ /* 0x000e220000000800 */
[----:B------:R-:W-:-:S07]  /*04b0*/  ISETP.NE.AND P0, PT, R15, -0x1, PT ;  /* 0xffffffff0f00780c */ /* 0x000fce0003f05270 */
[----:B------:R-:W1:Y:S08]  /*04c0*/  LDC R68, c[0x0][0x430] ;  /* 0x00010c00ff447b82 */ /* 0x000e700000000800 */
[----:B------:R-:W1:Y:S01]  /*04d0*/  LDC R21, c[0x0][0x454] ;  /* 0x00011500ff157b82 */ /* 0x000e620000000800 */
[----:B0-----:R-:W-:-:S05]  /*04e0*/  @!P0 IMAD R15, R13, R2, RZ ;  /* 0x000000020d0f8224 */ /* 0x001fca00078e02ff */
[----:B------:R-:W-:Y:S02]  /*04f0*/  IADD3 R0, PT, PT, R0, R15, RZ ;  /* 0x0000000f00007210 */ /* 0x000fe40007ffe0ff */
[----:B-1----:R-:W-:-:S05]  /*0500*/  LEA R68, R68, R21, 0x7 ;  /* 0x0000001544447211 */ /* 0x002fca00078e38ff */
[----:B------:R-:W-:Y:S01]  /*0510*/  IMAD R68, R68, R5, R0 ;  /* 0x0000000544447224 */ /* 0x000fe200078e0200 */
[----:B------:R-:W-:Y:S06]  /*0520*/  BRA `(.L_x_259) ;  /* 0x00000000000c7947 */ /* 0x000fec0003800000 */
.L_x_258:
[----:B------:R-:W0:Y:S01]  /*0530*/  LDC R15, c[0x0][0x444] ;  /* 0x00011100ff0f7b82 */ /* 0x000e220000000800 */
[----:B------:R-:W-:-:S04]  /*0540*/  IMAD R68, R13, R24, R5 ;  /* 0x000000180d447224 */ /* 0x000fc800078e0205 */
[----:B0-----:R-:W-:-:S07]  /*0550*/  IMAD R68, R68, R15, RZ ;  /* 0x0000000f44447224 */ /* 0x001fce00078e02ff */
.L_x_259:
[----:B------:R-:W0:Y:S01]  /*0560*/  S2R R75, SR_TID.X ;  /* 0x00000000004b7919 */ /* 0x000e220000002100 */
[----:B------:R-:W1:Y:S01]  /*0570*/  LDCU.128 UR12, c[0x0][0x590] ;  /* 0x0000b200ff0c77ac */ /* 0x000e620008000c00 */
[----:B------:R-:W-:Y:S01]  /*0580*/  HFMA2 R71, -RZ, RZ, 0, 0 ;  /* 0x00000000ff477431 */ /* 0x000fe200000001ff */
[--C-:B------:R-:W-:Y:S01]  /*0590*/  IADD3 R10, P0, P1, R8, R10, R3.reuse ;  /* 0x0000000a080a7210 */ /* 0x100fe2000791e003 */
[----:B------:R-:W-:Y:S01]  /*05a0*/  BSSY.RECONVERGENT B0, `(.L_x_260) ;  /* 0x000003e000007945 */ /* 0x000fe20003800200 */
[----:B------:R-:W2:Y:S01]  /*05b0*/  LDCU.64 UR8, c[0x0][0x570] ;  /* 0x0000ae00ff0877ac */ /* 0x000ea20008000a00 */
[----:B------:R-:W-:Y:S02]  /*05c0*/  SHF.R.S32.HI R8, RZ, 0x1f, R3 ;  /* 0x0000001fff087819 */ /* 0x000fe40000011403 */
[----:B------:R-:W-:Y:S02]  /*05d0*/  CS2R R64, SRZ ;  /* 0x0000000000407805 */ /* 0x000fe4000001ff00 */
[----:B------:R-:W-:Y:S01]  /*05e0*/  IADD3 R12, PT, PT, -R7, R12, RZ ;  /* 0x0000000c070c7210 */ /* 0x000fe20007ffe1ff */
[----:B------:R-:W3:Y:S01]  /*05f0*/  LDCU.64 UR10, c[0x0][0x408] ;  /* 0x00008100ff0a77ac */ /* 0x000ee20008000a00 */
[----:B------:R-:W-:-:S02]  /*0600*/  IADD3.X R14, PT, PT, R11, R14, R8, P0, P1 ;  /* 0x0000000e0b0e7210 */ /* 0x000fc400007e2408 */
        /* <DEDUP_REMOVED lines=10> */
[C---:B0-----:R-:W-:Y:S02]  /*06b0*/  SHF.L.U32 R0, R75.reuse, 0x2, RZ ;  /* 0x000000024b007819 */ /* 0x041fe400000006ff */
[----:B------:R-:W-:-:S02]  /*06c0*/  SHF.L.U32 R70, R75, 0x3, RZ ;  /* 0x000000034b467819 */ /* 0x000fc400000006ff */
[--C-:B------:R-:W-:Y:S02]  /*06d0*/  SHF.R.U32.HI R9, RZ, 0x4, R75.reuse ;  /* 0x00000004ff097819 */ /* 0x100fe4000001164b */
[----:B------:R-:W-:Y:S01]  /*06e0*/  LOP3.LUT R2, R0, 0x3c, RZ, 0xc0, !PT ;  /* 0x0000003c00027812 */ /* 0x000fe200078ec0ff */
[----:B------:R-:W-:Y:S01]  /*06f0*/  IMAD R0, R24, UR7, RZ ;  /* 0x0000000718007c24 */ /* 0x000fe2000f8e02ff */
[----:B------:R-:W-:Y:S02]  /*0700*/  LOP3.LUT R70, R70, 0x38, RZ, 0xc0, !PT ;  /* 0x0000003846467812 */ /* 0x000fe400078ec0ff */
[----:B------:R-:W-:Y:S02]  /*0710*/  CS2R R24, SRZ ;  /* 0x0000000000187805 */ /* 0x000fe4000001ff00 */
[----:B------:R-:W-:Y:S01]  /*0720*/  SHF.R.U32.HI R72, RZ, 0x3, R75 ;  /* 0x00000003ff487819 */ /* 0x000fe2000001164b */
[----:B------:R-:W-:Y:S01]  /*0730*/  IMAD R9, R0, R9, R2 ;  /* 0x0000000900097224 */ /* 0x000fe200078e0202 */
[----:B------:R-:W-:Y:S01]  /*0740*/  LOP3.LUT R73, R70, 0x40, RZ, 0xfc, !PT ;  /* 0x0000004046497812 */ /* 0x000fe200078efcff */
[----:B-1----:R-:W-:Y:S01]  /*0750*/  IMAD.WIDE.U32 R2, R7, UR12, R70 ;  /* 0x0000000c07027c25 */ /* 0x002fe2000f8e0046 */
[----:B------:R-:W-:-:S02]  /*0760*/  ISETP.GE.AND P1, PT, R72, R12, PT ;  /* 0x0000000c4800720c */ /* 0x000fc40003f26270 */
[----:B------:R-:W-:Y:S01]  /*0770*/  IADD3 R10, P0, PT, R9, R10, RZ ;  /* 0x0000000a090a7210 */ /* 0x000fe20007f1e0ff */
[----:B------:R-:W-:Y:S01]  /*0780*/  IMAD R8, R7, UR13, R3 ;  /* 0x0000000d07087c24 */ /* 0x000fe2000f8e0203 */
[----:B------:R-:W-:Y:S02]  /*0790*/  IADD3 R16, P3, PT, R17, R2, RZ ;  /* 0x0000000211107210 */ /* 0x000fe40007f7e0ff */
[----:B------:R-:W-:Y:S02]  /*07a0*/  IADD3 R3, PT, PT, R72, 0x20, RZ ;  /* 0x0000002048037810 */ /* 0x000fe40007ffe0ff */
[----:B------:R-:W-:Y:S02]  /*07b0*/  IADD3.X R17, PT, PT, R19, R8, RZ, P3, !PT ;  /* 0x0000000813117210 */ /* 0x000fe40001ffe4ff */
[----:B------:R-:W-:Y:S02]  /*07c0*/  LEA.HI.X.SX32 R9, R9, R14, 0x1, P0 ;  /* 0x0000000e09097211 */ /* 0x000fe400000f0eff */
[----:B------:R-:W-:-:S02]  /*07d0*/  CS2R R14, SRZ ;  /* 0x00000000000e7805 */ /* 0x000fc4000001ff00 */
[C---:B--2---:R-:W-:Y:S01]  /*07e0*/  LEA R2, P2, R10.reuse, UR8, 0x2 ;  /* 0x000000080a027c11 */ /* 0x044fe2000f8410ff */
[----:B------:R-:W-:Y:S01]  /*07f0*/  IMAD.WIDE.U32 R20, R5, UR14, R16 ;  /* 0x0000000e05147c25 */ /* 0x000fe2000f8e0010 */
[----:B------:R-:W-:Y:S02]  /*0800*/  ISETP.GE.AND P0, PT, R3, R12, PT ;  /* 0x0000000c0300720c */ /* 0x000fe40003f06270 */
[----:B------:R-:W-:Y:S02]  /*0810*/  CS2R R12, SRZ ;  /* 0x00000000000c7805 */ /* 0x000fe4000001ff00 */
[----:B------:R-:W-:Y:S01]  /*0820*/  LEA.HI.X R3, R10, UR9, R9, 0x2, P2 ;  /* 0x000000090a037c11 */ /* 0x000fe200090f1409 */
[----:B------:R-:W-:Y:S01]  /*0830*/  IMAD R19, R5, UR15, R21 ;  /* 0x0000000f05137c24 */ /* 0x000fe2000f8e0215 */
[----:B------:R-:W-:Y:S02]  /*0840*/  CS2R R8, SRZ ;  /* 0x0000000000087805 */ /* 0x000fe4000001ff00 */
[----:B------:R-:W-:-:S02]  /*0850*/  CS2R R10, SRZ ;  /* 0x00000000000a7805 */ /* 0x000fc4000001ff00 */
[C---:B------:R-:W-:Y:S02]  /*0860*/  LOP3.LUT R74, R70.reuse, 0x80, RZ, 0xfc, !PT ;  /* 0x00000080464a7812 */ /* 0x040fe400078efcff */
[----:B------:R-:W-:Y:S01]  /*0870*/  LOP3.LUT R80, R70, 0xc0, RZ, 0xfc, !PT ;  /* 0x000000c046507812 */ /* 0x000fe200078efcff */
[----:B---3--:R-:W-:Y:S06]  /*0880*/  @P1 BRA `(.L_x_261) ;  /* 0x00000000003c1947 */ /* 0x008fec0003800000 */
[----:B------:R-:W0:Y:S01]  /*0890*/  LDCU UR6, c[0x0][0x440] ;  /* 0x00008800ff0677ac */ /* 0x000e220008000800 */
[----:B------:R-:W-:Y:S01]  /*08a0*/  MOV R18, R20 ;  /* 0x0000001400127202 */ /* 0x000fe20000000f00 */
[----:B------:R-:W1:Y:S04]  /*08b0*/  LDCU.64 UR8, c[0x0][0x550] ;  /* 0x0000aa00ff0877ac */ /* 0x000e680008000a00 */
[----:B------:R-:W-:-:S04]  /*08c0*/  IMAD.WIDE.U32 R16, R72, UR12, R18 ;  /* 0x0000000c48107c25 */ /* 0x000fc8000f8e0012 */
[----:B------:R-:W-:Y:S01]  /*08d0*/  IMAD R17, R72, UR13, R17 ;  /* 0x0000000d48117c24 */ /* 0x000fe2000f8e0211 */
        /* <DEDUP_REMOVED lines=10> */
.L_x_261:
[----:B------:R-:W-:Y:S05]  /*0980*/  BSYNC.RECONVERGENT B0 ;  /* 0x0000000000007941 */ /* 0x000fea0003800200 */
.L_x_260:
[----:B------:R-:W-:Y:S04]  /*0990*/  BSSY.RECONVERGENT B0, `(.L_x_262) ;  /* 0x0000016000007945 */ /* 0x000fe80003800200 */
[----:B------:R-:W-:Y:S05]  /*09a0*/  @P0 BRA `(.L_x_263) ;  /* 0x0000000000500947 */ /* 0x000fea0003800000 */
[----:B------:R-:W1:Y:S01]  /*09b0*/  LDCU UR6, c[0x0][0x440] ;  /* 0x00008800ff0677ac */ /* 0x000e620008000800 */
[----:B------:R-:W-:Y:S02]  /*09c0*/  IADD3 R21, P2, PT, R72, 0x20, RZ ;  /* 0x0000002048157810 */ /* 0x000fe40007f5e0ff */
[----:B------:R-:W-:Y:S01]  /*09d0*/  MOV R17, R19 ;  /* 0x0000001300117202 */ /* 0x000fe20000000f00 */
[----:B------:R-:W2:Y:S01]  /*09e0*/  LDCU.64 UR8, c[0x0][0x550] ;  /* 0x0000aa00ff0877ac */ /* 0x000ea20008000a00 */
[----:B------:R-:W-:-:S05]  /*09f0*/  IADD3.X R16, PT, PT, RZ, RZ, RZ, P2, !PT ;  /* 0x000000ffff107210 */ /* 0x000fca00017fe4ff */
[----:B------:R-:W-:Y:S01]  /*0a00*/  IMAD R18, R16, UR12, RZ ;  /* 0x0000000c10127c24 */ /* 0x000fe2000f8e02ff */
[----:B------:R-:W-:-:S05]  /*0a10*/  MOV R16, R20 ;  /* 0x0000001400107202 */ /* 0x000fca0000000f00 */
[----:B------:R-:W-:Y:S01]  /*0a20*/  IMAD.WIDE.U32 R16, R21, UR12, R16 ;  /* 0x0000000c15107c25 */ /* 0x000fe2000f8e0010 */
[----:B-1----:R-:W-:-:S03]  /*0a30*/  ISETP.GE.AND P3, PT, R70, UR6, PT ;  /* 0x0000000646007c0c */ /* 0x002fc6000bf66270 */
[----:B------:R-:W-:Y:S01]  /*0a40*/  IMAD R21, R21, UR13, R18 ;  /* 0x0000000d15157c24 */ /* 0x000fe2000f8e0212 */
[----:B------:R-:W-:Y:S02]  /*0a50*/  ISETP.GE.AND P4, PT, R73, UR6, PT ;  /* 0x0000000649007c0c */ /* 0x000fe4000bf86270 */
[----:B------:R-:W-:Y:S02]  /*0a60*/  ISETP.GE.AND P5, PT, R74, UR6, PT ;  /* 0x000000064a007c0c */ /* 0x000fe4000bfa6270 */
[----:B------:R-:W-:Y:S02]  /*0a70*/  ISETP.GE.AND P6, PT, R80, UR6, PT ;  /* 0x0000000650007c0c */ /* 0x000fe4000bfc6270 */
[----:B--2---:R-:W-:Y:S02]  /*0a80*/  LEA R18, P2, R16, UR8, 0x1 ;  /* 0x0000000810127c11 */ /* 0x004fe4000f8408ff */
[----:B------:R-:W-:-:S04]  /*0a90*/  IADD3 R17, PT, PT, R17, R21, RZ ;  /* 0x0000001511117210 */ /* 0x000fc80007ffe0ff */
[----:B------:R-:W-:-:S05]  /*0aa0*/  LEA.HI.X R19, R16, UR9, R17, 0x1, P2 ;  /* 0x0000000910137c11 */ /* 0x000fca00090f0c11 */
[----:B------:R1:W5:Y:S04]  /*0ab0*/  @!P3 LDG.E.128 R48, desc[UR4][R18.64] ;  /* 0x000000041230b981 */ /* 0x000368000c1e1d00 */
[----:B------:R1:W5:Y:S04]  /*0ac0*/  @!P4 LDG.E.128 R56, desc[UR4][R18.64+0x80] ;  /* 0x000080041238c981 */ /* 0x000368000c1e1d00 */
[----:B------:R1:W5:Y:S04]  /*0ad0*/  @!P5 LDG.E.128 R24, desc[UR4][R18.64+0x100] ;  /* 0x000100041218d981 */ /* 0x000368000c1e1d00 */
[----:B------:R1:W5:Y:S02]  /*0ae0*/  @!P6 LDG.E.128 R8, desc[UR4][R18.64+0x180] ;  /* 0x000180041208e981 */ /* 0x000364000c1e1d00 */
.L_x_263:
[----:B------:R-:W-:Y:S05]  /*0af0*/  BSYNC.RECONVERGENT B0 ;  /* 0x0000000000007941 */ /* 0x000fea0003800200 */
.L_x_262:
[----:B------:R-:W2:Y:S01]  /*0b00*/  LDCU.64 UR6, c[0x0][0x410] ;  /* 0x00008200ff0677ac */ /* 0x000ea20008000a00 */
[C---:B------:R-:W-:Y:S01]  /*0b10*/  IMAD.WIDE.U32 R16, R7.reuse, UR10, R70 ;  /* 0x0000000a07107c25 */ /* 0x040fe2000f8e0046 */
[----:B------:R-:W-:Y:S03]  /*0b20*/  BSSY.RECONVERGENT B0, `(.L_x_264) ;  /* 0x0000022000007945 */ /* 0x000fe60003800200 */
[----:B------:R-:W-:Y:S01]  /*0b30*/  HFMA2 R42, -RZ, RZ, 0, 0 ;  /* 0x00000000ff2a7431 */ /* 0x000fe200000001ff */
[----:B------:R-:W-:Y:S01]  /*0b40*/  CS2R R36, SRZ ;  /* 0x0000000000247805 */ /* 0x000fe2000001ff00 */
[----:B------:R-:W-:Y:S01]  /*0b50*/  IMAD R7, R7, UR11, R17 ;  /* 0x0000000b07077c24 */ /* 0x000fe2000f8e0211 */
[----:B------:R-:W-:Y:S02]  /*0b60*/  IADD3 R76, P2, PT, R6, R16, RZ ;  /* 0x00000010064c7210 */ /* 0x000fe40007f5e0ff */
[----:B------:R-:W-:-:S02]  /*0b70*/  CS2R R38, SRZ ;  /* 0x0000000000267805 */ /* 0x000fc4000001ff00 */
[----:B------:R-:W-:Y:S02]  /*0b80*/  CS2R R52, SRZ ;  /* 0x0000000000347805 */ /* 0x000fe4000001ff00 */
[----:B------:R-:W-:Y:S02]  /*0b90*/  CS2R R54, SRZ ;  /* 0x0000000000367805 */ /* 0x000fe4000001ff00 */
[----:B------:R-:W-:Y:S02]  /*0ba0*/  IADD3.X R77, PT, PT, R4, R7, RZ, P2, !PT ;  /* 0x00000007044d7210 */ /* 0x000fe400017fe4ff */
[----:B------:R-:W-:Y:S02]  /*0bb0*/  CS2R R32, SRZ ;  /* 0x0000000000207805 */ /* 0x000fe4000001ff00 */
[----:B------:R-:W-:Y:S02]  /*0bc0*/  CS2R R34, SRZ ;  /* 0x0000000000227805 */ /* 0x000fe4000001ff00 */
[----:B------:R-:W-:-:S02]  /*0bd0*/  CS2R R16, SRZ ;  /* 0x0000000000107805 */ /* 0x000fc4000001ff00 */
[----:B-1----:R-:W-:Y:S02]  /*0be0*/  CS2R R18, SRZ ;  /* 0x0000000000127805 */ /* 0x002fe4000001ff00 */
[----:B------:R-:W-:Y:S02]  /*0bf0*/  CS2R R60, SRZ ;  /* 0x00000000003c7805 */ /* 0x000fe4000001ff00 */
[----:B------:R-:W-:Y:S02]  /*0c00*/  CS2R R62, SRZ ;  /* 0x00000000003e7805 */ /* 0x000fe4000001ff00 */
[----:B------:R-:W-:Y:S01]  /*0c10*/  CS2R R40, SRZ ;  /* 0x0000000000287805 */ /* 0x000fe2000001ff00 */
[----:B--2---:R-:W-:-:S04]  /*0c20*/  IMAD.WIDE.U32 R76, R5, UR6, R76 ;  /* 0x00000006054c7c25 */ /* 0x004fc8000f8e004c */
[----:B------:R-:W-:Y:S01]  /*0c30*/  IMAD R79, R5, UR7, R77 ;  /* 0x00000007054f7c24 */ /* 0x000fe2000f8e024d */
[----:B------:R-:W-:Y:S06]  /*0c40*/  @P1 BRA `(.L_x_265) ;  /* 0x00000000003c1947 */ /* 0x000fec0003800000 */
[----:B------:R-:W1:Y:S01]  /*0c50*/  LDCU UR8, c[0x0][0x440] ;  /* 0x00008800ff0877ac */ /* 0x000e620008000800 */
[----:B------:R-:W-:Y:S01]  /*0c60*/  MOV R78, R76 ;  /* 0x0000004c004e7202 */ /* 0x000fe20000000f00 */
[----:B------:R-:W2:Y:S04]  /*0c70*/  LDCU.64 UR6, c[0x0][0x3f0] ;  /* 0x00007e00ff0677ac */ /* 0x000ea80008000a00 */
[----:B------:R-:W-:-:S04]  /*0c80*/  IMAD.WIDE.U32 R4, R72, UR10, R78 ;  /* 0x0000000a48047c25 */ /* 0x000fc8000f8e004e */
[----:B------:R-:W-:Y:S01]  /*0c90*/  IMAD R5, R72, UR11, R5 ;  /* 0x0000000b48057c24 */ /* 0x000fe2000f8e0205 */
[----:B-1----:R-:W-:Y:S02]  /*0ca0*/  ISETP.GE.AND P2, PT, R70, UR8, PT ;  /* 0x0000000846007c0c */ /* 0x002fe4000bf46270 */
[----:B------:R-:W-:Y:S02]  /*0cb0*/  ISETP.GE.AND P3, PT, R73, UR8, PT ;  /* 0x0000000849007c0c */ /* 0x000fe4000bf66270 */
[----:B------:R-:W-:Y:S02]  /*0cc0*/  ISETP.GE.AND P4, PT, R74, UR8, PT ;  /* 0x000000084a007c0c */ /* 0x000fe4000bf86270 */
[----:B------:R-:W-:Y:S02]  /*0cd0*/  ISETP.GE.AND P5, PT, R80, UR8, PT ;  /* 0x0000000850007c0c */ /* 0x000fe4000bfa6270 */
[----:B--2---:R-:W-:-:S04]  /*0ce0*/  LEA R6, P1, R4, UR6, 0x1 ;  /* 0x0000000604067c11 */ /* 0x004fc8000f8208ff */
[----:B------:R-:W-:-:S05]  /*0cf0*/  LEA.HI.X R7, R4, UR7, R5, 0x1, P1 ;  /* 0x0000000704077c11 */ /* 0x000fca00088f0c05 */
[----:B------:R1:W5:Y:S04]  /*0d00*/  @!P2 LDG.E.128 R36, desc[UR4][R6.64] ;  /* 0x000000040624a981 */ /* 0x000368000c1e1d00 */
[----:B------:R1:W5:Y:S04]  /*0d10*/  @!P3 LDG.E.128 R52, desc[UR4][R6.64+0x80] ;  /* 0x000080040634b981 */ /* 0x000368000c1e1d00 */
[----:B------:R1:W5:Y:S04]  /*0d20*/  @!P4 LDG.E.128 R32, desc[UR4][R6.64+0x100] ;  /* 0x000100040620c981 */ /* 0x000368000c1e1d00 */
[----:B------:R1:W5:Y:S02]  /*0d30*/  @!P5 LDG.E.128 R16, desc[UR4][R6.64+0x180] ;  /* 0x000180040610d981 */ /* 0x000364000c1e1d00 */
.L_x_265:
[----:B------:R-:W-:Y:S05]  /*0d40*/  BSYNC.RECONVERGENT B0 ;  /* 0x0000000000007941 */ /* 0x000fea0003800200 */
.L_x_264:
[----:B------:R-:W-:Y:S01]  /*0d50*/  BSSY.RECONVERGENT B0, `(.L_x_266) ;  /* 0x000001a000007945 */ /* 0x000fe20003800200 */
[----:B------:R-:W-:Y:S02]  /*0d60*/  MOV R43, RZ ;  /* 0x000000ff002b7202 */ /* 0x000fe40000000f00 */
[----:B------:R-:W-:Y:S02]  /*0d70*/  CS2R R20, SRZ ;  /* 0x0000000000147805 */ /* 0x000fe4000001ff00 */
[----:B0-----:R-:W-:Y:S02]  /*0d80*/  CS2R R22, SRZ ;  /* 0x0000000000167805 */ /* 0x001fe4000001ff00 */
[----:B------:R-:W-:Y:S02]  /*0d90*/  CS2R R4, SRZ ;  /* 0x0000000000047805 */ /* 0x000fe4000001ff00 */
[----:B-1----:R-:W-:Y:S01]  /*0da0*/  CS2R R6, SRZ ;  /* 0x0000000000067805 */ /* 0x002fe2000001ff00 */
[----:B------:R-:W-:Y:S06]  /*0db0*/  @P0 BRA `(.L_x_267) ;  /* 0x00000000004c0947 */ /* 0x000fec0003800000 */
[----:B------:R-:W0:Y:S01]  /*0dc0*/  LDCU UR6, c[0x0][0x440] ;  /* 0x00008800ff0677ac */ /* 0x000e220008000800 */
[----:B------:R-:W-:Y:S02]  /*0dd0*/  IADD3 R81, P0, PT, R72, 0x20, RZ ;  /* 0x0000002048517810 */ /* 0x000fe40007f1e0ff */
[----:B------:R-:W-:Y:S01]  /*0de0*/  MOV R77, R79 ;  /* 0x0000004f004d7202 */ /* 0x000fe20000000f00 */
[----:B------:R-:W1:Y:S01]  /*0df0*/  LDCU.64 UR8, c[0x0][0x3f0] ;  /* 0x00007e00ff0877ac */ /* 0x000e620008000a00 */
[----:B------:R-:W-:-:S05]  /*0e00*/  IADD3.X R72, PT, PT, RZ, RZ, RZ, P0, !PT ;  /* 0x000000ffff487210 */ /* 0x000fca00007fe4ff */
[----:B------:R-:W-:Y:S01]  /*0e10*/  IMAD R72, R72, UR10, RZ ;  /* 0x0000000a48487c24 */ /* 0x000fe2000f8e02ff */
[----:B0-----:R-:W-:Y:S01]  /*0e20*/  ISETP.GE.AND P1, PT, R70, UR6, PT ;  /* 0x0000000646007c0c */ /* 0x001fe2000bf26270 */
[----:B------:R-:W-:Y:S01]  /*0e30*/  IMAD.WIDE.U32 R70, R81, UR10, R76 ;  /* 0x0000000a51467c25 */ /* 0x000fe2000f8e004c */
[----:B------:R-:W-:Y:S02]  /*0e40*/  ISETP.GE.AND P2, PT, R73, UR6, PT ;  /* 0x0000000649007c0c */ /* 0x000fe4000bf46270 */
[----:B------:R-:W-:Y:S01]  /*0e50*/  ISETP.GE.AND P3, PT, R74, UR6, PT ;  /* 0x000000064a007c0c */ /* 0x000fe2000bf66270 */
[----:B------:R-:W-:Y:S01]  /*0e60*/  IMAD R77, R81, UR11, R72 ;  /* 0x0000000b514d7c24 */ /* 0x000fe2000f8e0248 */
[----:B------:R-:W-:Y:S02]  /*0e70*/  ISETP.GE.AND P4, PT, R80, UR6, PT ;  /* 0x0000000650007c0c */ /* 0x000fe4000bf86270 */
[----:B-1----:R-:W-:Y:S02]  /*0e80*/  LEA R72, P0, R70, UR8, 0x1 ;  /* 0x0000000846487c11 */ /* 0x002fe4000f8008ff */
[----:B------:R-:W-:-:S04]  /*0e90*/  IADD3 R71, PT, PT, R71, R77, RZ ;  /* 0x0000004d47477210 */ /* 0x000fc80007ffe0ff */
[----:B------:R-:W-:-:S05]  /*0ea0*/  LEA.HI.X R73, R70, UR9, R71, 0x1, P0 ;  /* 0x0000000946497c11 */ /* 0x000fca00080f0c47 */
[----:B------:R0:W5:Y:S04]  /*0eb0*/  @!P1 LDG.E.128 R60, desc[UR4][R72.64] ;  /* 0x00000004483c9981 */ /* 0x000168000c1e1d00 */
[----:B------:R0:W5:Y:S04]  /*0ec0*/  @!P2 LDG.E.128 R40, desc[UR4][R72.64+0x80] ;  /* 0x000080044828a981 */ /* 0x000168000c1e1d00 */
[----:B------:R0:W5:Y:S04]  /*0ed0*/  @!P3 LDG.E.128 R20, desc[UR4][R72.64+0x100] ;  /* 0x000100044814b981 */ /* 0x000168000c1e1d00 */
[----:B------:R0:W5:Y:S02]  /*0ee0*/  @!P4 LDG.E.128 R4, desc[UR4][R72.64+0x180] ;  /* 0x000180044804c981 */ /* 0x000164000c1e1d00 */
.L_x_267:
[----:B------:R-:W-:Y:S05]  /*0ef0*/  BSYNC.RECONVERGENT B0 ;  /* 0x0000000000007941 */ /* 0x000fea0003800200 */
.L_x_266:
[----:B-----5:R-:W-:Y:S01]  /*0f00*/  HADD2.F32 R71, -RZ, R64.H1_H1 ;  /* 0x30000040ff477230 */ /* 0x020fe20000004100 */
[----:B------:R-:W1:Y:S01]  /*0f10*/  LDCU.64 UR6, c[0x0][0x5e8] ;  /* 0x0000bd00ff0677ac */ /* 0x000e620008000a00 */
[----:B0-----:R-:W-:Y:S01]  /*0f20*/  HADD2.F32 R72, -RZ, R36.H1_H1 ;  /* 0x30000024ff487230 */ /* 0x001fe20000004100 */
[----:B------:R-:W-:Y:S01]  /*0f30*/  LEA R68, R69, R68, 0x6 ;  /* 0x0000004445447211 */ /* 0x000fe200078e30ff */
[----:B------:R-:W-:Y:S01]  /*0f40*/  HADD2.F32 R76, -RZ, R48.H1_H1 ;  /* 0x30000030ff4c7230 */ /* 0x000fe20000004100 */
[----:B------:R-:W0:Y:S01]  /*0f50*/  LDCU UR8, c[0x0][0x4f4] ;  /* 0x00009e80ff0877ac */ /* 0x000e220008000800 */
[----:B------:R-:W-:Y:S02]  /*0f60*/  HADD2.F32 R77, -RZ, R60.H1_H1 ;  /* 0x3000003cff4d7230 */ /* 0x000fe40000004100 */
[----:B------:R-:W-:Y:S01]  /*0f70*/  FMUL.FTZ R81, R71, R72 ;  /* 0x0000004847517220 */ /* 0x000fe20000410000 */
[----:B------:R-:W-:Y:S02]  /*0f80*/  HADD2.F32 R70, -RZ, R64.H0_H0 ;  /* 0x20000040ff467230 */ /* 0x000fe40000004100 */
[----:B------:R-:W-:-:S02]  /*0f90*/  HADD2.F32 R79, -RZ, R36.H0_H0 ;  /* 0x20000024ff4f7230 */ /* 0x000fc40000004100 */
[----:B------:R-:W-:Y:S01]  /*0fa0*/  FMUL.FTZ R72, R76, R77 ;  /* 0x0000004d4c487220 */ /* 0x000fe20000410000 */
[----:B------:R-:W-:Y:S02]  /*0fb0*/  HADD2.F32 R83, -RZ, R48.H0_H0 ;  /* 0x20000030ff537230 */ /* 0x000fe40000004100 */
[----:B------:R-:W-:Y:S02]  /*0fc0*/  HADD2.F32 R80, -RZ, R60.H0_H0 ;  /* 0x2000003cff507230 */ /* 0x000fe40000004100 */
[----:B------:R-:W-:Y:S01]  /*0fd0*/  FFMA.FTZ R78, R70, R79, R81 ;  /* 0x0000004f464e7223 */ /* 0x000fe20000010051 */
[----:B------:R-:W-:Y:S02]  /*0fe0*/  HADD2.F32 R73, -RZ, R65.H0_H0 ;  /* 0x20000041ff497230 */ /* 0x000fe40000004100 */
[----:B------:R-:W-:Y:S02]  /*0ff0*/  HADD2.F32 R76, -RZ, R37.H0_H0 ;  /* 0x20000025ff4c7230 */ /* 0x000fe40000004100 */
[----:B------:R-:W-:Y:S01]  /*1000*/  FFMA.FTZ R80, R83, R80, R72 ;  /* 0x0000005053507223 */ /* 0x000fe20000010048 */
[----:B------:R-:W-:-:S02]  /*1010*/  HADD2.F32 R81, -RZ, R49.H0_H0 ;  /* 0x20000031ff517230 */ /* 0x000fc40000004100 */
[--C-:B------:R-:W-:Y:S02]  /*1020*/  HADD2.F32 R82, -RZ, R61.reuse.H0_H0 ;  /* 0x2000003dff527230 */ /* 0x100fe40000004100 */
[----:B------:R-:W-:Y:S01]  /*1030*/  FFMA.FTZ R79, R73, R76, R78 ;  /* 0x0000004c494f7223 */ /* 0x000fe2000001004e */
[----:B------:R-:W-:Y:S02]  /*1040*/  HADD2.F32 R78, -RZ, R61.H1_H1 ;  /* 0x3000003dff4e7230 */ /* 0x000fe40000004100 */
[----:B------:R-:W-:Y:S02]  /*1050*/  HADD2.F32 R74, -RZ, R65.H1_H1 ;  /* 0x30000041ff4a7230 */ /* 0x000fe40000004100 */
[----:B------:R-:W-:Y:S01]  /*1060*/  FFMA.FTZ R80, R81, R82, R80 ;  /* 0x0000005251507223 */ /* 0x000fe20000010050 */
[----:B------:R-:W-:Y:S02]  /*1070*/  HADD2.F32 R81, -RZ, R49.H1_H1 ;  /* 0x30000031ff517230 */ /* 0x000fe40000004100 */
        /* <DEDUP_REMOVED lines=23> */
[----:B------:R-:W-:Y:S02]  /*11f0*/  HADD2.F32 R65, -RZ, R67.H0_H0 ;  /* 0x20000043ff417230 */ /* 0x000fe40000004100 */
[----:B------:R-:W-:Y:S02]  /*1200*/  HADD2.F32 R36, -RZ, R39.H0_H0 ;  /* 0x20000027ff247230 */ /* 0x000fe40000004100 */
[----:B------:R-:W-:Y:S02]  /*1210*/  HADD2.F32 R35, -RZ, R51.H0_H0 ;  /* 0x20000033ff237230 */ /* 0x000fe40000004100 */
[----:B------:R-:W-:Y:S02]  /*1220*/  HADD2.F32 R50, -RZ, R63.H0_H0 ;  /* 0x2000003fff327230 */ /* 0x000fe40000004100 */
[----:B------:R-:W-:Y:S01]  /*1230*/  FFMA.FTZ R66, R65, R36, R66 ;  /* 0x0000002441427223 */ /* 0x000fe20000010042 */
[----:B------:R-:W-:Y:S02]  /*1240*/  HADD2.F32 R67, -RZ, R67.H1_H1 ;  /* 0x30000043ff437230 */ /* 0x000fe40000004100 */
[----:B------:R-:W-:-:S02]  /*1250*/  HADD2.F32 R48, -RZ, R39.H1_H1 ;  /* 0x30000027ff307230 */ /* 0x000fc40000004100 */
[----:B------:R-:W-:Y:S01]  /*1260*/  FFMA.FTZ R80, R35, R50, R80 ;  /* 0x0000003223507223 */ /* 0x000fe20000010050 */
[----:B------:R-:W-:Y:S02]  /*1270*/  HADD2.F32 R85, -RZ, R51.H1_H1 ;  /* 0x30000033ff557230 */ /* 0x000fe40000004100 */
[----:B------:R-:W-:Y:S02]  /*1280*/  HADD2.F32 R63, -RZ, R63.H1_H1 ;  /* 0x3000003fff3f7230 */ /* 0x000fe40000004100 */
[----:B------:R-:W-:Y:S01]  /*1290*/  FFMA.FTZ R71, R67, R48, R66 ;  /* 0x0000003043477223 */ /* 0x000fe20000010042 */
[--C-:B------:R-:W-:Y:S02]  /*12a0*/  HADD2.F32 R39, -RZ, R45.reuse.H0_H0 ;  /* 0x2000002dff277230 */ /* 0x100fe40000004100 */
[----:B------:R-:W-:Y:S02]  /*12b0*/  HADD2.F32 R60, -RZ, R45.H1_H1 ;  /* 0x3000002dff3c7230 */ /* 0x000fe40000004100 */
[----:B------:R-:W-:Y:S01]  /*12c0*/  FFMA.FTZ R80, R85, R63, R80 ;  /* 0x0000003f55507223 */ /* 0x000fe20000010050 */
[----:B------:R-:W-:-:S02]  /*12d0*/  HADD2.F32 R45, -RZ, R46.H0_H0 ;  /* 0x2000002eff2d7230 */ /* 0x000fc40000004100 */
[----:B------:R-:W-:Y:S02]  /*12e0*/  HADD2.F32 R70, -RZ, R46.H1_H1 ;  /* 0x3000002eff467230 */ /* 0x000fe40000004100 */
[--C-:B------:R-:W-:Y:S02]  /*12f0*/  HADD2.F32 R46, -RZ, R47.reuse.H0_H0 ;  /* 0x2000002fff2e7230 */ /* 0x100fe40000004100 */
[----:B------:R-:W-:Y:S02]  /*1300*/  HADD2.F32 R72, -RZ, R47.H1_H1 ;  /* 0x3000002fff487230 */ /* 0x000fe40000004100 */
[----:B------:R-:W-:Y:S02]  /*1310*/  HADD2.F32 R38, -RZ, R44.H0_H0 ;  /* 0x2000002cff267230 */ /* 0x000fe40000004100 */
[----:B------:R-:W-:Y:S02]  /*1320*/  HADD2.F32 R47, -RZ, R52.H0_H0 ;  /* 0x20000034ff2f7230 */ /* 0x000fe40000004100 */
        /* <DEDUP_REMOVED lines=9> */
[----:B------:R-:W-:Y:S02]  /*13c0*/  HADD2.F32 R19, -RZ, R56.H1_H1 ;  /* 0x30000038ff137230 */ /* 0x000fe40000004100 */
[----:B------:R-:W-:Y:S02]  /*13d0*/  HADD2.F32 R40, -RZ, R40.H1_H1 ;  /* 0x30000028ff287230 */ /* 0x000fe40000004100 */
[----:B------:R-:W-:Y:S02]  /*13e0*/  HADD2.F32 R52, -RZ, R53.H0_H0 ;  /* 0x20000035ff347230 */ /* 0x000fe40000004100 */
        /* <DEDUP_REMOVED lines=8> */
[----:B------:R-:W-:Y:S01]  /*1470*/  FFMA.FTZ R60, R60, R53, R39 ;  /* 0x000000353c3c7223 */ /* 0x000fe20000010027 */
[----:B------:R-:W-:Y:S02]  /*1480*/  HADD2.F32 R76, -RZ, R54.H0_H0 ;  /* 0x20000036ff4c7230 */ /* 0x000fe40000004100 */
[----:B------:R-:W-:-:S02]  /*1490*/  HADD2.F32 R19, -RZ, R58.H0_H0 ;  /* 0x2000003aff137230 */ /* 0x000fc40000004100 */
[----:B------:R-:W-:Y:S01]  /*14a0*/  FFMA.FTZ R80, R57, R41, R80 ;  /* 0x0000002939507223 */ /* 0x000fe20000010050 */
[----:B------:R-:W-:Y:S02]  /*14b0*/  HADD2.F32 R38, -RZ, R42.H0_H0 ;  /* 0x2000002aff267230 */ /* 0x000fe40000004100 */
[----:B------:R-:W-:Y:S01]  /*14c0*/  FFMA.FTZ R45, R45, R76, R60 ;  /* 0x0000004c2d2d7223 */ /* 0x000fe2000001003c */
[----:B------:R-:W-:Y:S02]  /*14d0*/  HADD2.F32 R61, -RZ, R54.H1_H1 ;  /* 0x30000036ff3d7230 */ /* 0x000fe40000004100 */
[----:B------:R-:W-:Y:S02]  /*14e0*/  HADD2.F32 R39, -RZ, R58.H1_H1 ;  /* 0x3000003aff277230 */ /* 0x000fe40000004100 */
[----:B------:R-:W-:Y:S01]  /*14f0*/  FFMA.FTZ R80, R19, R38, R80 ;  /* 0x0000002613507223 */ /* 0x000fe20000010050 */
        /* <DEDUP_REMOVED lines=15> */
[----:B------:R-:W-:Y:S02]  /*15f0*/  HADD2.F32 R38, -RZ, R20.H0_H0 ;  /* 0x20000014ff267230 */ /* 0x000fe40000004100 */
[----:B------:R-:W-:Y:S01]  /*1600*/  FFMA.FTZ R37, R54, R37, R45 ;  /* 0x0000002536257223 */ /* 0x000fe2000001002d */
[----:B------:R-:W-:Y:S02]  /*1610*/  HADD2.F32 R74, -RZ, R28.H1_H1 ;  /* 0x3000001cff4a7230 */ /* 0x000fe40000004100 */
[----:B------:R-:W-:-:S02]  /*1620*/  HADD2.F32 R39, -RZ, R24.H1_H1 ;  /* 0x30000018ff277230 */ /* 0x000fc40000004100 */
[----:B------:R-:W-:Y:S01]  /*1630*/  FFMA.FTZ R80, R19, R38, R80 ;  /* 0x0000002613507223 */ /* 0x000fe20000010050 */
[----:B------:R-:W-:Y:S02]  /*1640*/  HADD2.F32 R20, -RZ, R20.H1_H1 ;  /* 0x30000014ff147230 */ /* 0x000fe40000004100 */
[----:B------:R-:W-:Y:S01]  /*1650*/  FFMA.FTZ R37, R74, R81, R37 ;  /* 0x000000514a257223 */ /* 0x000fe20000010025 */
[----:B------:R-:W-:Y:S02]  /*1660*/  HADD2.F32 R28, -RZ, R29.H0_H0 ;  /* 0x2000001dff1c7230 */ /* 0x000fe40000004100 */
[----:B------:R-:W-:Y:S02]  /*1670*/  HADD2.F32 R19, -RZ, R25.H0_H0 ;  /* 0x20000019ff137230 */ /* 0x000fe40000004100 */
[----:B------:R-:W-:Y:S01]  /*1680*/  FFMA.FTZ R80, R39, R20, R80 ;  /* 0x0000001427507223 */ /* 0x000fe20000010050 */
[----:B------:R-:W-:Y:S02]  /*1690*/  HADD2.F32 R24, -RZ, R21.H0_H0 ;  /* 0x20000015ff187230 */ /* 0x000fe40000004100 */
[----:B------:R-:W-:Y:S01]  /*16a0*/  FFMA.FTZ R28, R28, R79, R37 ;  /* 0x0000004f1c1c7223 */ /* 0x000fe20000010025 */
[----:B------:R-:W-:-:S02]  /*16b0*/  HADD2.F32 R77, -RZ, R29.H1_H1 ;  /* 0x3000001dff4d7230 */ /* 0x000fc40000004100 */
[----:B------:R-:W-:Y:S02]  /*16c0*/  HADD2.F32 R25, -RZ, R25.H1_H1 ;  /* 0x30000019ff197230 */ /* 0x000fe40000004100 */
[----:B------:R-:W-:Y:S01]  /*16d0*/  FFMA.FTZ R80, R19, R24, R80 ;  /* 0x0000001813507223 */ /* 0x000fe20000010050 */
[----:B------:R-:W-:Y:S02]  /*16e0*/  HADD2.F32 R21, -RZ, R21.H1_H1 ;  /* 0x30000015ff157230 */ /* 0x000fe40000004100 */
[----:B------:R-:W-:Y:S01]  /*16f0*/  FFMA.FTZ R28, R77, R64, R28 ;  /* 0x000000404d1c7223 */ /* 0x000fe2000001001c */
[----:B------:R-:W-:Y:S02]  /*1700*/  HADD2.F32 R29, -RZ, R30.H0_H0 ;  /* 0x2000001eff1d7230 */ /* 0x000fe40000004100 */
[----:B------:R-:W-:Y:S02]  /*1710*/  HADD2.F32 R19, -RZ, R26.H0_H0 ;  /* 0x2000001aff137230 */ /* 0x000fe40000004100 */
[----:B------:R-:W-:Y:S01]  /*1720*/  FFMA.FTZ R80, R25, R21, R80 ;  /* 0x0000001519507223 */ /* 0x000fe20000010050 */
[----:B------:R-:W-:-:S02]  /*1730*/  HADD2.F32 R20, -RZ, R22.H0_H0 ;  /* 0x20000016ff147230 */ /* 0x000fc40000004100 */
[----:B------:R-:W-:Y:S01]  /*1740*/  FFMA.FTZ R29, R29, R32, R28 ;  /* 0x000000201d1d7223 */ /* 0x000fe2000001001c */
[----:B------:R-:W-:Y:S01]  /*1750*/  HADD2.F32 R78, -RZ, R30.H1_H1 ;  /* 0x3000001eff4e7230 */ /* 0x000fe20000004100 */
[----:B------:R-:W2:Y:S01]  /*1760*/  S2R R28, SR_TID.X ;  /* 0x00000000001c7919 */ /* 0x000ea20000002100 */
        /* <DEDUP_REMOVED lines=26> */
[----:B------:R-:W-:Y:S01]  /*1910*/  HADD2.F32 R12, -RZ, R13.H0_H0 ;  /* 0x2000000dff0c7230 */ /* 0x000fe20000004100 */
[----:B--2---:R-:W-:Y:S01]  /*1920*/  SHF.R.U32.HI R29, RZ, 0x3, R28 ;  /* 0x00000003ff1d7819 */ /* 0x004fe2000001161c */
[----:B------:R-:W-:Y:S02]  /*1930*/  HADD2.F32 R63, -RZ, R17.H0_H0 ;  /* 0x20000011ff3f7230 */ /* 0x000fe40000004100 */
[----:B------:R-:W-:Y:S01]  /*1940*/  FFMA.FTZ R80, R21, R4, R80 ;  /* 0x0000000415507223 */ /* 0x000fe20000010050 */
[----:B------:R-:W-:Y:S01]  /*1950*/  HADD2.F32 R19, -RZ, R9.H0_H0 ;  /* 0x20000009ff137230 */ /* 0x000fe20000004100 */
[----:B------:R-:W-:Y:S01]  /*1960*/  IADD3 R29, P1, PT, R29, R68, RZ ;  /* 0x000000441d1d7210 */ /* 0x000fe20007f3e0ff */
[----:B------:R-:W-:-:S02]  /*1970*/  HADD2.F32 R8, -RZ, R5.H0_H0 ;  /* 0x20000005ff087230 */ /* 0x000fc40000004100 */
[----:B------:R-:W-:Y:S01]  /*1980*/  FFMA.FTZ R35, R12, R63, R35 ;  /* 0x0000003f0c237223 */ /* 0x000fe20000010023 */
[----:B------:R-:W-:Y:S01]  /*1990*/  HADD2.F32 R50, -RZ, R13.H1_H1 ;  /* 0x3000000dff327230 */ /* 0x000fe20000004100 */
[----:B------:R-:W-:Y:S01]  /*19a0*/  LEA.HI.X.SX32 R68, R68, RZ, 0x1, P1 ;  /* 0x000000ff44447211 */ /* 0x000fe200008f0eff */
[----:B------:R-:W-:Y:S02]  /*19b0*/  HADD2.F32 R17, -RZ, R17.H1_H1 ;  /* 0x30000011ff117230 */ /* 0x000fe40000004100 */
[----:B------:R-:W-:Y:S01]  /*19c0*/  FFMA.FTZ R80, R19, R8, R80 ;  /* 0x0000000813507223 */ /* 0x000fe20000010050 */
[----:B------:R-:W-:Y:S01]  /*19d0*/  HADD2.F32 R9, -RZ, R9.H1_H1 ;  /* 0x30000009ff097230 */ /* 0x000fe20000004100 */
[C---:B-1----:R-:W-:Y:S01]  /*19e0*/  LEA R28, P1, R29.reuse, UR6, 0x2 ;  /* 0x000000061d1c7c11 */ /* 0x042fe2000f8210ff */
[----:B------:R-:W-:Y:S02]  /*19f0*/  HADD2.F32 R4, -RZ, R5.H1_H1 ;  /* 0x30000005ff047230 */ /* 0x000fe40000004100 */
[----:B------:R-:W-:Y:S01]  /*1a00*/  FFMA.FTZ R50, R50, R17, R35 ;  /* 0x0000001132327223 */ /* 0x000fe20000010023 */
[----:B------:R-:W-:Y:S01]  /*1a10*/  HADD2.F32 R13, -RZ, R14.H0_H0 ;  /* 0x2000000eff0d7230 */ /* 0x000fe20000004100 */
[----:B------:R-:W-:Y:S01]  /*1a20*/  LEA.HI.X R29, R29, UR7, R68, 0x2, P1 ;  /* 0x000000071d1d7c11 */ /* 0x000fe200088f1444 */
        /* <DEDUP_REMOVED lines=21> */
[----:B------:R-:W-:Y:S02]  /*1b80*/  SHF.L.U32 R5, R0, 0x2, RZ ;  /* 0x0000000200057819 */ /* 0x000fe400000006ff */
[----:B------:R-:W-:Y:S02]  /*1b90*/  FFMA.FTZ R80, R11, R7, R80 ;  /* 0x000000070b507223 */ /* 0x000fe40000010050 */
[----:B------:R-:W1:Y:S01]  /*1ba0*/  SHFL.BFLY PT, R9, R14, 0x4, 0x1f ;  /* 0x0c801f000e097f89 */ /* 0x000e6200000e0000 */
[----:B------:R-:W-:-:S03]  /*1bb0*/  IMAD.WIDE R4, R5, 0x10, R2 ;  /* 0x0000001005047825 */ /* 0x000fc600078e0202 */
[----:B------:R-:W2:Y:S01]  /*1bc0*/  SHFL.BFLY PT, R11, R80, 0x4, 0x1f ;  /* 0x0c801f00500b7f89 */ /* 0x000ea200000e0000 */
[----:B------:R-:W-:-:S04]  /*1bd0*/  IMAD.WIDE R6, R0, 0x40, R4 ;  /* 0x0000004000067825 */ /* 0x000fc800078e0204 */
[----:B-1----:R-:W-:Y:S01]  /*1be0*/  FADD.FTZ R20, R14, R9 ;  /* 0x000000090e147221 */ /* 0x002fe20000010000 */
[----:B------:R-:W-:-:S04]  /*1bf0*/  IMAD.WIDE R8, R0, 0x40, R6 ;  /* 0x0000004000087825 */ /* 0x000fc800078e0206 */
[----:B--2---:R-:W-:Y:S01]  /*1c00*/  FADD.FTZ R21, R80, R11 ;  /* 0x0000000b50157221 */ /* 0x004fe20000010000 */
[----:B------:R-:W1:Y:S01]  /*1c10*/  SHFL.BFLY PT, R19, R20, 0x2, 0x1f ;  /* 0x0c401f0014137f89 */ /* 0x000e6200000e0000 */
[----:B------:R-:W-:-:S03]  /*1c20*/  IMAD.WIDE R10, R0, 0x80, RZ ;  /* 0x00000080000a7825 */ /* 0x000fc600078e02ff */
[----:B------:R-:W2:Y:S01]  /*1c30*/  SHFL.BFLY PT, R22, R21, 0x2, 0x1f ;  /* 0x0c401f0015167f89 */ /* 0x000ea200000e0000 */
[----:B------:R-:W-:-:S04]  /*1c40*/  IADD3 R12, P0, PT, R8, -R10, RZ ;  /* 0x8000000a080c7210 */ /* 0x000fc80007f1e0ff */
[----:B------:R-:W-:-:S03]  /*1c50*/  IADD3.X R13, PT, PT, R9, ~R11, RZ, P0, !PT ;  /* 0x8000000b090d7210 */ /* 0x000fc600007fe4ff */
[----:B------:R-:W-:-:S04]  /*1c60*/  IMAD.WIDE R14, R0, 0x40, R12 ;  /* 0x00000040000e7825 */ /* 0x000fc800078e020c */
[----:B------:R-:W-:-:S04]  /*1c70*/  IMAD.WIDE R16, R0, 0x40, R14 ;  /* 0x0000004000107825 */ /* 0x000fc800078e020e */
[----:B-1----:R-:W-:Y:S01]  /*1c80*/  FADD.FTZ R24, R20, R19 ;  /* 0x0000001314187221 */ /* 0x002fe20000010000 */
[----:B------:R-:W-:Y:S01]  /*1c90*/  IADD3 R18, P0, PT, -R10, R16, RZ ;  /* 0x000000100a127210 */ /* 0x000fe20007f1e1ff */
[----:B--2---:R-:W-:-:S03]  /*1ca0*/  FADD.FTZ R26, R21, R22 ;  /* 0x00000016151a7221 */ /* 0x004fc60000010000 */
[----:B------:R-:W1:Y:S01]  /*1cb0*/  SHFL.BFLY PT, R25, R24, 0x1, 0x1f ;  /* 0x0c201f0018197f89 */ /* 0x000e6200000e0000 */
[----:B------:R-:W-:Y:S02]  /*1cc0*/  IADD3.X R19, PT, PT, ~R11, R17, RZ, P0, !PT ;  /* 0x000000110b137210 */ /* 0x000fe400007fe5ff */
[----:B------:R-:W-:Y:S01]  /*1cd0*/  LOP3.LUT P0, RZ, R75, 0x7, RZ, 0xc0, !PT ;  /* 0x000000074bff7812 */ /* 0x000fe2000780c0ff */
[----:B------:R-:W2:Y:S01]  /*1ce0*/  SHFL.BFLY PT, R27, R26, 0x1, 0x1f ;  /* 0x0c201f001a1b7f89 */ /* 0x000ea200000e0000 */
[----:B------:R-:W-:-:S04]  /*1cf0*/  IMAD.WIDE R20, R0, 0x40, R18 ;  /* 0x0000004000147825 */ /* 0x000fc800078e0212 */
[----:B------:R-:W-:-:S03]  /*1d00*/  IMAD.WIDE R22, R0, 0x40, R20 ;  /* 0x0000004000167825 */ /* 0x000fc600078e0214 */
[----:B------:R-:W-:-:S04]  /*1d10*/  IADD3 R10, P2, PT, -R10, R22, RZ ;  /* 0x000000160a0a7210 */ /* 0x000fc80007f5e1ff */
[----:B------:R-:W-:Y:S01]  /*1d20*/  IADD3.X R11, PT, PT, ~R11, R23, RZ, P2, !PT ;  /* 0x000000170b0b7210 */ /* 0x000fe200017fe5ff */
[----:B-1----:R-:W-:Y:S02]  /*1d30*/  FADD.FTZ R31, R24, R25 ;  /* 0x00000019181f7221 */ /* 0x002fe40000010000 */
[----:B------:R-:W-:-:S04]  /*1d40*/  IMAD.WIDE R24, R0, 0x40, R10 ;  /* 0x0000004000187825 */ /* 0x000fc800078e020a */
[----:B--2---:R-:W-:Y:S01]  /*1d50*/  FADD.FTZ R27, R26, R27 ;  /* 0x0000001b1a1b7221 */ /* 0x004fe20000010000 */
[----:B0-----:R-:W-:-:S03]  /*1d60*/  @!P0 FMUL.FTZ R31, R31, UR8 ;  /* 0x000000081f1f8c20 */ /* 0x001fc60008410000 */
[----:B------:R-:W-:Y:S01]  /*1d70*/  FMUL.FTZ R33, R27, UR8 ;  /* 0x000000081b217c20 */ /* 0x000fe20008410000 */
[----:B------:R-:W-:Y:S01]  /*1d80*/  IMAD.WIDE R26, R0, 0x40, R24 ;  /* 0x00000040001a7825 */ /* 0x000fe200078e0218 */
[----:B------:R-:W-:Y:S04]  /*1d90*/  @!P0 STG.E desc[UR4][R28.64], R31 ;  /* 0x0000001f1c008986 */ /* 0x000fe8000c101904 */
[----:B------:R-:W-:Y:S04]  /*1da0*/  @!P0 STG.E desc[UR4][R28.64+0x80], R33 ;  /* 0x000080211c008986 */ /* 0x000fe8000c101904 */
[----:B------:R-:W-:Y:S04]  /*1db0*/  STG.E.128 desc[UR4][R2.64], RZ ;  /* 0x000000ff02007986 */ /* 0x000fe8000c101d04 */
        /* <DEDUP_REMOVED lines=14> */
[----:B------:R-:W-:Y:S01]  /*1ea0*/  STG.E.128 desc[UR4][R26.64+0x300], RZ ;  /* 0x000300ff1a007986 */ /* 0x000fe2000c101d04 */
[----:B------:R-:W-:Y:S05]  /*1eb0*/  EXIT ;  /* 0x000000000000794d */ /* 0x000fea0003800000 */
.L_x_268:
        /* <DEDUP_REMOVED lines=12> */
.L_x_1263:


//--------------------- .text._ZN5flash44flash_bwd_dq_dk_dv_loop_seqk_parallel_kernelI23Flash_bwd_kernel_traitsILi256ELi64ELi64ELi8ELi4ELi2ELi2ELb0ELb1EN7cutlass6half_tE19Flash_kernel_traitsILi256ELi64ELi64ELi8ES3_EELb0ELb1ELb0ELb0ELb0ELb0ELb0EEEvNS_16Flash_bwd_paramsE --------------------------
	.section	.text._ZN5flash44flash_bwd_dq_dk_dv_loop_seqk_parallel_kernelI23Flash_bwd_kernel_traitsILi256ELi64ELi64ELi8ELi4ELi2ELi2ELb0ELb1EN7cutlass6half_tE19Flash_kernel_traitsILi256ELi64ELi64ELi8ES3_EELb0ELb1ELb0ELb0ELb0ELb0ELb0EEEvNS_16Flash_bwd_paramsE,"ax",@progbits
	.align	128
        .global         _ZN5flash44flash_bwd_dq_dk_dv_loop_seqk_parallel_kernelI23Flash_bwd_kernel_traitsILi256ELi64ELi64ELi8ELi4ELi2ELi2ELb0ELb1EN7cutlass6half_tE19Flash_kernel_traitsILi256ELi64ELi64ELi8ES3_EELb0ELb1ELb0ELb0ELb0ELb0ELb0EEEvNS_16Flash_bwd_paramsE
        .type           _ZN5flash44flash_bwd_dq_dk_dv_loop_seqk_parallel_kernelI23Flash_bwd_kernel_traitsILi256ELi64ELi64ELi8ELi4ELi2ELi2ELb0ELb1EN7cutlass6half_tE19Flash_kernel_traitsILi256ELi64ELi64ELi8ES3_EELb0ELb1ELb0ELb0ELb0ELb0ELb0EEEvNS_16Flash_bwd_paramsE,@function
        .size           _ZN5flash44flash_bwd_dq_dk_dv_loop_seqk_parallel_kernelI23Flash_bwd_kernel_traitsILi256ELi64ELi64ELi8ELi4ELi2ELi2ELb0ELb1EN7cutlass6half_tE19Flash_kernel_traitsILi256ELi64ELi64ELi8ES3_EELb0ELb1ELb0ELb0ELb0ELb0ELb0EEEvNS_16Flash_bwd_paramsE,(.L_x_1264 - _ZN5flash44flash_bwd_dq_dk_dv_loop_seqk_parallel_kernelI23Flash_bwd_kernel_traitsILi256ELi64ELi64ELi8ELi4ELi2ELi2ELb0ELb1EN7cutlass6half_tE19Flash_kernel_traitsILi256ELi64ELi64ELi8ES3_EELb0ELb1ELb0ELb0ELb0ELb0ELb0EEEvNS_16Flash_bwd_paramsE)
        .other          _ZN5flash44flash_bwd_dq_dk_dv_loop_seqk_parallel_kernelI23Flash_bwd_kernel_traitsILi256ELi64ELi64ELi8ELi4ELi2ELi2ELb0ELb1EN7cutlass6half_tE19Flash_kernel_traitsILi256ELi64ELi64ELi8ES3_EELb0ELb1ELb0ELb0ELb0ELb0ELb0EEEvNS_16Flash_bwd_paramsE,@"STO_CUDA_ENTRY STV_DEFAULT"
_ZN5flash44flash_bwd_dq_dk_dv_loop_seqk_parallel_kernelI23Flash_bwd_kernel_traitsILi256ELi64ELi64ELi8ELi4ELi2ELi2ELb0ELb1EN7cutlass6half_tE19Flash_kernel_traitsILi256ELi64ELi64ELi8ES3_EELb0ELb1ELb0ELb0ELb0ELb0ELb0EEEvNS_16Flash_bwd_paramsE:
.text._ZN5flash44flash_bwd_dq_dk_dv_loop_seqk_parallel_kernelI23Flash_bwd_kernel_traitsILi256ELi64ELi64ELi8ELi4ELi2ELi2ELb0ELb1EN7cutlass6half_tE19Flash_kernel_traitsILi256ELi64ELi64ELi8ES3_EELb0ELb1ELb0ELb0ELb0ELb0ELb0EEEvNS_16Flash_bwd_paramsE:
        /* <DEDUP_REMOVED lines=12> */
[----:B------:R-:W-:Y:S01]  /*00c0*/  S2UR UR38, SR_CgaCtaId ;  /* 0x00000000002679c3 */ /* 0x000fe20000008800 */
[----:B------:R-:W3:Y:S01]  /*00d0*/  LDCU.64 UR6, c[0x0][0x460] ;  /* 0x00008c00ff0677ac */ /* 0x000ee20008000a00 */
[----:B------:R-:W4:Y:S06]  /*00e0*/  LDCU.U8 UR8, c[0x0][0x532] ;  /* 0x0000a640ff0877ac */ /* 0x000f2c0008000000 */
[----:B------:R-:W-:Y:S01]  /*00f0*/  S2UR UR27, SR_CTAID.Z ;  /* 0x00000000001b79c3 */ /* 0x000fe20000002700 */
[----:B------:R-:W4:Y:S01]  /*0100*/  LDCU UR10, c[0x0][0x438] ;  /* 0x00008700ff0a77ac */ /* 0x000f220008000800 */
[----:B------:R-:W4:Y:S06]  /*0110*/  LDCU.64 UR36, c[0x0][0x358] ;  /* 0x00006b00ff2477ac */ /* 0x000f2c0008000a00 */
[----:B------:R-:W-:Y:S01]  /*0120*/  S2UR UR25, SR_CTAID.X ;  /* 0x00000000001979c3 */ /* 0x000fe20000002500 */
[----:B-1----:R-:W-:-:S02]  /*0130*/  ULEA UR42, UP0, UR45, UR42, 0x2 ;  /* 0x0000002a2d2a7291 */ /* 0x002fc4000f8010ff */
[----:B--2---:R-:W-:Y:S02]  /*0140*/  UISETP.EQ.U32.AND UP2, UPT, UR4, URZ, UPT ;  /* 0x000000ff0400728c */ /* 0x004fe4000bf42070 */
[----:B------:R-:W-:Y:S02]  /*0150*/  UISETP.NE.U32.AND UP6, UPT, UR4, URZ, UPT ;  /* 0x000000ff0400728c */ /* 0x000fe4000bfc5070 */
[----:B------:R-:W-:Y:S01]  /*0160*/  ULEA.HI.X UR43, UR45, UR43, URZ, 0x2, UP0 ;  /* 0x0000002b2d2b7291 */ /* 0x000fe200080f14ff */
[----:B------:R-:W1:Y:S01]  /*0170*/  S2UR UR4, SR_CgaCtaId ;  /* 0x00000000000479c3 */ /* 0x000e620000008800 */
[----:B---3--:R-:W-:Y:S02]  /*0180*/  UISETP.NE.U32.AND UP1, UPT, UR6, URZ, UPT ;  /* 0x000000ff0600728c */ /* 0x008fe4000bf25070 */
[----:B------:R-:W-:Y:S02]  /*0190*/  UISETP.NE.U32.AND UP0, UPT, UR6, URZ, UPT ;  /* 0x000000ff0600728c */ /* 0x000fe4000bf05070 */
[----:B------:R-:W-:-:S02]  /*01a0*/  UISETP.NE.AND.EX UP5, UPT, UR7, URZ, UPT, UP1 ;  /* 0x000000ff0700728c */ /* 0x000fc4000bfa5310 */
[----:B------:R-:W-:Y:S01]  /*01b0*/  UISETP.NE.AND.EX UP4, UPT, UR7, URZ, UPT, UP0 ;  /* 0x000000ff0700728c */ /* 0x000fe2000bf85300 */
[----:B------:R-:W2:Y:S01]  /*01c0*/  S2UR UR22, SR_CTAID.Y ;  /* 0x00000000001679c3 */ /* 0x000ea20000002600 */
[----:B------:R-:W3:Y:S01]  /*01d0*/  LDCU.64 UR6, c[0x0][0x470] ;  /* 0x00008e00ff0677ac */ /* 0x000ee20008000a00 */
[----:B----4-:R-:W-:Y:S02]  /*01e0*/  UISETP.NE.AND UP3, UPT, UR8, URZ, UPT ;  /* 0x000000ff0800728c */ /* 0x010fe4000bf65270 */
        /* <DEDUP_REMOVED lines=9> */
[----:B------:R-:W1:Y:S01]  /*0280*/  LDCU.64 UR30, c[0x0][0x460] ;  /* 0x00008c00ff1e77ac */ /* 0x000e620008000a00 */
[----:B------:R-:W3:Y:S01]  /*0290*/  LDCU UR23, c[0x0][0x438] ;  /* 0x00008700ff1777ac */ /* 0x000ee20008000800 */
[----:B------:R-:W1:Y:S01]  /*02a0*/  @!UP4 LDCU UR26, c[0x0][0x434] ;  /* 0x00008680ff1ac7ac */ /* 0x000e620008000800 */
[----:B------:R-:W-:-:S02]  /*02b0*/  ULEA UR38, UR38, UR8, 0x18 ;  /* 0x0000000826267291 */ /* 0x000fc4000f8ec0ff */
[----:B------:R-:W-:Y:S02]  /*02c0*/  UIADD3 UR5, UPT, UPT, UR4, 0x22000, URZ ;  /* 0x0002200004057890 */ /* 0x000fe4000fffe0ff */
[----:B------:R-:W-:Y:S01]  /*02d0*/  UISETP.NE.AND.EX UP3, UPT, UR7, URZ, UPT, UP0 ;  /* 0x000000ff0700728c */ /* 0x000fe2000bf65300 */
[----:B------:R-:W-:Y:S01]  /*02e0*/  UMOV UR34, URZ ;  /* 0x000000ff00227c82 */ /* 0x000fe20008000000 */
[----:B--2---:R-:W-:-:S09]  /*02f0*/  UMOV UR35, URZ ;  /* 0x000000ff00237c82 */ /* 0x004fd20008000000 */
.L_x_325:
        /* <DEDUP_REMOVED lines=10> */
[----:B-1----:R-:W-:Y:S02]  /*03a0*/  UIMAD.WIDE.U32 UR12, UR45, 0x4, UR30 ;  /* 0x000000042d0c78a5 */ /* 0x002fe4000f8e001e */
[----:B--2---:R-:W-:Y:S01]  /*03b0*/  UISETP.NE.U32.AND UP0, UPT, UR8, URZ, UPT ;  /* 0x000000ff0800728c */ /* 0x004fe2000bf05070 */
[----:B------:R-:W-:Y:S01]  /*03c0*/  IMAD.U32 R6, RZ, RZ, UR42 ;  /* 0x0000002aff067e24 */ /* 0x000fe2000f8e00ff */
[----:B----4-:R-:W2:Y:S02]  /*03d0*/  @P1 LDG.E R3, desc[UR36][R12.64] ;  /* 0x000000240c031981 */ /* 0x010ea4000c1e1900 */
[----:B------:R-:W-:-:S06]  /*03e0*/  UISETP.NE.AND.EX UP0, UPT, UR9, URZ, UPT, UP0 ;  /* 0x000000ff0900728c */ /* 0x000fcc000bf05300 */
[----:B------:R-:W-:-:S05]  /*03f0*/  PLOP3.LUT P0, PT, PT, PT, UP0, 0x80, 0x8 ;  /* 0x000000000008781c */ /* 0x000fca0003f0f008 */
[----:B------:R-:W-:Y:S01]  /*0400*/  @UP0 ULEA UR14, UP1, UR45, UR8, 0x2 ;  /* 0x000000082d0e0291 */ /* 0x000fe2000f8210ff */
[----:B------:R-:W-:Y:S01]  /*0410*/  IMAD.U32 R8, RZ, RZ, UR12 ;  /* 0x0000000cff087e24 */ /* 0x000fe2000f8e00ff */
[----:B------:R-:W1:Y:S02]  /*0420*/  @!UP0 LDCU UR11, c[0x0][0x43c] ;  /* 0x00008780ff0b87ac */ /* 0x000e640008000800 */
[----:B------:R-:W-:Y:S02]  /*0430*/  @UP0 ULEA.HI.X UR15, UR45, UR9, URZ, 0x2, UP1 ;  /* 0x000000092d0f0291 */ /* 0x000fe400088f14ff */
[----:B------:R-:W-:Y:S01]  /*0440*/  IMAD.U32 R10, RZ, RZ, UR14 ;  /* 0x0000000eff0a7e24 */ /* 0x000fe2000f8e00ff */
[----:B-----5:R-:W5:Y:S01]  /*0450*/  @!UP0 LDCU.64 UR8, c[0x0][0x488] ;  /* 0x00009100ff0887ac */ /* 0x020f620008000a00 */
[----:B------:R-:W-:Y:S02]  /*0460*/  IMAD.U32 R9, RZ, RZ, UR13 ;  /* 0x0000000dff097e24 */ /* 0x000fe4000f8e00ff */
[----:B------:R-:W-:-:S02]  /*0470*/  IMAD.U32 R7, RZ, RZ, UR43 ;  /* 0x0000002bff077e24 */ /* 0x000fc4000f8e00ff */
[----:B------:R-:W-:Y:S01]  /*0480*/  IMAD.U32 R11, RZ, RZ, UR15 ;  /* 0x0000000fff0b7e24 */ /* 0x000fe2000f8e00ff */
[----:B------:R-:W4:Y:S04]  /*0490*/  @P4 LDG.E R4, desc[UR36][R8.64] ;  /* 0x0000002408044981 */ /* 0x000f28000c1e1900 */
[----:B------:R-:W3:Y:S04]  /*04a0*/  @P0 LDG.E R0, desc[UR36][R10.64] ;  /* 0x000000240a000981 */ /* 0x000ee8000c1e1900 */
[----:B------:R-:W3:Y:S04]  /*04b0*/  @P2 LDG.E R2, desc[UR36][R8.64+0x4] ;  /* 0x0000042408022981 */ /* 0x000ee8000c1e1900 */
[----:B------:R-:W3:Y:S01]  /*04c0*/  @!P3 LDG.E R6, desc[UR36][R6.64] ;  /* 0x000000240606b981 */ /* 0x000ee2000c1e1900 */
[----:B------:R-:W-:Y:S01]  /*04d0*/  UMOV UR40, URZ ;  /* 0x000000ff00287c82 */ /* 0x000fe20008000000 */
[----:B-----5:R-:W-:Y:S01]  /*04e0*/  @!UP0 UISETP.NE.U32.AND UP1, UPT, UR8, URZ, UPT ;  /* 0x000000ff0800828c */ /* 0x020fe2000bf25070 */
[----:B------:R-:W-:Y:S01]  /*04f0*/  UMOV UR19, 0xffffffff ;  /* 0xffffffff00137882 */ /* 0x000fe20000000000 */
[----:B------:R-:W-:-:S02]  /*0500*/  UMOV UR44, 0xffffffff ;  /* 0xffffffff002c7882 */ /* 0x000fc40000000000 */
[----:B------:R-:W-:Y:S02]  /*0510*/  @!UP0 UISETP.NE.AND.EX UP1, UPT, UR9, URZ, UPT, UP1 ;  /* 0x000000ff0900828c */ /* 0x000fe4000bf25310 */
[----:B------:R-:W-:Y:S02]  /*0520*/  USHF.L.U32 UR33, UR41, 0x6, URZ ;  /* 0x0000000629217899 */ /* 0x000fe400080006ff */
[----:B-1----:R-:W-:Y:S01]  /*0530*/  @!UP0 USEL UR9, UR11, URZ, UP1 ;  /* 0x000000ff0b098287 */ /* 0x002fe20008800000 */
[----:B--2---:R-:W-:Y:S02]  /*0540*/  @P1 R2UR UR40, R3 ;  /* 0x00000000032812ca */ /* 0x004fe400000e0000 */
[----:B----4-:R-:W-:Y:S02]  /*0550*/  @P4 R2UR UR19, R4 ;  /* 0x00000000041342ca */ /* 0x010fe400000e0000 */
[----:B---3--:R-:W-:Y:S02]  /*0560*/  @P0 R2UR UR39, R0 ;  /* 0x00000000002702ca */ /* 0x008fe400000e0000 */
[----:B------:R-:W-:-:S02]  /*0570*/  @P2 R2UR UR8, R2 ;  /* 0x00000000020822ca */ /* 0x000fc400000e0000 */
[----:B------:R-:W-:-:S09]  /*0580*/  @!P3 R2UR UR44, R6 ;  /* 0x00000000062cb2ca */ /* 0x000fd200000e0000 */
[----:B------:R-:W-:Y:S01]  /*0590*/  @UP0 UIADD3 UR39, UPT, UPT, UR39, -UR40, URZ ;  /* 0x8000002827270290 */ /* 0x000fe2000fffe0ff */
[----:B------:R-:W-:Y:S11]  /*05a0*/  BRA.U !UP6, `(.L_x_269) ;  /* 0x000000010e2c7547 */ /* 0x000ff6000b800000 */
[----:B------:R-:W-:Y:S01]  /*05b0*/  UISETP.NE.AND UP1, UPT, UR28, URZ, UPT ;  /* 0x000000ff1c00728c */ /* 0x000fe2000bf25270 */
[----:B------:R-:W-:Y:S02]  /*05c0*/  IMAD.U32 R4, RZ, RZ, UR42 ;  /* 0x0000002aff047e24 */ /* 0x000fe4000f8e00ff */
[----:B------:R-:W-:-:S03]  /*05d0*/  IMAD.U32 R5, RZ, RZ, UR43 ;  /* 0x0000002bff057e24 */ /* 0x000fc6000f8e00ff */
[----:B------:R-:W-:-:S13]  /*05e0*/  PLOP3.LUT P0, PT, PT, PT, UP1, 0x80, 0x8 ;  /* 0x000000000008781c */ /* 0x000fda0003f0f018 */
[----:B------:R-:W2:Y:S01]  /*05f0*/  @P0 LDG.E R0, desc[UR36][R4.64+0x4] ;  /* 0x0000042404000981 */ /* 0x000ea2000c1e1900 */
[----:B------:R-:W-:Y:S01]  /*0600*/  MOV R2, UR42 ;  /* 0x0000002a00027c02 */ /* 0x000fe20008000f00 */
[----:B------:R-:W-:-:S05]  /*0610*/  IMAD.U32 R3, RZ, RZ, UR43 ;  /* 0x0000002bff037e24 */ /* 0x000fca000f8e00ff */
[----:B------:R-:W3:Y:S01]  /*0620*/  @!P0 LDG.E R2, desc[UR36][R2.64] ;  /* 0x0000002402028981 */ /* 0x000ee2000c1e1900 */
[----:B--2---:R-:W-:-:S13]  /*0630*/  @P0 R2UR UR10, R0 ;  /* 0x00000000000a02ca */ /* 0x004fda00000e0000 */
[----:B------:R-:W-:-:S07]  /*0640*/  @UP1 UIADD3 UR10, UPT, UPT, UR10, -UR44, URZ ;  /* 0x8000002c0a0a1290 */ /* 0x000fce000fffe0ff */
[----:B---3--:R-:W-:-:S15]  /*0650*/  @!P0 R2UR UR10, R2 ;  /* 0x00000000020a82ca */ /* 0x008fde00000e0000 */
.L_x_269:
[----:B------:R-:W-:Y:S01]  /*0660*/  @!UP0 UIADD3 UR39, UPT, UPT, UR9, UR10, -UR40 ;  /* 0x0000000a09278290 */ /* 0x000fe2000fffe828 */
        /* <DEDUP_REMOVED lines=33> */
.L_x_271:
[----:B------:R-:W1:Y:S01]  /*0880*/  LDCU.64 UR14, c[0x0][0x3b8] ;  /* 0x00007700ff0e77ac */ /* 0x000e620008000a00 */
[----:B------:R-:W-:-:S04]  /*0890*/  UIADD3 UR8, UPT, UPT, UR40, UR44, URZ ;  /* 0x0000002c28087290 */ /* 0x000fc8000fffe0ff */
[----:B-1----:R-:W-:Y:S02]  /*08a0*/  UIMAD.WIDE.U32 UR54, UR8, UR14, URZ ;  /* 0x0000000e083672a5 */ /* 0x002fe4000f8e00ff */
[----:B------:R-:W-:-:S04]  /*08b0*/  UIMAD UR8, UR8, UR15, URZ ;  /* 0x0000000f080872a4 */ /* 0x000fc8000f8e02ff */
[----:B------:R-:W-:-:S06]  /*08c0*/  UIADD3 UR8, UPT, UPT, UR55, UR8, URZ ;  /* 0x0000000837087290 */ /* 0x000fcc000fffe0ff */
[----:B------:R-:W-:Y:S02]  /*08d0*/  MOV R7, UR8 ;  /* 0x0000000800077c02 */ /* 0x000fe40008000f00 */
.L_x_272:
        /* <DEDUP_REMOVED lines=12> */
[----:B------:R-:W-:-:S06]  /*09a0*/  IMAD.HI.U32 R3, R9, R3, R8 ;  /* 0x0000000309037227 */ /* 0x000fcc00078e0008 */
[----:B------:R-:W-:-:S04]  /*09b0*/  IMAD.HI.U32 R6, R3, R2, RZ ;  /* 0x0000000203067227 */ /* 0x000fc800078e00ff */
[----:B------:R-:W-:-:S04]  /*09c0*/  IMAD.MOV R3, RZ, RZ, -R6 ;  /* 0x000000ffff037224 */ /* 0x000fc800078e0a06 */
[----:B------:R-:W-:Y:S01]  /*09d0*/  IMAD R3, R4, R3, R2 ;  /* 0x0000000304037224 */ /* 0x000fe200078e0202 */
[----:B------:R-:W-:-:S04]  /*09e0*/  LOP3.LUT R2, R0, UR27, RZ, 0x3c, !PT ;  /* 0x0000001b00027c12 */ /* 0x000fc8000f8e3cff */
[----:B------:R-:W-:Y:S02]  /*09f0*/  ISETP.GT.U32.AND P1, PT, R4, R3, PT ;  /* 0x000000030400720c */ /* 0x000fe40003f24070 */
[----:B------:R-:W-:-:S11]  /*0a00*/  ISETP.GE.AND P0, PT, R2, RZ, PT ;  /* 0x000000ff0200720c */ /* 0x000fd60003f06270 */
[----:B------:R-:W-:Y:S01]  /*0a10*/  @!P1 IMAD.IADD R3, R3, 0x1, -R4 ;  /* 0x0000000103039824 */ /* 0x000fe200078e0a04 */
[----:B------:R-:W-:Y:S02]  /*0a20*/  @!P1 IADD3 R6, PT, PT, R6, 0x1, RZ ;  /* 0x0000000106069810 */ /* 0x000fe40007ffe0ff */
[----:B------:R-:W-:Y:S02]  /*0a30*/  ISETP.NE.AND P1, PT, R0, RZ, PT ;  /* 0x000000ff0000720c */ /* 0x000fe40003f25270 */
[----:B------:R-:W-:-:S13]  /*0a40*/  ISETP.GE.U32.AND P2, PT, R3, R4, PT ;  /* 0x000000040300720c */ /* 0x000fda0003f46070 */
[----:B------:R-:W-:-:S05]  /*0a50*/  @P2 VIADD R6, R6, 0x1 ;  /* 0x0000000106062836 */ /* 0x000fca0000000000 */
[----:B------:R-:W-:Y:S02]  /*0a60*/  @!P0 IADD3 R6, PT, PT, -R6, RZ, RZ ;  /* 0x000000ff06068210 */ /* 0x000fe40007ffe1ff */
[----:B------:R-:W-:-:S04]  /*0a70*/  @!P1 LOP3.LUT R6, RZ, R0, RZ, 0x33, !PT ;  /* 0x00000000ff069212 */ /* 0x000fc800078e33ff */
[----:B------:R-:W-:Y:S01]  /*0a80*/  SHF.R.S32.HI R5, RZ, 0x1f, R6 ;  /* 0x0000001fff057819 */ /* 0x000fe20000011406 */
[----:B------:R-:W-:Y:S06]  /*0a90*/  BRA.U UP2, `(.L_x_273) ;  /* 0x0000000102307547 */ /* 0x000fec000b800000 */
        /* <DEDUP_REMOVED lines=12> */
.L_x_273:
[----:B------:R-:W1:Y:S01]  /*0b60*/  LDCU.64 UR12, c[0x0][0x3c0] ;  /* 0x00007800ff0c77ac */ /* 0x000e620008000a00 */
[----:B------:R-:W-:-:S04]  /*0b70*/  UIADD3 UR8, UPT, UPT, UR40, UR44, URZ ;  /* 0x0000002c28087290 */ /* 0x000fc8000fffe0ff */
[----:B-1----:R-:W-:Y:S02]  /*0b80*/  UIMAD.WIDE.U32 UR52, UR8, UR12, URZ ;  /* 0x0000000c083472a5 */ /* 0x002fe4000f8e00ff */
[----:B------:R-:W-:-:S04]  /*0b90*/  UIMAD UR8, UR8, UR13, URZ ;  /* 0x0000000d080872a4 */ /* 0x000fc8000f8e02ff */
[----:B------:R-:W-:-:S06]  /*0ba0*/  UIADD3 UR8, UPT, UPT, UR53, UR8, URZ ;  /* 0x0000000835087290 */ /* 0x000fcc000fffe0ff */
[----:B------:R-:W-:-:S07]  /*0bb0*/  MOV R8, UR8 ;  /* 0x0000000800087c02 */ /* 0x000fce0008000f00 */
.L_x_274:
        /* <DEDUP_REMOVED lines=21> */
[----:B------:R-:W-:-:S04]  /*0d10*/  UIMAD UR8, UR9, UR10, UR8 ;  /* 0x0000000a090872a4 */ /* 0x000fc8000f8e0208 */
[----:B------:R-:W-:-:S06]  /*0d20*/  UIADD3 UR8, UPT, UPT, UR57, UR8, URZ ;  /* 0x0000000839087290 */ /* 0x000fcc000fffe0ff */
[----:B------:R-:W-:-:S04]  /*0d30*/  IMAD R19, R13, UR8, RZ ;  /* 0x000000080d137c24 */ /* 0x000fc8000f8e02ff */
[----:B------:R-:W-:-:S05]  /*0d40*/  IMAD R19, R0, UR56, R19 ;  /* 0x0000003800137c24 */ /* 0x000fca000f8e0213 */
[----:B------:R-:W-:Y:S01]  /*0d50*/  IADD3 R19, PT, PT, R15, R19, RZ ;  /* 0x000000130f137210 */ /* 0x000fe20007ffe0ff */
[----:B------:R-:W-:Y:S06]  /*0d60*/  BRA `(.L_x_276) ;  /* 0x00000000000c7947 */ /* 0x000fec0003800000 */
.L_x_275:
[----:B------:R-:W-:Y:S02]  /*0d70*/  IMAD R19, R25, UR19, RZ ;  /* 0x0000001319137c24 */ /* 0x000fe4000f8e02ff */
[----:B------:R-:W-:-:S05]  /*0d80*/  IMAD.WIDE.U32 R14, R24, UR19, RZ ;  /* 0x00000013180e7c25 */ /* 0x000fca000f8e00ff */
[----:B------:R-:W-:-:S07]  /*0d90*/  IADD3 R19, PT, PT, R15, R19, RZ ;  /* 0x000000130f137210 */ /* 0x000fce0007ffe0ff */
.L_x_276:
        /* <DEDUP_REMOVED lines=20> */
.L_x_277:
[----:B------:R-:W1:Y:S01]  /*0ee0*/  LDCU UR55, c[0x0][0x434] ;  /* 0x00008680ff3777ac */ /* 0x000e620008000800 */
[----:B------:R-:W-:-:S04]  /*0ef0*/  UIMAD UR8, UR45, UR20, UR27 ;  /* 0x000000142d0872a4 */ /* 0x000fc8000f8e021b */
[----:B-1----:R-:W-:-:S12]  /*0f00*/  UIMAD UR55, UR8, UR55, URZ ;  /* 0x00000037083772a4 */ /* 0x002fd8000f8e02ff */
.L_x_278:
        /* <DEDUP_REMOVED lines=10> */
.L_x_279:
[----:B------:R-:W1:Y:S01]  /*0fb0*/  LDCU UR53, c[0x0][0x444] ;  /* 0x00008880ff3577ac */ /* 0x000e620008000800 */
[----:B------:R-:W-:-:S04]  /*0fc0*/  UIMAD UR8, UR45, UR20, UR27 ;  /* 0x000000142d0872a4 */ /* 0x000fc8000f8e021b */
[----:B-1----:R-:W-:-:S12]  /*0fd0*/  UIMAD UR53, UR8, UR53, URZ ;  /* 0x00000035083572a4 */ /* 0x002fd8000f8e02ff */
.L_x_280:
[----:B------:R-:W1:Y:S01]  /*0fe0*/  LDCU UR9, c[0x0][0x508] ;  /* 0x0000a100ff0977ac */ /* 0x000e620008000800 */
[----:B------:R-:W2:Y:S01]  /*0ff0*/  S2R R0, SR_TID.X ;  /* 0x0000000000007919 */ /* 0x000ea20000002100 */
[----:B------:R-:W3:Y:S01]  /*1000*/  LDC.64 R2, c[0x0][0x3b0] ;  /* 0x0000ec00ff027b82 */ /* 0x000ee20000000a00 */
[----:B------:R-:W-:Y:S01]  /*1010*/  IMAD R13, R13, UR20, RZ ;  /* 0x000000140d0d7c24 */ /* 0x000fe2000f8e02ff */
[----:B------:R-:W-:Y:S01]  /*1020*/  UIADD3 UR50, UPT, UPT, UR33, UR47, URZ ;  /* 0x0000002f21327290 */ /* 0x000fe2000fffe0ff */
[----:B------:R-:W-:Y:S01]  /*1030*/  MOV R21, RZ ;  /* 0x000000ff00157202 */ /* 0x000fe20000000f00 */
[----:B------:R-:W-:Y:S01]  /*1040*/  UIADD3 UR53, UPT, UPT, UR51, UR53, URZ ;  /* 0x0000003533357290 */ /* 0x000fe2000fffe0ff */
[----:B------:R-:W-:Y:S01]  /*1050*/  ISETP.NE.AND P3, PT, RZ, UR56, PT ;  /* 0x00000038ff007c0c */ /* 0x000fe2000bf65270 */
[----:B------:R-:W4:Y:S01]  /*1060*/  LDCU.64 UR56, c[0x0][0x5e8] ;  /* 0x0000bd00ff3877ac */ /* 0x000f220008000a00 */
[----:B------:R-:W-:Y:S01]  /*1070*/  BSSY.RECONVERGENT B1, `(.L_x_270) ;  /* 0x000082b000017945 */ /* 0x000fe20003800200 */
[----:B------:R-:W5:Y:S01]  /*1080*/  LDC.64 R10, c[0x0][0x5f8] ;  /* 0x00017e00ff0a7b82 */ /* 0x000f620000000a00 */
[----:B------:R-:W-:-:S02]  /*1090*/  UIADD3 UR55, UPT, UPT, UR51, UR55, URZ ;  /* 0x0000003733377290 */ /* 0x000fc4000fffe0ff */
[----:B-1----:R-:W-:-:S04]  /*10a0*/  UIADD3 UR9, UPT, UPT, UR50, -UR9, -UR39 ;  /* 0x8000000932097290 */ /* 0x002fc8000fffe827 */
[----:B------:R-:W-:-:S04]  /*10b0*/  USHF.R.S32.HI UR8, URZ, 0x1f, UR9 ;  /* 0x0000001fff087899 */ /* 0x000fc80008011409 */
[----:B------:R-:W-:Y:S02]  /*10c0*/  ULEA.HI UR8, UR8, UR9, URZ, 0x6 ;  /* 0x0000000908087291 */ /* 0x000fe4000f8f30ff */
[----:B----4-:R-:W-:Y:S02]  /*10d0*/  UIMAD.WIDE UR56, UR53, 0x4, UR56 ;  /* 0x00000004353878a5 */ /* 0x010fe4000f8e0238 */
[----:B------:R-:W-:Y:S01]  /*10e0*/  USHF.R.S32.HI UR49, URZ, 0x6, UR8 ;  /* 0x00000006ff317899 */ /* 0x000fe20008011408 */
[----:B--2---:R-:W-:-:S03]  /*10f0*/  IMAD.SHL.U32 R4, R0, 0x8, RZ ;  /* 0x0000000800047824 */ /* 0x004fc600078e00ff */
        /* <DEDUP_REMOVED lines=11> */
[----:B------:R-:W-:Y:S01]  /*11b0*/  UISETP.GT.AND UP0, UPT, UR46, UR49, UPT ;  /* 0x000000312e00728c */ /* 0x000fe2000bf04270 */
[----:B-1----:R-:W-:Y:S01]  /*11c0*/  IMAD.U32 R22, RZ, RZ, UR8 ;  /* 0x00000008ff167e24 */ /* 0x002fe2000f8e00ff */
[----:B------:R-:W-:Y:S01]  /*11d0*/  UIMAD UR19, UR17, UR8, URZ ;  /* 0x00000008111372a4 */ /* 0x000fe2000f8e02ff */
[----:B------:R-:W-:Y:S01]  /*11e0*/  IMAD.U32 R15, RZ, RZ, UR10 ;  /* 0x0000000aff0f7e24 */ /* 0x000fe2000f8e00ff */
[----:B------:R-:W-:Y:S01]  /*11f0*/  IADD3.X R12, PT, PT, R12, R19, R18, P1, P0 ;  /* 0x000000130c0c7210 */ /* 0x000fe20000fe0412 */
[----:B------:R-:W-:Y:S01]  /*1200*/  IMAD.WIDE.U32 R22, R22, UR51, R16 ;  /* 0x0000003316167c25 */ /* 0x000fe2000f8e0010 */
[----:B------:R-:W-:Y:S01]  /*1210*/  UIMAD UR19, UR51, UR9, UR19 ;  /* 0x00000009331372a4 */ /* 0x000fe2000f8e0213 */
[----:B------:R-:W-:Y:S01]  /*1220*/  SHF.R.U32.HI R16, RZ, 0x5, R0 ;  /* 0x00000005ff107819 */ /* 0x000fe20000011600 */
[----:B--2---:R-:W-:Y:S01]  /*1230*/  UIMAD.WIDE UR58, UR55, 0x4, UR58 ;  /* 0x00000004373a78a5 */ /* 0x004fe2000f8e023a */
[----:B-----5:R-:W-:-:S04]  /*1240*/  IMAD.WIDE.U32 R18, R10, UR25, RZ ;  /* 0x000000190a127c25 */ /* 0x020fc8000f8e00ff */
[----:B------:R-:W-:Y:S02]  /*1250*/  IMAD R14, R13, R16, R14 ;  /* 0x000000100d0e7224 */ /* 0x000fe400078e020e */
[----:B------:R-:W-:Y:S02]  /*1260*/  VIADD R17, R23, UR19 ;  /* 0x0000001317117c36 */ /* 0x000fe40008000000 */
[----:B------:R-:W-:Y:S02]  /*1270*/  IMAD.MOV.U32 R16, RZ, RZ, R22 ;  /* 0x000000ffff107224 */ /* 0x000fe400078e0016 */
[----:B---3--:R-:W-:-:S04]  /*1280*/  IMAD.WIDE.U32 R22, R2, UR51, R20 ;  /* 0x0000003302167c25 */ /* 0x008fc8000f8e0014 */
[----:B------:R-:W-:Y:S01]  /*1290*/  IMAD.WIDE.U32 R24, R15, UR27, R16 ;  /* 0x0000001b0f187c25 */ /* 0x000fe2000f8e0010 */
[----:B------:R-:W-:-:S03]  /*12a0*/  IADD3 R22, P0, PT, R22, UR16, RZ ;  /* 0x0000001016167c10 */ /* 0x000fc6000ff1e0ff */
[----:B------:R-:W-:Y:S01]  /*12b0*/  IMAD R16, R2, UR17, RZ ;  /* 0x0000001102107c24 */ /* 0x000fe2000f8e02ff */
[----:B------:R-:W1:Y:S01]  /*12c0*/  LDCU.64 UR16, c[0x0][0x550] ;  /* 0x0000aa00ff1077ac */ /* 0x000e620008000a00 */
[----:B------:R-:W-:Y:S02]  /*12d0*/  IMAD.U32 R17, RZ, RZ, UR11 ;  /* 0x0000000bff117e24 */ /* 0x000fe4000f8e00ff */
[----:B------:R-:W-:Y:S01]  /*12e0*/  IMAD R10, R3, UR51, R16 ;  /* 0x00000033030a7c24 */ /* 0x000fe2000f8e0210 */
[----:B------:R-:W2:Y:S01]  /*12f0*/  LDCU.64 UR10, c[0x0][0x570] ;  /* 0x0000ae00ff0a77ac */ /* 0x000ea20008000a00 */
[----:B------:R-:W-:Y:S02]  /*1300*/  IMAD R17, R17, UR27, R25 ;  /* 0x0000001b11117c24 */ /* 0x000fe4000f8e0219 */
[----:B------:R-:W-:Y:S01]  /*1310*/  IMAD.MOV.U32 R16, RZ, RZ, R24 ;  /* 0x000000ffff107224 */ /* 0x000fe200078e0018 */
[----:B------:R-:W-:Y:S01]  /*1320*/  IADD3.X R23, PT, PT, R23, UR18, R10, P0, !PT ;  /* 0x0000001217177c10 */ /* 0x000fe200087fe40a */
[----:B------:R-:W3:Y:S01]  /*1330*/  LDCU.64 UR18, c[0x0][0x380] ;  /* 0x00007000ff1277ac */ /* 0x000ee20008000a00 */
[----:B------:R-:W-:Y:S01]  /*1340*/  SEL R10, R18, RZ, P3 ;  /* 0x000000ff120a7207 */ /* 0x000fe20001800000 */
[----:B----4-:R-:W-:-:S02]  /*1350*/  IMAD.U32 R18, RZ, RZ, UR20 ;  /* 0x00000014ff127e24 */ /* 0x010fc4000f8e00ff */
[----:B------:R-:W-:Y:S01]  /*1360*/  IMAD R15, R11, UR25, R19 ;  /* 0x000000190b0f7c24 */ /* 0x000fe2000f8e0213 */
[----:B------:R-:W-:Y:S01]  /*1370*/  IADD3 R10, P1, P0, R14, R9, R10 ;  /* 0x000000090e0a7210 */ /* 0x000fe2000783e00a */
[----:B------:R-:W-:Y:S01]  /*1380*/  IMAD.WIDE.U32 R18, R18, UR27, R22 ;  /* 0x0000001b12127c25 */ /* 0x000fe2000f8e0016 */
[----:B------:R-:W-:Y:S01]  /*1390*/  SHF.R.U32.HI R9, RZ, 0x3, R0 ;  /* 0x00000003ff097819 */ /* 0x000fe20000011600 */
[----:B------:R-:W-:Y:S01]  /*13a0*/  USHF.L.U64.HI UR20, UR8, 0x5, UR9 ;  /* 0x0000000508147899 */ /* 0x000fe20008010209 */
[----:B------:R-:W-:Y:S01]  /*13b0*/  SHF.R.S32.HI R14, RZ, 0x1f, R14 ;  /* 0x0000001fff0e7819 */ /* 0x000fe2000001140e */
[----:B------:R-:W-:Y:S01]  /*13c0*/  IMAD.U32 R11, RZ, RZ, UR21 ;  /* 0x00000015ff0b7e24 */ /* 0x000fe2000f8e00ff */
[----:B------:R-:W-:Y:S01]  /*13d0*/  SEL R15, R15, RZ, P3 ;  /* 0x000000ff0f0f7207 */ /* 0x000fe20001800000 */
[----:B------:R-:W-:-:S03]  /*13e0*/  IMAD.WIDE.U32 R16, R9, UR8, R16 ;  /* 0x0000000809107c25 */ /* 0x000fc6000f8e0010 */
[----:B------:R-:W-:Y:S01]  /*13f0*/  IADD3.X R12, PT, PT, R14, R12, R15, P1, P0 ;  /* 0x0000000c0e0c7210 */ /* 0x000fe20000fe040f */
[----:B------:R-:W-:Y:S01]  /*1400*/  IMAD.SHL.U32 R13, R13, 0x40, RZ ;  /* 0x000000400d0d7824 */ /* 0x000fe200078e00ff */
[----:B-1----:R-:W-:Y:S01]  /*1410*/  LEA R246, P2, R16, UR16, 0x1 ;  /* 0x0000001010f67c11 */ /* 0x002fe2000f8408ff */
[----:B------:R-:W-:Y:S01]  /*1420*/  IMAD R19, R11, UR27, R19 ;  /* 0x0000001b0b137c24 */ /* 0x000fe2000f8e0213 */
[----:B------:R-:W-:Y:S01]  /*1430*/  LOP3.LUT R15, R20, 0x40, RZ, 0xfc, !PT ;  /* 0x00000040140f7812 */ /* 0x000fe200078efcff */
[----:B------:R-:W-:Y:S01]  /*1440*/  IMAD R11, R9, UR9, R17 ;  /* 0x00000009090b7c24 */ /* 0x000fe2000f8e0211 */
[----:B------:R-:W-:Y:S01]  /*1450*/  IADD3 R10, P0, PT, R13, R10, RZ ;  /* 0x0000000a0d0a7210 */ /* 0x000fe20007f1e0ff */
[C---:B------:R-:W-:Y:S01]  /*1460*/  IMAD.WIDE.U32 R18, R9.reuse, R2, R18 ;  /* 0x0000000209127225 */ /* 0x040fe200078e0012 */
[----:B------:R-:W-:Y:S01]  /*1470*/  SHF.L.U32 R17, R2, 0x5, RZ ;  /* 0x0000000502117819 */ /* 0x000fe200000006ff */
[----:B------:R-:W-:Y:S01]  /*1480*/  USHF.L.U32 UR16, UR8, 0x5, URZ ;  /* 0x0000000508107899 */ /* 0x000fe200080006ff */
[----:B------:R-:W-:Y:S01]  /*1490*/  LEA.HI.X R247, R16, UR17, R11, 0x1, P2 ;  /* 0x0000001110f77c11 */ /* 0x000fe200090f0c0b */
[----:B------:R-:W-:Y:S01]  /*14a0*/  IMAD R11, R9, R3, R19 ;  /* 0x00000003090b7224 */ /* 0x000fe200078e0213 */
[----:B------:R-:W-:-:S02]  /*14b0*/  LEA.HI.X.SX32 R13, R13, R12, 0x1, P0 ;  /* 0x0000000c0d0d7211 */ /* 0x000fc400000f0eff */
[----:B---3--:R-:W-:Y:S02]  /*14c0*/  LEA R248, P1, R18, UR18, 0x1 ;  /* 0x0000001212f87c11 */ /* 0x008fe4000f8208ff */
[----:B--2---:R-:W-:Y:S01]  /*14d0*/  LEA R238, P0, R10, UR10, 0x2 ;  /* 0x0000000a0aee7c11 */ /* 0x004fe2000f8010ff */
[----:B------:R-:W-:Y:S01]  /*14e0*/  UMOV UR10, UR56 ;  /* 0x00000038000a7c82 */ /* 0x000fe20008000000 */
[----:B------:R-:W-:Y:S01]  /*14f0*/  LEA.HI.X R249, R18, UR19, R11, 0x1, P1 ;  /* 0x0000001312f97c11 */ /* 0x000fe200088f0c0b */
[C---:B------:R-:W-:Y:S01]  /*1500*/  VIADD R18, R9.reuse, 0x20 ;  /* 0x0000002009127836 */ /* 0x040fe20000000000 */
[----:B------:R-:W-:Y:S01]  /*1510*/  LEA.HI.X R239, R10, UR11, R13, 0x2, P0 ;  /* 0x0000000b0aef7c11 */ /* 0x000fe200080f140d */
[----:B------:R-:W-:Y:S01]  /*1520*/  UMOV UR11, UR57 ;  /* 0x00000039000b7c82 */ /* 0x000fe20008000000 */
[----:B------:R-:W-:Y:S02]  /*1530*/  SHF.L.U64.HI R11, R2, 0x5, R3 ;  /* 0x00000005020b7819 */ /* 0x000fe40000010203 */
[----:B------:R-:W-:-:S02]  /*1540*/  IADD3 R3, P0, PT, R9, 0x20, RZ ;  /* 0x0000002009037810 */ /* 0x000fc40007f1e0ff */
[C---:B------:R-:W-:Y:S02]  /*1550*/  LOP3.LUT R16, R20.reuse, 0x80, RZ, 0xfc, !PT ;  /* 0x0000008014107812 */ /* 0x040fe400078efcff */
[----:B------:R-:W-:Y:S01]  /*1560*/  LOP3.LUT R14, R20, 0xc0, RZ, 0xfc, !PT ;  /* 0x000000c0140e7812 */ /* 0x000fe200078efcff */
[----:B------:R-:W-:Y:S01]  /*1570*/  IMAD.X R2, RZ, RZ, RZ, P0 ;  /* 0x000000ffff027224 */ /* 0x000fe200000e06ff */
[----:B------:R-:W-:Y:S07]  /*1580*/  BRA.U UP0, `(.L_x_281) ;  /* 0x00000009002c7547 */ /* 0x000fee000b800000 */
        /* <DEDUP_REMOVED lines=13> */
.L_x_282:
[----:B------:R-:W1:Y:S01]  /*1660*/  LDCU.64 UR12, c[0x0][0x5c0] ;  /* 0x0000b800ff0c77ac */ /* 0x000e620008000a00 */
[----:B------:R-:W-:-:S04]  /*1670*/  UIADD3 UR8, UPT, UPT, UR40, UR44, URZ ;  /* 0x0000002c28087290 */ /* 0x000fc8000fffe0ff */
[----:B-1----:R-:W-:Y:S02]  /*1680*/  UIMAD.WIDE.U32 UR16, UR8, UR12, URZ ;  /* 0x0000000c081072a5 */ /* 0x002fe4000f8e00ff */
[----:B------:R-:W-:-:S04]  /*1690*/  UIMAD UR8, UR8, UR13, URZ ;  /* 0x0000000d080872a4 */ /* 0x000fc8000f8e02ff */
[----:B------:R-:W-:-:S06]  /*16a0*/  UIADD3 UR8, UPT, UPT, UR17, UR8, URZ ;  /* 0x0000000811087290 */ /* 0x000fcc000fffe0ff */
[----:B------:R-:W-:Y:S02]  /*16b0*/  MOV R4, UR8 ;  /* 0x0000000800047c02 */ /* 0x000fe40008000f00 */
.L_x_283:
        /* <DEDUP_REMOVED lines=13> */
.L_x_284:
[----:B------:R-:W1:Y:S01]  /*1790*/  LDCU.64 UR10, c[0x0][0x5c8] ;  /* 0x0000b900ff0a77ac */ /* 0x000e620008000a00 */
[----:B------:R-:W-:-:S04]  /*17a0*/  UIADD3 UR40, UPT, UPT, UR40, UR44, URZ ;  /* 0x0000002c28287290 */ /* 0x000fc8000fffe0ff */
[----:B-1----:R-:W-:Y:S02]  /*17b0*/  UIMAD.WIDE.U32 UR14, UR40, UR10, URZ ;  /* 0x0000000a280e72a5 */ /* 0x002fe4000f8e00ff */
[----:B------:R-:W-:-:S04]  /*17c0*/  UIMAD UR40, UR40, UR11, URZ ;  /* 0x0000000b282872a4 */ /* 0x000fc8000f8e02ff */
[----:B------:R-:W-:-:S06]  /*17d0*/  UIADD3 UR40, UPT, UPT, UR15, UR40, URZ ;  /* 0x000000280f287290 */ /* 0x000fcc000fffe0ff */
[----:B------:R-:W-:-:S07]  /*17e0*/  MOV R0, UR40 ;  /* 0x0000002800007c02 */ /* 0x000fce0008000f00 */
.L_x_285:
[----:B------:R-:W1:Y:S01]  /*17f0*/  LDCU.64 UR8, c[0x0][0x5d8] ;  /* 0x0000bb00ff0877ac */ /* 0x000e620008000a00 */
[----:B------:R-:W-:Y:S01]  /*1800*/  IMAD.U32 R5, RZ, RZ, UR12 ;  /* 0x0000000cff057e24 */ /* 0x000fe2000f8e00ff */
[----:B------:R-:W-:Y:S01]  /*1810*/  BSSY.RECONVERGENT B0, `(.L_x_286) ;  /* 0x000001d000007945 */ /* 0x000fe20003800200 */
[----:B------:R-:W-:Y:S02]  /*1820*/  UIADD3 UR39, UPT, UPT, -UR33, UR39, URZ ;  /* 0x0000002721277290 */ /* 0x000fe4000fffe1ff */
[----:B------:R-:W-:Y:S01]  /*1830*/  IMAD.WIDE.U32 R6, R5, UR33, R20 ;  /* 0x0000002105067c25 */ /* 0x000fe2000f8e0014 */
[----:B------:R-:W-:-:S04]  /*1840*/  UIMAD UR15, UR32, UR12, URZ ;  /* 0x0000000c200f72a4 */ /* 0x000fc8000f8e02ff */
[----:B------:R-:W-:Y:S01]  /*1850*/  UIMAD UR15, UR33, UR13, UR15 ;  /* 0x0000000d210f72a4 */ /* 0x000fe2000f8e020f */
[----:B------:R-:W-:Y:S02]  /*1860*/  ISETP.GE.AND P6, PT, R9, UR39, PT ;  /* 0x0000002709007c0c */ /* 0x000fe4000bfc6270 */
[----:B------:R-:W-:Y:S02]  /*1870*/  IADD3 R10, P0, PT, R6, UR16, RZ ;  /* 0x00000010060a7c10 */ /* 0x000fe4000ff1e0ff */
[----:B------:R-:W-:Y:S02]  /*1880*/  ISETP.GE.AND P5, PT, R18, UR39, PT ;  /* 0x0000002712007c0c */ /* 0x000fe4000bfa6270 */
[----:B------:R-:W-:Y:S01]  /*1890*/  IADD3.X R11, PT, PT, R4, UR15, R7, P0, !PT ;  /* 0x0000000f040b7c10 */ /* 0x000fe200087fe407 */
[----:B-1----:R-:W-:Y:S01]  /*18a0*/  IMAD.U32 R5, RZ, RZ, UR9 ;  /* 0x00000009ff057e24 */ /* 0x002fe2000f8e00ff */
[----:B------:R-:W-:-:S05]  /*18b0*/  MOV R6, UR8 ;  /* 0x0000000800067c02 */ /* 0x000fca0008000f00 */
[----:B------:R-:W-:-:S04]  /*18c0*/  IMAD.WIDE.U32 R6, R6, UR27, R10 ;  /* 0x0000001b06067c25 */ /* 0x000fc8000f8e000a */
[----:B------:R-:W-:Y:S01]  /*18d0*/  IMAD R5, R5, UR27, R7 ;  /* 0x0000001b05057c24 */ /* 0x000fe2000f8e0207 */
[----:B------:R-:W-:Y:S06]  /*18e0*/  @P6 BRA `(.L_x_287) ;  /* 0x00000000003c6947 */ /* 0x000fec0003800000 */
[----:B------:R-:W1:Y:S01]  /*18f0*/  LDCU UR15, c[0x0][0x440] ;  /* 0x00008800ff0f77ac */ /* 0x000e620008000800 */
[----:B------:R-:W-:Y:S01]  /*1900*/  IMAD.MOV.U32 R4, RZ, RZ, R6 ;  /* 0x000000ffff047224 */ /* 0x000fe200078e0006 */
[----:B------:R-:W2:Y:S03]  /*1910*/  LDCU.64 UR8, c[0x0][0x560] ;  /* 0x0000ac00ff0877ac */ /* 0x000ea60008000a00 */
        /* <DEDUP_REMOVED lines=8> */
[----:B------:R1:W-:Y:S04]  /*19a0*/  @!P4 STG.E.128 desc[UR36][R10.64], RZ ;  /* 0x000000ff0a00c986 */ /* 0x0003e8000c101d24 */
[----:B------:R1:W-:Y:S04]  /*19b0*/  @!P3 STG.E.128 desc[UR36][R10.64+0x80], RZ ;  /* 0x000080ff0a00b986 */ /* 0x0003e8000c101d24 */
[----:B------:R1:W-:Y:S04]  /*19c0*/  @!P2 STG.E.128 desc[UR36][R10.64+0x100], RZ ;  /* 0x000100ff0a00a986 */ /* 0x0003e8000c101d24 */
[----:B------:R1:W-:Y:S02]  /*19d0*/  @!P1 STG.E.128 desc[UR36][R10.64+0x180], RZ ;  /* 0x000180ff0a009986 */ /* 0x0003e4000c101d24 */
.L_x_287:
[----:B------:R-:W-:Y:S05]  /*19e0*/  BSYNC.RECONVERGENT B0 ;  /* 0x0000000000007941 */ /* 0x000fea0003800200 */
.L_x_286:
[----:B------:R-:W-:Y:S04]  /*19f0*/  BSSY.RECONVERGENT B0, `(.L_x_288) ;  /* 0x0000013000007945 */ /* 0x000fe80003800200 */
[----:B------:R-:W-:Y:S05]  /*1a00*/  @P5 BRA `(.L_x_289) ;  /* 0x0000000000445947 */ /* 0x000fea0003800000 */
[----:B------:R-:W2:Y:S01]  /*1a10*/  LDCU UR15, c[0x0][0x440] ;  /* 0x00008800ff0f77ac */ /* 0x000ea20008000800 */
[----:B------:R-:W-:Y:S02]  /*1a20*/  IMAD R4, R2, UR12, RZ ;  /* 0x0000000c02047c24 */ /* 0x000fe4000f8e02ff */
[----:B------:R-:W-:Y:S01]  /*1a30*/  IMAD.MOV.U32 R7, RZ, RZ, R5 ;  /* 0x000000ffff077224 */ /* 0x000fe200078e0005 */
[----:B------:R-:W3:Y:S01]  /*1a40*/  LDCU.64 UR8, c[0x0][0x560] ;  /* 0x0000ac00ff0877ac */ /* 0x000ee20008000a00 */
[C---:B------:R-:W-:Y:S02]  /*1a50*/  IMAD R4, R3.reuse, UR13, R4 ;  /* 0x0000000d03047c24 */ /* 0x040fe4000f8e0204 */
[----:B------:R-:W-:-:S04]  /*1a60*/  IMAD.WIDE.U32 R6, R3, UR12, R6 ;  /* 0x0000000c03067c25 */ /* 0x000fc8000f8e0006 */
[----:B------:R-:W-:Y:S01]  /*1a70*/  IMAD.IADD R5, R7, 0x1, R4 ;  /* 0x0000000107057824 */ /* 0x000fe200078e0204 */
[----:B--2---:R-:W-:Y:S02]  /*1a80*/  ISETP.GE.AND P3, PT, R20, UR15, PT ;  /* 0x0000000f14007c0c */ /* 0x004fe4000bf66270 */
[----:B------:R-:W-:Y:S02]  /*1a90*/  ISETP.GE.AND P2, PT, R15, UR15, PT ;  /* 0x0000000f0f007c0c */ /* 0x000fe4000bf46270 */
[----:B------:R-:W-:Y:S02]  /*1aa0*/  ISETP.GE.AND P1, PT, R16, UR15, PT ;  /* 0x0000000f10007c0c */ /* 0x000fe4000bf26270 */
[----:B------:R-:W-:Y:S02]  /*1ab0*/  ISETP.GE.AND P0, PT, R14, UR15, PT ;  /* 0x0000000f0e007c0c */ /* 0x000fe4000bf06270 */
[----:B---3--:R-:W-:-:S04]  /*1ac0*/  LEA R4, P4, R6, UR8, 0x1 ;  /* 0x0000000806047c11 */ /* 0x008fc8000f8808ff */
[----:B------:R-:W-:-:S05]  /*1ad0*/  LEA.HI.X R5, R6, UR9, R5, 0x1, P4 ;  /* 0x0000000906057c11 */ /* 0x000fca000a0f0c05 */
[----:B------:R2:W-:Y:S04]  /*1ae0*/  @!P3 STG.E.128 desc[UR36][R4.64], RZ ;  /* 0x000000ff0400b986 */ /* 0x0005e8000c101d24 */
[----:B------:R2:W-:Y:S04]  /*1af0*/  @!P2 STG.E.128 desc[UR36][R4.64+0x80], RZ ;  /* 0x000080ff0400a986 */ /* 0x0005e8000c101d24 */
[----:B------:R2:W-:Y:S04]  /*1b00*/  @!P1 STG.E.128 desc[UR36][R4.64+0x100], RZ ;  /* 0x000100ff04009986 */ /* 0x0005e8000c101d24 */
[----:B------:R2:W-:Y:S02]  /*1b10*/  @!P0 STG.E.128 desc[UR36][R4.64+0x180], RZ ;  /* 0x000180ff04008986 */ /* 0x0005e4000c101d24 */
.L_x_289:
[----:B------:R-:W-:Y:S05]  /*1b20*/  BSYNC.RECONVERGENT B0 ;  /* 0x0000000000007941 */ /* 0x000fea0003800200 */
.L_x_288:
[----:B------:R-:W3:Y:S01]  /*1b30*/  LDCU.64 UR8, c[0x0][0x5e0] ;  /* 0x0000bc00ff0877ac */ /* 0x000ee20008000a00 */
[----:B--2---:R-:W-:Y:S01]  /*1b40*/  MOV R5, UR10 ;  /* 0x0000000a00057c02 */ /* 0x004fe20008000f00 */
[----:B------:R-:W-:Y:S01]  /*1b50*/  BSSY.RECONVERGENT B0, `(.L_x_290) ;  /* 0x000001a000007945 */ /* 0x000fe20003800200 */
[----:B------:R-:W-:-:S03]  /*1b60*/  UIMAD UR32, UR32, UR10, URZ ;  /* 0x0000000a202072a4 */ /* 0x000fc6000f8e02ff */
[----:B------:R-:W-:Y:S01]  /*1b70*/  IMAD.WIDE.U32 R4, R5, UR33, R20 ;  /* 0x0000002105047c25 */ /* 0x000fe2000f8e0014 */
[----:B------:R-:W-:Y:S02]  /*1b80*/  UIMAD UR32, UR33, UR11, UR32 ;  /* 0x0000000b212072a4 */ /* 0x000fe4000f8e0220 */
[----:B------:R-:W-:-:S04]  /*1b90*/  IADD3 R4, P0, PT, R4, UR14, RZ ;  /* 0x0000000e04047c10 */ /* 0x000fc8000ff1e0ff */
[----:B------:R-:W-:Y:S02]  /*1ba0*/  IADD3.X R5, PT, PT, R0, UR32, R5, P0, !PT ;  /* 0x0000002000057c10 */ /* 0x000fe400087fe405 */
[----:B---3--:R-:W-:Y:S02]  /*1bb0*/  MOV R6, UR8 ;  /* 0x0000000800067c02 */ /* 0x008fe40008000f00 */
[----:B------:R-:W-:-:S03]  /*1bc0*/  MOV R0, UR9 ;  /* 0x0000000900007c02 */ /* 0x000fc60008000f00 */
[----:B------:R-:W-:-:S04]  /*1bd0*/  IMAD.WIDE.U32 R6, R6, UR27, R4 ;  /* 0x0000001b06067c25 */ /* 0x000fc8000f8e0004 */
[----:B------:R-:W-:Y:S01]  /*1be0*/  IMAD R5, R0, UR27, R7 ;  /* 0x0000001b00057c24 */ /* 0x000fe2000f8e0207 */
[----:B------:R-:W-:Y:S06]  /*1bf0*/  @P6 BRA `(.L_x_291) ;  /* 0x00000000003c6947 */ /* 0x000fec0003800000 */
[----:B------:R-:W2:Y:S01]  /*1c00*/  LDCU UR12, c[0x0][0x440] ;  /* 0x00008800ff0c77ac */ /* 0x000ea20008000800 */
[----:B------:R-:W-:Y:S01]  /*1c10*/  IMAD.MOV.U32 R4, RZ, RZ, R6 ;  /* 0x000000ffff047224 */ /* 0x000fe200078e0006 */
[----:B------:R-:W3:Y:S03]  /*1c20*/  LDCU.64 UR8, c[0x0][0x568] ;  /* 0x0000ad00ff0877ac */ /* 0x000ee60008000a00 */
[----:B-1----:R-:W-:-:S04]  /*1c30*/  IMAD.WIDE.U32 R10, R9, UR10, R4 ;  /* 0x0000000a090a7c25 */ /* 0x002fc8000f8e0004 */
[----:B------:R-:W-:Y:S01]  /*1c40*/  IMAD R9, R9, UR11, R11 ;  /* 0x0000000b09097c24 */ /* 0x000fe2000f8e020b */
        /* <DEDUP_REMOVED lines=10> */
.L_x_291:
[----:B------:R-:W-:Y:S05]  /*1cf0*/  BSYNC.RECONVERGENT B0 ;  /* 0x0000000000007941 */ /* 0x000fea0003800200 */
.L_x_290:
[----:B------:R-:W-:Y:S05]  /*1d00*/  @P5 BRA `(.L_x_292) ;  /* 0x0000007400845947 */ /* 0x000fea0003800000 */
[----:B------:R-:W3:Y:S01]  /*1d10*/  LDCU UR12, c[0x0][0x440] ;  /* 0x00008800ff0c77ac */ /* 0x000ee20008000800 */
[----:B------:R-:W-:Y:S02]  /*1d20*/  IMAD R2, R2, UR10, RZ ;  /* 0x0000000a02027c24 */ /* 0x000fe4000f8e02ff */
[----:B------:R-:W-:Y:S01]  /*1d30*/  IMAD.MOV.U32 R4, RZ, RZ, R6 ;  /* 0x000000ffff047224 */ /* 0x000fe200078e0006 */
[----:B------:R-:W4:Y:S01]  /*1d40*/  LDCU.64 UR8, c[0x0][0x568] ;  /* 0x0000ad00ff0877ac */ /* 0x000f220008000a00 */
[C---:B------:R-:W-:Y:S02]  /*1d50*/  IMAD R2, R3.reuse, UR11, R2 ;  /* 0x0000000b03027c24 */ /* 0x040fe4000f8e0202 */
[----:B------:R-:W-:-:S04]  /*1d60*/  IMAD.WIDE.U32 R4, R3, UR10, R4 ;  /* 0x0000000a03047c25 */ /* 0x000fc8000f8e0004 */
[----:B------:R-:W-:Y:S01]  /*1d70*/  IMAD.IADD R3, R5, 0x1, R2 ;  /* 0x0000000105037824 */ /* 0x000fe200078e0202 */
[----:B---3--:R-:W-:Y:S02]  /*1d80*/  ISETP.GE.AND P2, PT, R20, UR12, PT ;  /* 0x0000000c14007c0c */ /* 0x008fe4000bf46270 */
[----:B------:R-:W-:Y:S02]  /*1d90*/  ISETP.GE.AND P1, PT, R15, UR12, PT ;  /* 0x0000000c0f007c0c */ /* 0x000fe4000bf26270 */
[----:B------:R-:W-:Y:S02]  /*1da0*/  ISETP.GE.AND P0, PT, R16, UR12, PT ;  /* 0x0000000c10007c0c */ /* 0x000fe4000bf06270 */
[----:B----4-:R-:W-:-:S04]  /*1db0*/  LEA R2, P3, R4, UR8, 0x1 ;  /* 0x0000000804027c11 */ /* 0x010fc8000f8608ff */
[----:B------:R-:W-:-:S05]  /*1dc0*/  LEA.HI.X R3, R4, UR9, R3, 0x1, P3 ;  /* 0x0000000904037c11 */ /* 0x000fca00098f0c03 */
[----:B------:R3:W-:Y:S04]  /*1dd0*/  @!P2 STG.E.128 desc[UR36][R2.64], RZ ;  /* 0x000000ff0200a986 */ /* 0x0007e8000c101d24 */
[----:B------:R3:W-:Y:S04]  /*1de0*/  @!P1 STG.E.128 desc[UR36][R2.64+0x80], RZ ;  /* 0x000080ff02009986 */ /* 0x0007e8000c101d24 */
[----:B------:R3:W-:Y:S01]  /*1df0*/  @!P0 STG.E.128 desc[UR36][R2.64+0x100], RZ ;  /* 0x000100ff02008986 */ /* 0x0007e2000c101d24 */
[----:B------:R-:W-:-:S13]  /*1e00*/  ISETP.GE.AND P0, PT, R14, UR12, PT ;  /* 0x0000000c0e007c0c */ /* 0x000fda000bf06270 */
[----:B------:R-:W-:Y:S05]  /*1e10*/  @P0 BRA `(.L_x_292) ;  /* 0x0000007400400947 */ /* 0x000fea0003800000 */
[----:B------:R4:W-:Y:S01]  /*1e20*/  STG.E.128 desc[UR36][R2.64+0x180], RZ ;  /* 0x000180ff02007986 */ /* 0x0009e2000c101d24 */
[----:B------:R-:W-:Y:S05]  /*1e30*/  BRA `(.L_x_292) ;  /* 0x0000007400387947 */ /* 0x000fea0003800000 */
.L_x_281:
        /* <DEDUP_REMOVED lines=9> */
[----:B------:R-:W1:Y:S02]  /*1ed0*/  LDCU UR8, c[0x0][0x440] ;  /* 0x00008800ff0877ac */ /* 0x000e640008000800 */
        /* <DEDUP_REMOVED lines=25> */
.L_x_294:
[----:B------:R2:W-:Y:S04]  /*2070*/  STS.128 [R13+0x8000], RZ ;  /* 0x008000ff0d007388 */ /* 0x0005e80000000c00 */
[----:B------:R2:W-:Y:S04]  /*2080*/  STS.128 [R13+0xa000], RZ ;  /* 0x00a000ff0d007388 */ /* 0x0005e80000000c00 */
[----:B------:R2:W-:Y:S04]  /*2090*/  STS.128 [R13+0xc000], RZ ;  /* 0x00c000ff0d007388 */ /* 0x0005e80000000c00 */
[----:B------:R2:W-:Y:S02]  /*20a0*/  STS.128 [R13+0xe000], RZ ;  /* 0x00e000ff0d007388 */ /* 0x0005e40000000c00 */
.L_x_295:
[----:B------:R-:W-:Y:S05]  /*20b0*/  BSYNC.RECONVERGENT B0 ;  /* 0x0000000000007941 */ /* 0x000fea0003800200 */
.L_x_293:
[----:B------:R-:W-:Y:S01]  /*20c0*/  ISETP.GE.AND P5, PT, R18, UR51, PT ;  /* 0x0000003312007c0c */ /* 0x000fe2000bfa6270 */
[----:B------:R-:W-:-:S12]  /*20d0*/  BSSY.RECONVERGENT B0, `(.L_x_296) ;  /* 0x0000024000007945 */ /* 0x000fd80003800200 */
[----:B------:R3:W-:Y:S04]  /*20e0*/  @P5 STS.128 [R13+0x9000], RZ ;  /* 0x009000ff0d005388 */ /* 0x0007e80000000c00 */
[----:B------:R3:W-:Y:S04]  /*20f0*/  @P5 STS.128 [R13+0xb000], RZ ;  /* 0x00b000ff0d005388 */ /* 0x0007e80000000c00 */
[----:B------:R3:W-:Y:S04]  /*2100*/  @P5 STS.128 [R13+0xd000], RZ ;  /* 0x00d000ff0d005388 */ /* 0x0007e80000000c00 */
[----:B------:R3:W-:Y:S01]  /*2110*/  @P5 STS.128 [R13+0xf000], RZ ;  /* 0x00f000ff0d005388 */ /* 0x0007e20000000c00 */
[----:B------:R-:W-:Y:S05]  /*2120*/  @P5 BRA `(.L_x_297) ;  /* 0x0000000000785947 */ /* 0x000fea0003800000 */
[----:B------:R-:W4:Y:S01]  /*2130*/  LDCU UR8, c[0x0][0x440] ;  /* 0x00008800ff0877ac */ /* 0x000f220008000800 */
[----:B------:R-:W-:Y:S02]  /*2140*/  IMAD.U32 R23, RZ, RZ, UR16 ;  /* 0x00000010ff177e24 */ /* 0x000fe4000f8e00ff */
[----:B------:R-:W-:Y:S02]  /*2150*/  IMAD.U32 R10, RZ, RZ, UR16 ;  /* 0x00000010ff0a7e24 */ /* 0x000fe4000f8e00ff */
[----:B------:R-:W-:Y:S01]  /*2160*/  IMAD.U32 R19, RZ, RZ, UR20 ;  /* 0x00000014ff137e24 */ /* 0x000fe2000f8e00ff */
[----:B------:R-:W-:-:S04]  /*2170*/  LEA R22, P4, R23, R246, 0x1 ;  /* 0x000000f617167211 */ /* 0x000fc800078808ff */
[----:B------:R-:W-:Y:S02]  /*2180*/  LEA.HI.X R23, R10, R247, R19, 0x1, P4 ;  /* 0x000000f70a177211 */ /* 0x000fe400020f0c13 */
[----:B----4-:R-:W-:Y:S02]  /*2190*/  ISETP.GE.AND P3, PT, R20, UR8, PT ;  /* 0x0000000814007c0c */ /* 0x010fe4000bf66270 */
        /* <DEDUP_REMOVED lines=23> */
.L_x_297:
[----:B------:R-:W-:Y:S05]  /*2310*/  BSYNC.RECONVERGENT B0 ;  /* 0x0000000000007941 */ /* 0x000fea0003800200 */
.L_x_296:
        /* <DEDUP_REMOVED lines=28> */
.L_x_299:
[----:B------:R1:W-:Y:S04]  /*24e0*/  STS.128 [R13], RZ ;  /* 0x000000ff0d007388 */ /* 0x0003e80000000c00 */
[----:B------:R1:W-:Y:S04]  /*24f0*/  STS.128 [R13+0x2000], RZ ;  /* 0x002000ff0d007388 */ /* 0x0003e80000000c00 */
[----:B------:R1:W-:Y:S04]  /*2500*/  STS.128 [R13+0x4000], RZ ;  /* 0x004000ff0d007388 */ /* 0x0003e80000000c00 */
[----:B------:R1:W-:Y:S02]  /*2510*/  STS.128 [R13+0x6000], RZ ;  /* 0x006000ff0d007388 */ /* 0x0003e40000000c00 */
.L_x_300:
[----:B------:R-:W-:Y:S05]  /*2520*/  BSYNC.RECONVERGENT B0 ;  /* 0x0000000000007941 */ /* 0x000fea0003800200 */
.L_x_298:
        /* <DEDUP_REMOVED lines=10> */
[----:B----4-:R-:W-:-:S05]  /*25d0*/  IMAD.WIDE.U32 R22, R236, R19, UR58 ;  /* 0x0000003aec167e25 */ /* 0x010fca000f8e0013 */
        /* <DEDUP_REMOVED lines=9> */
[----:B----4-:R-:W-:-:S04]  /*2670*/  LEA R22, P4, R17, R248, 0x1 ;  /* 0x000000f811167211 */ /* 0x010fc800078808ff */
        /* <DEDUP_REMOVED lines=25> */
.L_x_302:
[----:B------:R-:W-:Y:S05]  /*2810*/  BSYNC.RECONVERGENT B0 ;  /* 0x0000000000007941 */ /* 0x000fea0003800200 */
.L_x_301:
[----:B------:R-:W2:Y:S01]  /*2820*/  LDCU.64 UR8, c[0x0][0x3d0] ;  /* 0x00007a00ff0877ac */ /* 0x000ea20008000a00 */
[----:B------:R-:W-:Y:S01]  /*2830*/  MOV R11, UR14 ;  /* 0x0000000e000b7c02 */ /* 0x000fe20008000f00 */
[----:B------:R-:W-:Y:S01]  /*2840*/  BSSY.RECONVERGENT B0, `(.L_x_303) ;  /* 0x0000032000007945 */ /* 0x000fe20003800200 */
[----:B------:R-:W-:Y:S02]  /*2850*/  UIADD3 UR17, UPT, UPT, -UR33, UR39, URZ ;  /* 0x0000002721117290 */ /* 0x000fe4000fffe1ff */
[----:B------:R-:W-:Y:S01]  /*2860*/  UIMAD UR18, UR32, UR14, URZ ;  /* 0x0000000e201272a4 */ /* 0x000fe2000f8e02ff */
[----:B-1--4-:R-:W-:-:S03]  /*2870*/  IMAD.WIDE.U32 R22, R11, UR33, R20 ;  /* 0x000000210b167c25 */ /* 0x012fc6000f8e0014 */
[----:B------:R-:W-:Y:S01]  /*2880*/  UIMAD UR18, UR33, UR15, UR18 ;  /* 0x0000000f211272a4 */ /* 0x000fe2000f8e0212 */
[----:B------:R-:W-:Y:S02]  /*2890*/  ISETP.GE.AND P6, PT, R9, UR17, PT ;  /* 0x0000001109007c0c */ /* 0x000fe4000bfc6270 */
[----:B------:R-:W-:-:S04]  /*28a0*/  IADD3 R22, P0, PT, R22, UR54, RZ ;  /* 0x0000003616167c10 */ /* 0x000fc8000ff1e0ff */
[----:B------:R-:W-:Y:S01]  /*28b0*/  IADD3.X R23, PT, PT, R7, UR18, R23, P0, !PT ;  /* 0x0000001207177c10 */ /* 0x000fe200087fe417 */
[----:B--2---:R-:W-:-:S04]  /*28c0*/  IMAD R7, R5, UR8, RZ ;  /* 0x0000000805077c24 */ /* 0x004fc8000f8e02ff */
[C---:B------:R-:W-:Y:S02]  /*28d0*/  IMAD R7, R6.reuse, UR9, R7 ;  /* 0x0000000906077c24 */ /* 0x040fe4000f8e0207 */
[----:B------:R-:W-:-:S05]  /*28e0*/  IMAD.WIDE.U32 R22, R6, UR8, R22 ;  /* 0x0000000806167c25 */ /* 0x000fca000f8e0016 */
[----:B------:R-:W-:Y:S01]  /*28f0*/  IADD3 R7, PT, PT, R23, R7, RZ ;  /* 0x0000000717077210 */ /* 0x000fe20007ffe0ff */
[----:B------:R-:W-:Y:S06]  /*2900*/  @P6 BRA `(.L_x_304) ;  /* 0x0000000000846947 */ /* 0x000fec0003800000 */
[----:B------:R-:W1:Y:S01]  /*2910*/  LDCU UR18, c[0x0][0x440] ;  /* 0x00008800ff1277ac */ /* 0x000e620008000800 */
[----:B------:R-:W-:Y:S02]  /*2920*/  IMAD.MOV.U32 R24, RZ, RZ, R22 ;  /* 0x000000ffff187224 */ /* 0x000fe400078e0016 */
[----:B------:R-:W-:Y:S01]  /*2930*/  IMAD.MOV.U32 R25, RZ, RZ, R7 ;  /* 0x000000ffff197224 */ /* 0x000fe200078e0007 */
[----:B------:R-:W2:Y:S01]  /*2940*/  LDCU.64 UR8, c[0x0][0x388] ;  /* 0x00007100ff0877ac */ /* 0x000ea20008000a00 */
[----:B------:R-:W-:-:S04]  /*2950*/  IMAD.WIDE.U32 R26, R9, UR14, R24 ;  /* 0x0000000e091a7c25 */ /* 0x000fc8000f8e0018 */
[----:B------:R-:W-:Y:S01]  /*2960*/  IMAD R11, R9, UR15, R27 ;  /* 0x0000000f090b7c24 */ /* 0x000fe2000f8e021b */
[----:B-1----:R-:W-:Y:S02]  /*2970*/  ISETP.GE.AND P3, PT, R20, UR18, PT ;  /* 0x0000001214007c0c */ /* 0x002fe4000bf66270 */
[----:B------:R-:W-:Y:S02]  /*2980*/  ISETP.GE.AND P2, PT, R15, UR18, PT ;  /* 0x000000120f007c0c */ /* 0x000fe4000bf46270 */
[----:B--2---:R-:W-:Y:S02]  /*2990*/  LEA R24, P4, R26, UR8, 0x1 ;  /* 0x000000081a187c11 */ /* 0x004fe4000f8808ff */
[----:B------:R-:W-:Y:S02]  /*29a0*/  ISETP.GE.AND P1, PT, R16, UR18, PT ;  /* 0x0000001210007c0c */ /* 0x000fe4000bf26270 */
[----:B------:R-:W-:Y:S02]  /*29b0*/  ISETP.GE.AND P0, PT, R14, UR18, PT ;  /* 0x000000120e007c0c */ /* 0x000fe4000bf06270 */
        /* <DEDUP_REMOVED lines=22> */
.L_x_304:
[----:B------:R2:W-:Y:S04]  /*2b20*/  STS.128 [R13+0x10000], RZ ;  /* 0x010000ff0d007388 */ /* 0x0005e80000000c00 */
[----:B------:R2:W-:Y:S04]  /*2b30*/  STS.128 [R13+0x12000], RZ ;  /* 0x012000ff0d007388 */ /* 0x0005e80000000c00 */
[----:B------:R2:W-:Y:S04]  /*2b40*/  STS.128 [R13+0x14000], RZ ;  /* 0x014000ff0d007388 */ /* 0x0005e80000000c00 */
[----:B------:R2:W-:Y:S02]  /*2b50*/  STS.128 [R13+0x16000], RZ ;  /* 0x016000ff0d007388 */ /* 0x0005e40000000c00 */
.L_x_305:
[----:B------:R-:W-:Y:S05]  /*2b60*/  BSYNC.RECONVERGENT B0 ;  /* 0x0000000000007941 */ /* 0x000fea0003800200 */
.L_x_303:
[----:B------:R-:W-:Y:S01]  /*2b70*/  ISETP.GE.AND P5, PT, R18, UR17, PT ;  /* 0x0000001112007c0c */ /* 0x000fe2000bfa6270 */
[----:B------:R-:W-:-:S12]  /*2b80*/  BSSY.RECONVERGENT B0, `(.L_x_306) ;  /* 0x0000027000007945 */ /* 0x000fd80003800200 */
[----:B------:R4:W-:Y:S04]  /*2b90*/  @P5 STS.128 [R13+0x11000], RZ ;  /* 0x011000ff0d005388 */ /* 0x0009e80000000c00 */
[----:B------:R4:W-:Y:S04]  /*2ba0*/  @P5 STS.128 [R13+0x13000], RZ ;  /* 0x013000ff0d005388 */ /* 0x0009e80000000c00 */
[----:B------:R4:W-:Y:S04]  /*2bb0*/  @P5 STS.128 [R13+0x15000], RZ ;  /* 0x015000ff0d005388 */ /* 0x0009e80000000c00 */
[----:B------:R4:W-:Y:S01]  /*2bc0*/  @P5 STS.128 [R13+0x17000], RZ ;  /* 0x017000ff0d005388 */ /* 0x0009e20000000c00 */
[----:B------:R-:W-:Y:S05]  /*2bd0*/  @P5 BRA `(.L_x_307) ;  /* 0x0000000000845947 */ /* 0x000fea0003800000 */
[----:B------:R-:W1:Y:S01]  /*2be0*/  LDCU UR17, c[0x0][0x440] ;  /* 0x00008800ff1177ac */ /* 0x000e620008000800 */
[----:B------:R-:W-:Y:S02]  /*2bf0*/  IMAD R18, R2, UR14, RZ ;  /* 0x0000000e02127c24 */ /* 0x000fe4000f8e02ff */
[----:B------:R-:W-:Y:S01]  /*2c00*/  IMAD.MOV.U32 R23, RZ, RZ, R7 ;  /* 0x000000ffff177224 */ /* 0x000fe200078e0007 */
[----:B------:R-:W2:Y:S01]  /*2c10*/  LDCU.64 UR8, c[0x0][0x388] ;  /* 0x00007100ff0877ac */ /* 0x000ea20008000a00 */
[C---:B------:R-:W-:Y:S02]  /*2c20*/  IMAD R18, R3.reuse, UR15, R18 ;  /* 0x0000000f03127c24 */ /* 0x040fe4000f8e0212 */
[----:B------:R-:W-:-:S04]  /*2c30*/  IMAD.WIDE.U32 R22, R3, UR14, R22 ;  /* 0x0000000e03167c25 */ /* 0x000fc8000f8e0016 */
[----:B------:R-:W-:Y:S01]  /*2c40*/  IMAD.IADD R18, R23, 0x1, R18 ;  /* 0x0000000117127824 */ /* 0x000fe200078e0212 */
        /* <DEDUP_REMOVED lines=26> */
.L_x_307:
[----:B------:R-:W-:Y:S05]  /*2df0*/  BSYNC.RECONVERGENT B0 ;  /* 0x0000000000007941 */ /* 0x000fea0003800200 */
.L_x_306:
[----:B------:R-:W2:Y:S01]  /*2e00*/  LDCU.64 UR8, c[0x0][0x3d8] ;  /* 0x00007b00ff0877ac */ /* 0x000ea20008000a00 */
[----:B------:R-:W-:Y:S01]  /*2e10*/  MOV R7, UR12 ;  /* 0x0000000c00077c02 */ /* 0x000fe20008000f00 */
[----:B------:R-:W-:Y:S01]  /*2e20*/  BSSY.RECONVERGENT B0, `(.L_x_308) ;  /* 0x0000030000007945 */ /* 0x000fe20003800200 */
[----:B------:R-:W-:-:S03]  /*2e30*/  UIMAD UR32, UR32, UR12, URZ ;  /* 0x0000000c202072a4 */ /* 0x000fc6000f8e02ff */
[----:B------:R-:W-:Y:S01]  /*2e40*/  IMAD.WIDE.U32 R18, R7, UR33, R20 ;  /* 0x0000002107127c25 */ /* 0x000fe2000f8e0014 */
[----:B------:R-:W-:Y:S02]  /*2e50*/  UIMAD UR32, UR33, UR13, UR32 ;  /* 0x0000000d212072a4 */ /* 0x000fe4000f8e0220 */
[----:B------:R-:W-:-:S04]  /*2e60*/  IADD3 R18, P0, PT, R18, UR52, RZ ;  /* 0x0000003412127c10 */ /* 0x000fc8000ff1e0ff */
[----:B------:R-:W-:Y:S01]  /*2e70*/  IADD3.X R19, PT, PT, R8, UR32, R19, P0, !PT ;  /* 0x0000002008137c10 */ /* 0x000fe200087fe413 */
[----:B--2---:R-:W-:Y:S02]  /*2e80*/  IMAD R5, R5, UR8, RZ ;  /* 0x0000000805057c24 */ /* 0x004fe4000f8e02ff */
[----:B------:R-:W-:-:S04]  /*2e90*/  IMAD.WIDE.U32 R18, R6, UR8, R18 ;  /* 0x0000000806127c25 */ /* 0x000fc8000f8e0012 */
[----:B------:R-:W-:-:S05]  /*2ea0*/  IMAD R5, R6, UR9, R5 ;  /* 0x0000000906057c24 */ /* 0x000fca000f8e0205 */
[----:B------:R-:W-:Y:S01]  /*2eb0*/  IADD3 R5, PT, PT, R19, R5, RZ ;  /* 0x0000000513057210 */ /* 0x000fe20007ffe0ff */
[----:B------:R-:W-:Y:S06]  /*2ec0*/  @P6 BRA `(.L_x_309) ;  /* 0x0000000000846947 */ /* 0x000fec0003800000 */
[----:B------:R-:W2:Y:S01]  /*2ed0*/  LDCU UR14, c[0x0][0x440] ;  /* 0x00008800ff0e77ac */ /* 0x000ea20008000800 */
[----:B------:R-:W-:Y:S02]  /*2ee0*/  IMAD.MOV.U32 R6, RZ, RZ, R18 ;  /* 0x000000ffff067224 */ /* 0x000fe400078e0012 */
[----:B------:R-:W-:Y:S01]  /*2ef0*/  IMAD.MOV.U32 R7, RZ, RZ, R5 ;  /* 0x000000ffff077224 */ /* 0x000fe200078e0005 */
[----:B------:R-:W1:Y:S01]  /*2f00*/  LDCU.64 UR8, c[0x0][0x390] ;  /* 0x00007200ff0877ac */ /* 0x000e620008000a00 */
[----:B------:R-:W-:-:S04]  /*2f10*/  IMAD.WIDE.U32 R6, R9, UR12, R6 ;  /* 0x0000000c09067c25 */ /* 0x000fc8000f8e0006 */
[----:B------:R-:W-:Y:S01]  /*2f20*/  IMAD R9, R9, UR13, R7 ;  /* 0x0000000d09097c24 */ /* 0x000fe2000f8e0207 */
[----:B--2---:R-:W-:Y:S02]  /*2f30*/  ISETP.GE.AND P3, PT, R20, UR14, PT ;  /* 0x0000000e14007c0c */ /* 0x004fe4000bf66270 */
[----:B------:R-:W-:Y:S02]  /*2f40*/  ISETP.GE.AND P2, PT, R15, UR14, PT ;  /* 0x0000000e0f007c0c */ /* 0x000fe4000bf46270 */
[----:B-1----:R-:W-:Y:S02]  /*2f50*/  LEA R8, P4, R6, UR8, 0x1 ;  /* 0x0000000806087c11 */ /* 0x002fe4000f8808ff */
        /* <DEDUP_REMOVED lines=24> */
.L_x_309:
[----:B------:R2:W-:Y:S04]  /*30e0*/  STS.128 [R13+0x18000], RZ ;  /* 0x018000ff0d007388 */ /* 0x0005e80000000c00 */
[----:B------:R2:W-:Y:S04]  /*30f0*/  STS.128 [R13+0x1a000], RZ ;  /* 0x01a000ff0d007388 */ /* 0x0005e80000000c00 */
[----:B------:R2:W-:Y:S04]  /*3100*/  STS.128 [R13+0x1c000], RZ ;  /* 0x01c000ff0d007388 */ /* 0x0005e80000000c00 */
[----:B------:R2:W-:Y:S02]  /*3110*/  STS.128 [R13+0x1e000], RZ ;  /* 0x01e000ff0d007388 */ /* 0x0005e40000000c00 */
.L_x_310:
[----:B------:R-:W-:Y:S05]  /*3120*/  BSYNC.RECONVERGENT B0 ;  /* 0x0000000000007941 */ /* 0x000fea0003800200 */
.L_x_308:
[----:B------:R-:W1:Y:S01]  /*3130*/  S2R R217, SR_TID.X ;  /* 0x0000000000d97919 */ /* 0x000e620000002100 */
[----:B------:R-:W-:Y:S01]  /*3140*/  BSSY.RECONVERGENT B0, `(.L_x_311) ;  /* 0x0000029000007945 */ /* 0x000fe20003800200 */
[----:B------:R-:W-:Y:S01]  /*3150*/  SHF.L.U32 R6, R0, 0x6, RZ ;  /* 0x0000000600067819 */ /* 0x000fe200000006ff */
[----:B------:R1:W-:Y:S04]  /*3160*/  @P5 STS.128 [R13+0x19000], RZ ;  /* 0x019000ff0d005388 */ /* 0x0003e80000000c00 */
[----:B------:R1:W-:Y:S04]  /*3170*/  @P5 STS.128 [R13+0x1b000], RZ ;  /* 0x01b000ff0d005388 */ /* 0x0003e80000000c00 */
[----:B------:R1:W-:Y:S04]  /*3180*/  @P5 STS.128 [R13+0x1d000], RZ ;  /* 0x01d000ff0d005388 */ /* 0x0003e80000000c00 */
[----:B------:R1:W-:Y:S01]  /*3190*/  @P5 STS.128 [R13+0x1f000], RZ ;  /* 0x01f000ff0d005388 */ /* 0x0003e20000000c00 */
[----:B------:R-:W-:Y:S05]  /*31a0*/  @P5 BRA `(.L_x_312) ;  /* 0x0000000000885947 */ /* 0x000fea0003800000 */
[----:B------:R-:W2:Y:S01]  /*31b0*/  LDCU UR14, c[0x0][0x440] ;  /* 0x00008800ff0e77ac */ /* 0x000ea20008000800 */
[----:B------:R-:W-:Y:S02]  /*31c0*/  IMAD R2, R2, UR12, RZ ;  /* 0x0000000c02027c24 */ /* 0x000fe4000f8e02ff */
[----:B-1----:R-:W-:Y:S01]  /*31d0*/  IMAD.MOV.U32 R8, RZ, RZ, R18 ;  /* 0x000000ffff087224 */ /* 0x002fe200078e0012 */
[----:B------:R-:W1:Y:S01]  /*31e0*/  LDCU.64 UR8, c[0x0][0x390] ;  /* 0x00007200ff0877ac */ /* 0x000e620008000a00 */
[----:B------:R-:W-:Y:S02]  /*31f0*/  IMAD.MOV.U32 R9, RZ, RZ, R5 ;  /* 0x000000ffff097224 */ /* 0x000fe400078e0005 */
[C---:B------:R-:W-:Y:S02]  /*3200*/  IMAD R2, R3.reuse, UR13, R2 ;  /* 0x0000000d03027c24 */ /* 0x040fe4000f8e0202 */
[----:B------:R-:W-:-:S04]  /*3210*/  IMAD.WIDE.U32 R8, R3, UR12, R8 ;  /* 0x0000000c03087c25 */ /* 0x000fc8000f8e0008 */
[----:B------:R-:W-:Y:S01]  /*3220*/  IMAD.IADD R3, R9, 0x1, R2 ;  /* 0x0000000109037824 */ /* 0x000fe200078e0202 */
        /* <DEDUP_REMOVED lines=26> */
.L_x_312:
[----:B------:R-:W-:Y:S05]  /*33d0*/  BSYNC.RECONVERGENT B0 ;  /* 0x0000000000007941 */ /* 0x000fea0003800200 */
.L_x_311:
[----:B-1----:R-:W-:Y:S01]  /*33e0*/  LOP3.LUT R3, R6, 0x1c0, RZ, 0xc0, !PT ;  /* 0x000001c006037812 */ /* 0x002fe200078ec0ff */
[----:B------:R-:W-:Y:S01]  /*33f0*/  IMAD.SHL.U32 R229, R0, 0x20, RZ ;  /* 0x0000002000e57824 */ /* 0x000fe200078e00ff */
[----:B------:R-:W-:Y:S01]  /*3400*/  LOP3.LUT R6, R6, 0x200, RZ, 0xc0, !PT ;  /* 0x0000020006067812 */ /* 0x000fe200078ec0ff */
[----:B------:R-:W-:Y:S01]  /*3410*/  IMAD.SHL.U32 R9, R217, 0x2, RZ ;  /* 0x00000002d9097824 */ /* 0x000fe200078e00ff */
[----:B------:R-:W-:Y:S01]  /*3420*/  LOP3.LUT R3, R3, 0x38, R4, 0xf8, !PT ;  /* 0x0000003803037812 */ /* 0x000fe200078ef804 */
[C---:B------:R-:W-:Y:S01]  /*3430*/  IMAD.SHL.U32 R227, R0.reuse, 0x10, RZ ;  /* 0x0000001000e37824 */ /* 0x040fe200078e00ff */
[----:B------:R-:W-:Y:S01]  /*3440*/  LOP3.LUT R2, R229, 0x200, RZ, 0xc0, !PT ;  /* 0x00000200e5027812 */ /* 0x000fe200078ec0ff */
[C---:B------:R-:W-:Y:S01]  /*3450*/  IMAD.SHL.U32 R233, R0.reuse, 0x2, RZ ;  /* 0x0000000200e97824 */ /* 0x040fe200078e00ff */
[----:B------:R-:W-:Y:S01]  /*3460*/  R2P PR, R0, 0x6 ;  /* 0x0000000600007804 */ /* 0x000fe20000000000 */
[----:B------:R-:W-:Y:S01]  /*3470*/  IMAD.SHL.U32 R218, R217, 0x40, RZ ;  /* 0x00000040d9da7824 */ /* 0x000fe200078e00ff */
[----:B------:R-:W-:Y:S01]  /*3480*/  LOP3.LUT R0, R3, 0x8, R0, 0x78, !PT ;  /* 0x0000000803007812 */ /* 0x000fe200078e7800 */
[----:B------:R-:W-:Y:S01]  /*3490*/  IMAD.SHL.U32 R243, R217, 0x10, RZ ;  /* 0x00000010d9f37824 */ /* 0x000fe200078e00ff */
[----:B------:R-:W-:Y:S01]  /*34a0*/  LOP3.LUT R12, R3, 0x8, R12, 0x78, !PT ;  /* 0x00000008030c7812 */ /* 0x000fe200078e780c */
[C---:B------:R-:W-:Y:S01]  /*34b0*/  IMAD.SHL.U32 R3, R217.reuse, 0x20, RZ ;  /* 0x00000020d9037824 */ /* 0x040fe200078e00ff */
[----:B------:R-:W-:Y:S01]  /*34c0*/  SHF.R.U32.HI R4, RZ, 0x2, R217 ;  /* 0x00000002ff047819 */ /* 0x000fe200000116d9 */
[----:B------:R-:W-:Y:S01]  /*34d0*/  IMAD.SHL.U32 R232, R217, 0x8, RZ ;  /* 0x00000008d9e87824 */ /* 0x000fe200078e00ff */
[C---:B------:R-:W-:Y:S01]  /*34e0*/  LOP3.LUT R5, R9.reuse, 0x38, RZ, 0xc0, !PT ;  /* 0x0000003809057812 */ /* 0x040fe200078ec0ff */
[----:B------:R-:W1:Y:S01]  /*34f0*/  LDC R241, c[0x0][0x44c] ;  /* 0x00011300fff17b82 */ /* 0x000e620000000800 */
[----:B------:R-:W-:Y:S01]  /*3500*/  LOP3.LUT R227, R2, 0x3800, R227, 0xf8, !PT ;  /* 0x0000380002e37812 */ /* 0x000fe200078ef8e3 */
[----:B------:R-:W0:Y:S01]  /*3510*/  LDGDEPBAR ;  /* 0x00000000000079af */ /* 0x000e220000000000 */
[----:B------:R-:W-:Y:S01]  /*3520*/  LOP3.LUT R229, R6, 0xc00, R229, 0xf8, !PT ;  /* 0x00000c0006e57812 */ /* 0x000fe200078ef8e5 */
[----:B------:R-:W2:Y:S01]  /*3530*/  LDCU UR13, c[0x0][0x590] ;  /* 0x0000b200ff0d77ac */ /* 0x000ea20008000800 */
[--C-:B------:R-:W-:Y:S01]  /*3540*/  SHF.R.U32.HI R7, RZ, 0x3, R217.reuse ;  /* 0x00000003ff077819 */ /* 0x100fe200000116d9 */
[----:B------:R-:W-:Y:S01]  /*3550*/  IMAD.MOV.U32 R222, RZ, RZ, 0x20 ;  /* 0x00000020ffde7424 */ /* 0x000fe200078e00ff */
[----:B------:R-:W-:Y:S01]  /*3560*/  LOP3.LUT R6, R9, 0x20, RZ, 0xc0, !PT ;  /* 0x0000002009067812 */ /* 0x000fe200078ec0ff */
[----:B------:R-:W-:Y:S01]  /*3570*/  IMAD.MOV.U32 R216, RZ, RZ, 0x40 ;  /* 0x00000040ffd87424 */ /* 0x000fe200078e00ff */
[----:B------:R-:W-:Y:S01]  /*3580*/  LOP3.LUT R4, R5, 0x20, R4, 0x78, !PT ;  /* 0x0000002005047812 */ /* 0x000fe200078e7804 */
[----:B------:R-:W-:Y:S01]  /*3590*/  IMAD.MOV.U32 R245, RZ, RZ, 0x10 ;  /* 0x00000010fff57424 */ /* 0x000fe200078e00ff */
[----:B------:R-:W-:Y:S01]  /*35a0*/  SHF.R.U32.HI R5, RZ, 0x1, R217 ;  /* 0x00000001ff057819 */ /* 0x000fe200000116d9 */
[----:B------:R-:W-:Y:S01]  /*35b0*/  IMAD.U32 R8, RZ, RZ, UR41 ;  /* 0x00000029ff087e24 */ /* 0x000fe2000f8e00ff */
[----:B------:R-:W-:Y:S01]  /*35c0*/  LOP3.LUT R2, R3, 0xc00, RZ, 0xc0, !PT ;  /* 0x00000c0003027812 */ /* 0x000fe200078ec0ff */
[----:B------:R-:W-:Y:S01]  /*35d0*/  IMAD.MOV.U32 R240, RZ, RZ, 0x3f ;  /* 0x0000003ffff07424 */ /* 0x000fe200078e00ff */
[----:B------:R-:W-:Y:S01]  /*35e0*/  LOP3.LUT R227, R227, R0, RZ, 0xfc, !PT ;  /* 0x00000000e3e37212 */ /* 0x000fe200078efcff */
[----:B------:R-:W-:Y:S01]  /*35f0*/  IMAD.MOV.U32 R237, RZ, RZ, 0x37 ;  /* 0x00000037ffed7424 */ /* 0x000fe200078e00ff */
[----:B------:R-:W-:-:S02]  /*3600*/  LOP3.LUT R0, R3, 0x200, RZ, 0xc0, !PT ;  /* 0x0000020003007812 */ /* 0x000fc400078ec0ff */
[----:B------:R-:W-:Y:S02]  /*3610*/  CS2R R190, SRZ ;  /* 0x0000000000be7805 */ /* 0x000fe4000001ff00 */
[----:B------:R-:W-:Y:S02]  /*3620*/  LOP3.LUT R7, R6, 0x18, R7, 0xf8, !PT ;  /* 0x0000001806077812 */ /* 0x000fe400078ef807 */
[----:B------:R-:W-:Y:S02]  /*3630*/  CS2R R188, SRZ ;  /* 0x0000000000bc7805 */ /* 0x000fe4000001ff00 */
[----:B------:R-:W-:Y:S02]  /*3640*/  LOP3.LUT R11, R218, 0x1c0, RZ, 0xc0, !PT ;  /* 0x000001c0da0b7812 */ /* 0x000fe400078ec0ff */
[----:B------:R-:W-:Y:S02]  /*3650*/  CS2R R194, SRZ ;  /* 0x0000000000c27805 */ /* 0x000fe4000001ff00 */
[----:B------:R-:W-:-:S02]  /*3660*/  LOP3.LUT R6, R5, 0x10, RZ, 0xc0, !PT ;  /* 0x0000001005067812 */ /* 0x000fc400078ec0ff */
[----:B------:R-:W-:Y:S02]  /*3670*/  CS2R R192, SRZ ;  /* 0x0000000000c07805 */ /* 0x000fe4000001ff00 */
[----:B------:R-:W-:Y:S02]  /*3680*/  LOP3.LUT R2, R2, 0x6, R9, 0xf8, !PT ;  /* 0x0000000602027812 */ /* 0x000fe400078ef809 */
[----:B------:R-:W-:Y:S02]  /*3690*/  CS2R R186, SRZ ;  /* 0x0000000000ba7805 */ /* 0x000fe4000001ff00 */
[----:B------:R-:W-:Y:S02]  /*36a0*/  LOP3.LUT R9, R0, 0x3800, R243, 0xf8, !PT ;  /* 0x0000380000097812 */ /* 0x000fe400078ef8f3 */
[----:B------:R-:W-:Y:S02]  /*36b0*/  CS2R R184, SRZ ;  /* 0x0000000000b87805 */ /* 0x000fe4000001ff00 */
[----:B------:R-:W-:-:S02]  /*36c0*/  LOP3.LUT R0, R11, 0x38, R232, 0xf8, !PT ;  /* 0x000000380b007812 */ /* 0x000fc400078ef8e8 */
[----:B------:R-:W-:Y:S02]  /*36d0*/  CS2R R182, SRZ ;  /* 0x0000000000b67805 */ /* 0x000fe4000001ff00 */
[----:B------:R-:W-:Y:S01]  /*36e0*/  LOP3.LUT R11, R6, 0x8, R217, 0xf8, !PT ;  /* 0x00000008060b7812 */ /* 0x000fe200078ef8d9 */
[----:B------:R-:W-:Y:S01]  /*36f0*/  IMAD.MOV.U32 R6, RZ, RZ, 0x40 ;  /* 0x00000040ff067424 */ /* 0x000fe200078e00ff */
[----:B------:R-:W-:Y:S02]  /*3700*/  LOP3.LUT R243, R4, 0x1c0, R243, 0xf8, !PT ;  /* 0x000001c004f37812 */ /* 0x000fe400078ef8f3 */
[----:B------:R-:W-:Y:S02]  /*3710*/  CS2R R180, SRZ ;  /* 0x0000000000b47805 */ /* 0x000fe4000001ff00 */
[----:B------:R-:W-:Y:S02]  /*3720*/  LOP3.LUT R242, R0, 0x8, R217, 0x78, !PT ;  /* 0x0000000800f27812 */ /* 0x000fe400078e78d9 */
[----:B------:R-:W-:-:S02]  /*3730*/  CS2R R174, SRZ ;  /* 0x0000000000ae7805 */ /* 0x000fc4000001ff00 */
[----:B------:R-:W-:Y:S02]  /*3740*/  LOP3.LUT R4, R11, R0, RZ, 0x3c, !PT ;  /* 0x000000000b047212 */ /* 0x000fe400078e3cff */
[----:B------:R-:W-:Y:S02]  /*3750*/  CS2R R172, SRZ ;  /* 0x0000000000ac7805 */ /* 0x000fe4000001ff00 */
[----:B------:R-:W-:Y:S01]  /*3760*/  LOP3.LUT R0, R0, 0x8, R5, 0x78, !PT ;  /* 0x0000000800007812 */ /* 0x000fe200078e7805 */
[----:B------:R-:W-:Y:S01]  /*3770*/  IMAD.U32 R5, RZ, RZ, UR48 ;  /* 0x00000030ff057e24 */ /* 0x000fe2000f8e00ff */
[----:B------:R-:W-:Y:S02]  /*3780*/  LOP3.LUT R7, R7, 0x1c0, R218, 0xf8, !PT ;  /* 0x000001c007077812 */ /* 0x000fe400078ef8da */
[----:B------:R-:W-:Y:S02]  /*3790*/  CS2R R178, SRZ ;  /* 0x0000000000b27805 */ /* 0x000fe4000001ff00 */
[----:B------:R-:W-:-:S02]  /*37a0*/  LOP3.LUT R229, R229, R12, RZ, 0xfc, !PT ;  /* 0x0000000ce5e57212 */ /* 0x000fc400078efcff */
[----:B------:R-:W-:Y:S02]  /*37b0*/  CS2R R176, SRZ ;  /* 0x0000000000b07805 */ /* 0x000fe4000001ff00 */
[----:B------:R-:W-:Y:S02]  /*37c0*/  IADD3 R244, PT, PT, R5, UR39, R236 ;  /* 0x0000002705f47c10 */ /* 0x000fe4000fffe0ec */
[----:B------:R-:W-:Y:S02]  /*37d0*/  CS2R R170, SRZ ;  /* 0x0000000000aa7805 */ /* 0x000fe4000001ff00 */
[----:B------:R-:W-:Y:S02]  /*37e0*/  LOP3.LUT R5, R7, 0x38, R232, 0x78, !PT ;  /* 0x0000003807057812 */ /* 0x000fe400078e78e8 */
[----:B------:R-:W-:Y:S02]  /*37f0*/  CS2R R168, SRZ ;  /* 0x0000000000a87805 */ /* 0x000fe4000001ff00 */
[----:B------:R-:W-:-:S02]  /*3800*/  SEL R6, R6, 0xffffffc0, !P2 ;  /* 0xffffffc006067807 */ /* 0x000fc40005000000 */
[----:B------:R-:W-:Y:S02]  /*3810*/  CS2R R166, SRZ ;  /* 0x0000000000a67805 */ /* 0x000fe4000001ff00 */
[----:B------:R-:W-:Y:S02]  /*3820*/  LEA R227, R227, UR38, 0x1 ;  /* 0x00000026e3e37c11 */ /* 0x000fe4000f8e08ff */
[----:B------:R-:W-:Y:S02]  /*3830*/  CS2R R164, SRZ ;  /* 0x0000000000a47805 */ /* 0x000fe4000001ff00 */
[----:B------:R-:W-:Y:S02]  /*3840*/  LOP3.LUT R233, R233, 0x6, RZ, 0xc0, !PT ;  /* 0x00000006e9e97812 */ /* 0x000fe400078ec0ff */
[----:B------:R-:W-:Y:S02]  /*3850*/  CS2R R158, SRZ ;  /* 0x00000000009e7805 */ /* 0x000fe4000001ff00 */
[----:B------:R-:W-:Y:S01]  /*3860*/  LOP3.LUT R220, R5, 0x200, R218, 0xf8, !PT ;  /* 0x0000020005dc7812 */ /* 0x000fe200078ef8da */
[----:B------:R-:W-:Y:S01]  /*3870*/  IMAD.IADD R223, R6, 0x1, R227 ;  /* 0x0000000106df7824 */ /* 0x000fe200078e02e3 */
[----:B------:R-:W-:-:S02]  /*3880*/  LEA R229, R229, UR38, 0x1 ;  /* 0x00000026e5e57c11 */ /* 0x000fc4000f8e08ff */
[----:B------:R-:W-:Y:S02]  /*3890*/  CS2R R156, SRZ ;  /* 0x00000000009c7805 */ /* 0x000fe4000001ff00 */
[----:B------:R-:W-:Y:S02]  /*38a0*/  LOP3.LUT R218, R218, 0x200, RZ, 0xc0, !PT ;  /* 0x00000200dada7812 */ /* 0x000fe400078ec0ff */
[----:B------:R-:W-:Y:S02]  /*38b0*/  CS2R R162, SRZ ;  /* 0x0000000000a27805 */ /* 0x000fe4000001ff00 */
[----:B------:R-:W-:Y:S01]  /*38c0*/  LOP3.LUT R243, R2, R243, RZ, 0xfc, !PT ;  /* 0x000000f302f37212 */ /* 0x000fe200078efcff */
[----:B------:R-:W-:Y:S01]  /*38d0*/  IMAD.MOV.U32 R2, RZ, RZ, 0x20 ;  /* 0x00000020ff027424 */ /* 0x000fe200078e00ff */
[----:B------:R-:W-:Y:S01]  /*38e0*/  SEL R222, R222, 0xffffffe0, !P1 ;  /* 0xffffffe0dede7807 */ /* 0x000fe20004800000 */
[----:B------:R-:W-:Y:S01]  /*38f0*/  IMAD.IADD R225, R6, 0x1, R229 ;  /* 0x0000000106e17824 */ /* 0x000fe200078e02e5 */
[----:B------:R-:W-:-:S02]  /*3900*/  LOP3.LUT R233, R233, 0xe0, R10, 0xf8, !PT ;  /* 0x000000e0e9e97812 */ /* 0x000fc400078ef80a */
[----:B------:R-:W-:Y:S02]  /*3910*/  CS2R R160, SRZ ;  /* 0x0000000000a07805 */ /* 0x000fe4000001ff00 */
[C---:B------:R-:W-:Y:S01]  /*3920*/  LOP3.LUT P3, RZ, R217.reuse, 0x4, RZ, 0xc0, !PT ;  /* 0x00000004d9ff7812 */ /* 0x040fe2000786c0ff */
[C---:B------:R-:W-:Y:S01]  /*3930*/  IMAD.IADD R224, R222.reuse, 0x1, R227 ;  /* 0x00000001dee07824 */ /* 0x040fe200078e02e3 */
[----:B------:R-:W-:Y:S01]  /*3940*/  LOP3.LUT P0, RZ, R217, 0x2, RZ, 0xc0, !PT ;  /* 0x00000002d9ff7812 */ /* 0x000fe2000780c0ff */
[----:B------:R-:W-:Y:S01]  /*3950*/  IMAD.IADD R226, R222, 0x1, R229 ;  /* 0x00000001dee27824 */ /* 0x000fe200078e02e5 */
[----:B------:R-:W-:Y:S01]  /*3960*/  LOP3.LUT R251, R218, 0xc00, R3, 0xf8, !PT ;  /* 0x00000c00dafb7812 */ /* 0x000fe200078ef803 */
[----:B------:R-:W-:Y:S01]  /*3970*/  IMAD.IADD R221, R222, 0x1, R223 ;  /* 0x00000001dedd7824 */ /* 0x000fe200078e02df */
[----:B------:R-:W-:Y:S01]  /*3980*/  LOP3.LUT R242, R9, R242, RZ, 0xfc, !PT ;  /* 0x000000f209f27212 */ /* 0x000fe200078efcff */
[----:B------:R-:W-:Y:S01]  /*3990*/  IMAD.U32 R233, R8, 0x40, R233 ;  /* 0x0000004008e97824 */ /* 0x000fe200078e00e9 */
        /* <DEDUP_REMOVED lines=44> */
[----:B------:R-:W-:Y:S01]  /*3c60*/  LOP3.LUT P4, RZ, R217, 0x8, RZ, 0xc0, !PT ;  /* 0x00000008d9ff7812 */ /* 0x000fe2000788c0ff */
[----:B------:R-:W-:Y:S01]  /*3c70*/  VIADD R244, R244, -UR47 ;  /* 0x8000002ff4f47c36 */ /* 0x000fe20008000000 */
[----:B------:R-:W-:Y:S01]  /*3c80*/  SEL R216, R216, 0xffffffc0, !P3 ;  /* 0xffffffc0d8d87807 */ /* 0x000fe20005800000 */
[----:B------:R-:W-:Y:S01]  /*3c90*/  IMAD.IADD R222, R222, 0x1, R225 ;  /* 0x00000001dede7824 */ /* 0x000fe200078e02e1 */
[----:B------:R-:W-:Y:S01]  /*3ca0*/  SEL R2, R2, 0xffffffe0, !P0 ;  /* 0xffffffe002027807 */ /* 0x000fe20004000000 */
[----:B------:R-:W1:Y:S01]  /*3cb0*/  LDCU UR8, c[0x0][0x440] ;  /* 0x00008800ff0877ac */ /* 0x000e620008000800 */
[----:B------:R-:W-:Y:S02]  /*3cc0*/  SEL R245, R245, 0xfffffff0, !P3 ;  /* 0xfffffff0f5f57807 */ /* 0x000fe40005800000 */
[----:B------:R-:W-:Y:S01]  /*3cd0*/  LOP3.LUT R250, R232, 0x38, RZ, 0xc0, !PT ;  /* 0x00000038e8fa7812 */ /* 0x000fe200078ec0ff */
[----:B------:R-:W1:Y:S01]  /*3ce0*/  LDCU UR9, c[0x0][0x3e0] ;  /* 0x00007c00ff0977ac */ /* 0x000e620008000800 */
[----:B------:R-:W-:-:S02]  /*3cf0*/  LOP3.LUT R219, R4, 0x200, R3, 0xf8, !PT ;  /* 0x0000020004db7812 */ /* 0x000fc400078ef803 */
[----:B------:R-:W-:Y:S01]  /*3d00*/  LOP3.LUT R251, R251, R0, RZ, 0xfc, !PT ;  /* 0x00000000fbfb7212 */ /* 0x000fe200078efcff */
[----:B------:R-:W1:Y:S01]  /*3d10*/  LDCU UR12, c[0x0][0x45c] ;  /* 0x00008b80ff0c77ac */ /* 0x000e620008000800 */
[----:B--2---:R-:W-:Y:S02]  /*3d20*/  USHF.L.U32 UR13, UR13, 0x6, URZ ;  /* 0x000000060d0d7899 */ /* 0x004fe400080006ff */
[----:B------:R-:W-:-:S12]  /*3d30*/  UIADD3 UR50, UPT, UPT, UR50, 0x40, -UR39 ;  /* 0x0000004032327890 */ /* 0x000fd8000fffe827 */
.L_x_315:
[----:B------:R-:W0:Y:S01]  /*3d40*/  LDGDEPBAR ;  /* 0x00000000000079af */ /* 0x000e220000000000 */
[----:B------:R-:W-:Y:S01]  /*3d50*/  IMAD.U32 R116, RZ, RZ, UR10 ;  /* 0x0000000aff747e24 */ /* 0x000fe2000f8e00ff */
[----:B------:R-:W-:Y:S01]  /*3d60*/  LEA R230, R219, UR4, 0x1 ;  /* 0x00000004dbe67c11 */ /* 0x000fe2000f8e08ff */
[----:B------:R-:W-:Y:S01]  /*3d70*/  IMAD.U32 R117, RZ, RZ, UR11 ;  /* 0x0000000bff757e24 */ /* 0x000fe2000f8e00ff */
[----:B------:R-:W-:Y:S01]  /*3d80*/  LEA R228, R220, UR4, 0x1 ;  /* 0x00000004dce47c11 */ /* 0x000fe2000f8e08ff */
[C---:B-----5:R-:W-:Y:S01]  /*3d90*/  FMUL.FTZ R131, R235.reuse, 1.4426950216293334961 ;  /* 0x3fb8aa3beb837820 */ /* 0x060fe20000410000 */
[----:B------:R-:W-:Y:S01]  /*3da0*/  FSETP.NEU.FTZ.AND P2, PT, R235, -INF , PT ;  /* 0xff800000eb00780b */ /* 0x000fe20003f5d000 */
[C---:B------:R-:W-:Y:S01]  /*3db0*/  FMUL.FTZ R197, R234.reuse, 1.4426950216293334961 ;  /* 0x3fb8aa3beac57820 */ /* 0x040fe20000410000 */
[----:B------:R-:W-:Y:S01]  /*3dc0*/  FSETP.NEU.FTZ.AND P1, PT, R234, -INF , PT ;  /* 0xff800000ea00780b */ /* 0x000fe20003f3d000 */
[----:B------:R-:W-:Y:S01]  /*3dd0*/  UIADD3 UR48, UPT, UPT, UR48, -0x40, URZ ;  /* 0xffffffc030307890 */ /* 0x000fe2000fffe0ff */
[----:B------:R-:W-:Y:S01]  /*3de0*/  FSEL R131, R131, RZ, P2 ;  /* 0x000000ff83837208 */ /* 0x000fe20001000000 */
[----:B------:R-:W-:Y:S01]  /*3df0*/  USHF.L.U32 UR14, UR41, 0x6, URZ ;  /* 0x00000006290e7899 */ /* 0x000fe200080006ff */
[----:B------:R-:W-:Y:S01]  /*3e00*/  FSEL R197, R197, RZ, P1 ;  /* 0x000000ffc5c57208 */ /* 0x000fe20000800000 */
[----:B------:R-:W-:Y:S01]  /*3e10*/  UISETP.GE.AND UP0, UPT, UR48, UR50, UPT ;  /* 0x000000323000728c */ /* 0x000fe2000bf06270 */
[----:B------:R-:W-:Y:S01]  /*3e20*/  LOP3.LUT R231, R218, 0x400, R3, 0xf8, !PT ;  /* 0x00000400dae77812 */ /* 0x000fe200078ef803 */
[----:B------:R-:W-:Y:S02]  /*3e30*/  UIADD3 UR14, UPT, UPT, UR14, 0x40, URZ ;  /* 0x000000400e0e7890 */ /* 0x000fe4000fffe0ff */
[----:B------:R-:W-:Y:S01]  /*3e40*/  UIADD3 UR46, UPT, UPT, UR46, -0x1, URZ ;  /* 0xffffffff2e2e7890 */ /* 0x000fe2000fffe0ff */
[----:B------:R-:W-:Y:S01]  /*3e50*/  LOP3.LUT R231, R231, R0, RZ, 0xfc, !PT ;  /* 0x00000000e7e77212 */ /* 0x000fe200078efcff */
[----:B------:R-:W-:Y:S03]  /*3e60*/  UISETP.LT.AND UP0, UPT, UR14, UR39, UP0 ;  /* 0x000000270e00728c */ /* 0x000fe60008701270 */
[----:B------:R-:W-:Y:S01]  /*3e70*/  LEA R231, R231, UR4, 0x1 ;  /* 0x00000004e7e77c11 */ /* 0x000fe2000f8e08ff */
[----:B------:R-:W-:Y:S04]  /*3e80*/  DEPBAR.LE SB0, 0x0 ;  /* 0x000080000000791a */ /* 0x000fe80000000000 */
[----:B------:R-:W-:Y:S01]  /*3e90*/  BAR.SYNC.DEFER_BLOCKING 0x0 ;  /* 0x0000000000007b1d */ /* 0x000fe20000010000 */
[----:B------:R-:W-:Y:S01]  /*3ea0*/  PLOP3.LUT P0, PT, PT, PT, UP0, 0x80, 0x8 ;  /* 0x000000000008781c */ /* 0x000fe20003f0f008 */
[----:B------:R-:W-:Y:S11]  /*3eb0*/  UISETP.GT.AND UP0, UPT, UR46, UR49, UPT ;  /* 0x000000312e00728c */ /* 0x000ff6000bf04270 */
[----:B------:R-:W-:Y:S01]  /*3ec0*/  @UP0 UIADD3 UR15, UP1, UPT, UR58, -0x100, URZ ;  /* 0xffffff003a0f0890 */ /* 0x000fe2000ff3e0ff */
[C---:B------:R-:W-:Y:S01]  /*3ed0*/  @!P0 VIADD R119, R233.reuse, 0x1 ;  /* 0x00000001e9778836 */ /* 0x040fe20000000000 */
[C---:B------:R-:W-:Y:S01]  /*3ee0*/  @!P0 VIADDMNMX R128, R244.reuse, -R240, UR39, PT ;  /* 0x00000027f4808e46 */ /* 0x040fe2000b8009f0 */
[C---:B------:R-:W-:Y:S01]  /*3ef0*/  @!P0 VIADD R121, R233.reuse, 0x8 ;  /* 0x00000008e9798836 */ /* 0x040fe20000000000 */
[----:B------:R-:W-:Y:S01]  /*3f00*/  @!P0 VIADDMNMX R130, R244, -R237, UR39, PT ;  /* 0x00000027f4828e46 */ /* 0x000fe2000b8009ed */
[----:B------:R-:W-:Y:S01]  /*3f10*/  @!P0 VIADD R199, R233, 0x18 ;  /* 0x00000018e9c78836 */ /* 0x000fe20000000000 */
[-C--:B------:R-:W-:Y:S01]  /*3f20*/  @!P0 ISETP.GE.AND P6, PT, R119, R128.reuse, PT ;  /* 0x000000807700820c */ /* 0x080fe20003fc6270 */
[C---:B------:R-:W-:Y:S01]  /*3f30*/  @!P0 VIADD R129, R233.reuse, 0x19 ;  /* 0x00000019e9818836 */ /* 0x040fe20000000000 */
[----:B------:R-:W-:Y:S01]  /*3f40*/  @!P0 ISETP.GE.AND P2, PT, R233, R128, PT ;  /* 0x00000080e900820c */ /* 0x000fe20003f46270 */
[----:B------:R-:W-:Y:S01]  /*3f50*/  @UP0 UIADD3.X UR14, UPT, UPT, UR59, -0x1, URZ, UP1, !UPT ;  /* 0xffffffff3b0e0890 */ /* 0x000fe20008ffe4ff */
[-C--:B------:R-:W-:Y:S01]  /*3f60*/  @!P0 ISETP.GE.AND P5, PT, R119, R130.reuse, PT ;  /* 0x000000827700820c */ /* 0x080fe20003fa6270 */
[----:B------:R-:W-:Y:S01]  /*3f70*/  LDSM.16.M88.4 R84, [R229] ;  /* 0x00000000e554783b */ /* 0x000fe20000000200 */
[C---:B------:R-:W-:Y:S01]  /*3f80*/  @!P0 VIADD R119, R233.reuse, 0x9 ;  /* 0x00000009e9778836 */ /* 0x040fe20000000000 */
[C---:B------:R-:W-:Y:S01]  /*3f90*/  @!P0 ISETP.GE.AND P1, PT, R233.reuse, R130, PT ;  /* 0x00000082e900820c */ /* 0x040fe20003f26270 */
[----:B------:R-:W-:Y:S01]  /*3fa0*/  @UP0 UIADD3 UR10, UP1, UPT, UR10, -0x100, URZ ;  /* 0xffffff000a0a0890 */ /* 0x000fe2000ff3e0ff */
[----:B------:R-:W-:Y:S01]  /*3fb0*/  @!P0 IADD3 R125, PT, PT, R233, 0x11, RZ ;  /* 0x00000011e97d8810 */ /* 0x000fe20007ffe0ff */
[----:B------:R-:W2:Y:S02]  /*3fc0*/  LDSM.16.M88.4 R88, [R227+0x10000] ;  /* 0x01000000e358783b */ /* 0x000ea40000000200 */
[----:B------:R-:W-:Y:S03]  /*3fd0*/  @UP0 UIADD3.X UR11, UPT, UPT, UR11, -0x1, URZ, UP1, !UPT ;  /* 0xffffffff0b0b0890 */ /* 0x000fe60008ffe4ff */
[----:B------:R-:W3:Y:S05]  /*3fe0*/  LDSM.16.M88.4 R92, [R227+0x10800] ;  /* 0x01080000e35c783b */ /* 0x000eea0000000200 */
[----:B------:R-:W-:Y:S05]  /*3ff0*/  LDSM.16.M88.4 R96, [R226] ;  /* 0x00000000e260783b */ /* 0x000fea0000000200 */
[----:B-1----:R-:W1:Y:S05]  /*4000*/  LDSM.16.M88.4 R100, [R224+0x10000] ;  /* 0x01000000e064783b */ /* 0x002e6a0000000200 */
[----:B------:R-:W1:Y:S05]  /*4010*/  LDSM.16.M88.4 R104, [R224+0x10800] ;  /* 0x01080000e068783b */ /* 0x000e6a0000000200 */
[----:B------:R-:W-:Y:S05]  /*4020*/  LDSM.16.M88.4 R108, [R225] ;  /* 0x00000000e16c783b */ /* 0x000fea0000000200 */
[----:B------:R-:W1:Y:S01]  /*4030*/  LDSM.16.M88.4 R112, [R223+0x10000] ;  /* 0x01000000df70783b */ /* 0x000e620000000200 */
[C---:B--2---:R-:W-:Y:S08]  /*4040*/  HMMA.16816.F32 R4, R84.reuse, R88, RZ ;  /* 0x000000585404723c */ /* 0x044ff000000018ff */
[C---:B------:R-:W-:Y:S01]  /*4050*/  HMMA.16816.F32 R8, R84.reuse, R90, RZ ;  /* 0x0000005a5408723c */ /* 0x040fe200000018ff */
[----:B------:R-:W-:Y:S07]  /*4060*/  LDSM.16.M88.4 R88, [R222] ;  /* 0x00000000de58783b */ /* 0x000fee0000000200 */
[C---:B---34-:R-:W-:Y:S08]  /*4070*/  HMMA.16816.F32 R12, R84.reuse, R92, RZ ;  /* 0x0000005c540c723c */ /* 0x058ff000000018ff */
[----:B------:R-:W-:Y:S01]  /*4080*/  HMMA.16816.F32 R16, R84, R94, RZ ;  /* 0x0000005e5410723c */ /* 0x000fe200000018ff */
[----:B------:R-:W2:Y:S05]  /*4090*/  LDSM.16.M88.4 R84, [R223+0x10800] ;  /* 0x01080000df54783b */ /* 0x000eaa0000000200 */
[----:B------:R-:W3:Y:S02]  /*40a0*/  LDSM.16.M88.4 R92, [R221+0x10000] ;  /* 0x01000000dd5c783b */ /* 0x000ee40000000200 */
[C---:B-1----:R-:W-:Y:S08]  /*40b0*/  HMMA.16816.F32 R4, R96.reuse, R100, R4 ;  /* 0x000000646004723c */ /* 0x042ff00000001804 */
[C---:B------:R-:W-:Y:S01]  /*40c0*/  HMMA.16816.F32 R8, R96.reuse, R102, R8 ;  /* 0x000000666008723c */ /* 0x040fe20000001808 */
[----:B------:R-:W-:Y:S07]  /*40d0*/  LDSM.16.M88.4 R100, [R229+0x2000] ;  /* 0x00200000e564783b */ /* 0x000fee0000000200 */
[C---:B------:R-:W-:Y:S08]  /*40e0*/  HMMA.16816.F32 R12, R96.reuse, R104, R12 ;  /* 0x00000068600c723c */ /* 0x040ff0000000180c */
[----:B------:R-:W-:Y:S01]  /*40f0*/  HMMA.16816.F32 R16, R96, R106, R16 ;  /* 0x0000006a6010723c */ /* 0x000fe20000001810 */
[----:B------:R-:W1:Y:S05]  /*4100*/  LDSM.16.M88.4 R96, [R221+0x10800] ;  /* 0x01080000dd60783b */ /* 0x000e6a0000000200 */
[----:B------:R-:W4:Y:S02]  /*4110*/  LDSM.16.M88.4 R104, [R227+0x12000] ;  /* 0x01200000e368783b */ /* 0x000f240000000200 */
[C---:B------:R-:W-:Y:S08]  /*4120*/  HMMA.16816.F32 R4, R108.reuse, R112, R4 ;  /* 0x000000706c04723c */ /* 0x040ff00000001804 */
[C---:B------:R-:W-:Y:S01]  /*4130*/  HMMA.16816.F32 R8, R108.reuse, R114, R8 ;  /* 0x000000726c08723c */ /* 0x040fe20000001808 */
[----:B------:R-:W-:Y:S07]  /*4140*/  LDSM.16.M88.4 R112, [R224+0x12000] ;  /* 0x01200000e070783b */ /* 0x000fee0000000200 */
[C---:B--2---:R-:W-:Y:S08]  /*4150*/  HMMA.16816.F32 R12, R108.reuse, R84, R12 ;  /* 0x000000546c0c723c */ /* 0x044ff0000000180c */
[----:B------:R-:W-:Y:S01]  /*4160*/  HMMA.16816.F32 R16, R108, R86, R16 ;  /* 0x000000566c10723c */ /* 0x000fe20000001810 */
[----:B------:R-:W2:Y:S05]  /*4170*/  LDSM.16.M88.4 R84, [R227+0x12800] ;  /* 0x01280000e354783b */ /* 0x000eaa0000000200 */
[----:B------:R-:W2:Y:S02]  /*4180*/  LDSM.16.M88.4 R108, [R226+0x2000] ;  /* 0x00200000e26c783b */ /* 0x000ea40000000200 */
[C---:B---3--:R-:W-:Y:S08]  /*4190*/  HMMA.16816.F32 R4, R88.reuse, R92, R4 ;  /* 0x0000005c5804723c */ /* 0x048ff00000001804 */
[C---:B------:R-:W-:Y:S01]  /*41a0*/  HMMA.16816.F32 R8, R88.reuse, R94, R8 ;  /* 0x0000005e5808723c */ /* 0x040fe20000001808 */
[----:B------:R-:W-:Y:S07]  /*41b0*/  LDSM.16.M88.4 R92, [R225+0x2000] ;  /* 0x00200000e15c783b */ /* 0x000fee0000000200 */
[C---:B-1----:R-:W-:Y:S08]  /*41c0*/  HMMA.16816.F32 R12, R88.reuse, R96, R12 ;  /* 0x00000060580c723c */ /* 0x042ff0000000180c */
[----:B------:R-:W-:Y:S01]  /*41d0*/  HMMA.16816.F32 R16, R88, R98, R16 ;  /* 0x000000625810723c */ /* 0x000fe20000001810 */
[----:B------:R-:W1:Y:S05]  /*41e0*/  LDSM.16.M88.4 R88, [R224+0x12800] ;  /* 0x01280000e058783b */ /* 0x000e6a0000000200 */
[----:B------:R-:W3:Y:S02]  /*41f0*/  LDSM.16.M88.4 R96, [R223+0x12000] ;  /* 0x01200000df60783b */ /* 0x000ee40000000200 */
[C---:B----4-:R-:W-:Y:S08]  /*4200*/  HMMA.16816.F32 R4, R100.reuse, R104, R4 ;  /* 0x000000686404723c */ /* 0x050ff00000001804 */
[C---:B------:R-:W-:Y:S01]  /*4210*/  HMMA.16816.F32 R8, R100.reuse, R106, R8 ;  /* 0x0000006a6408723c */ /* 0x040fe20000001808 */
[----:B------:R-:W-:Y:S07]  /*4220*/  LDSM.16.M88.4 R104, [R221+0x12000] ;  /* 0x01200000dd68783b */ /* 0x000fee0000000200 */
[C---:B--2---:R-:W-:Y:S08]  /*4230*/  HMMA.16816.F32 R12, R100.reuse, R84, R12 ;  /* 0x00000054640c723c */ /* 0x044ff0000000180c */
[----:B------:R-:W-:Y:S01]  /*4240*/  HMMA.16816.F32 R16, R100, R86, R16 ;  /* 0x000000566410723c */ /* 0x000fe20000001810 */
[----:B------:R-:W2:Y:S05]  /*4250*/  LDSM.16.M88.4 R84, [R223+0x12800] ;  /* 0x01280000df54783b */ /* 0x000eaa0000000200 */
[----:B------:R-:W4:Y:S02]  /*4260*/  LDSM.16.M88.4 R100, [R222+0x2000] ;  /* 0x00200000de64783b */ /* 0x000f240000000200 */
[C---:B------:R-:W-:Y:S08]  /*4270*/  HMMA.16816.F32 R4, R108.reuse, R112, R4 ;  /* 0x000000706c04723c */ /* 0x040ff00000001804 */
[C---:B------:R-:W-:Y:S01]  /*4280*/  HMMA.16816.F32 R8, R108.reuse, R114, R8 ;  /* 0x000000726c08723c */ /* 0x040fe20000001808 */
[----:B------:R-:W-:Y:S07]  /*4290*/  LDSM.16.M88.4 R112, [R227+0x14000] ;  /* 0x01400000e370783b */ /* 0x000fee0000000200 */
[C---:B-1----:R-:W-:Y:S08]  /*42a0*/  HMMA.16816.F32 R12, R108.reuse, R88, R12 ;  /* 0x000000586c0c723c */ /* 0x042ff0000000180c */
[----:B------:R-:W-:Y:S01]  /*42b0*/  HMMA.16816.F32 R16, R108, R90, R16 ;  /* 0x0000005a6c10723c */ /* 0x000fe20000001810 */
[----:B------:R-:W1:Y:S05]  /*42c0*/  LDSM.16.M88.4 R88, [R221+0x12800] ;  /* 0x01280000dd58783b */ /* 0x000e6a0000000200 */
[----:B------:R-:W1:Y:S02]  /*42d0*/  LDSM.16.M88.4 R108, [R229+0x4000] ;  /* 0x00400000e56c783b */ /* 0x000e640000000200 */
[C---:B---3--:R-:W-:Y:S08]  /*42e0*/  HMMA.16816.F32 R4, R92.reuse, R96, R4 ;  /* 0x000000605c04723c */ /* 0x048ff00000001804 */
[C---:B------:R-:W-:Y:S01]  /*42f0*/  HMMA.16816.F32 R8, R92.reuse, R98, R8 ;  /* 0x000000625c08723c */ /* 0x040fe20000001808 */
[----:B------:R-:W-:Y:S07]  /*4300*/  LDSM.16.M88.4 R96, [R224+0x14000] ;  /* 0x01400000e060783b */ /* 0x000fee0000000200 */
[C---:B--2---:R-:W-:Y:S08]  /*4310*/  HMMA.16816.F32 R12, R92.reuse, R84, R12 ;  /* 0x000000545c0c723c */ /* 0x044ff0000000180c */
[----:B------:R-:W-:Y:S01]  /*4320*/  HMMA.16816.F32 R16, R92, R86, R16 ;  /* 0x000000565c10723c */ /* 0x000fe20000001810 */
[----:B------:R-:W2:Y:S05]  /*4330*/  LDSM.16.M88.4 R84, [R227+0x14800] ;  /* 0x01480000e354783b */ /* 0x000eaa0000000200 */
[----:B------:R-:W3:Y:S02]  /*4340*/  LDSM.16.M88.4 R92, [R226+0x4000] ;  /* 0x00400000e25c783b */ /* 0x000ee40000000200 */
[C---:B----4-:R-:W-:Y:S08]  /*4350*/  HMMA.16816.F32 R4, R100.reuse, R104, R4 ;  /* 0x000000686404723c */ /* 0x050ff00000001804 */
[C---:B------:R-:W-:Y:S01]  /*4360*/  HMMA.16816.F32 R8, R100.reuse, R106, R8 ;  /* 0x0000006a6408723c */ /* 0x040fe20000001808 */
[----:B------:R-:W-:Y:S07]  /*4370*/  LDSM.16.M88.4 R104, [R223+0x14000] ;  /* 0x01400000df68783b */ /* 0x000fee0000000200 */
[C---:B-1----:R-:W-:Y:S08]  /*4380*/  HMMA.16816.F32 R12, R100.reuse, R88, R12 ;  /* 0x00000058640c723c */ /* 0x042ff0000000180c */
        /* <DEDUP_REMOVED lines=16> */
[----:B------:R3:W1:Y:S02]  /*4490*/  LDSM.16.M88.4 R92, [R229+0x6000] ;  /* 0x00600000e55c783b */ /* 0x0006640000000200 */
[C---:B----4-:R-:W-:Y:S08]  /*44a0*/  HMMA.16816.F32 R4, R100.reuse, R104, R4 ;  /* 0x000000686404723c */ /* 0x050ff00000001804 */
[C---:B------:R-:W-:Y:S01]  /*44b0*/  HMMA.16816.F32 R8, R100.reuse, R106, R8 ;  /* 0x0000006a6408723c */ /* 0x040fe20000001808 */
[----:B------:R-:W-:Y:S07]  /*44c0*/  LDSM.16.M88.4 R104, [R224+0x16000] ;  /* 0x01600000e068783b */ /* 0x000fee0000000200 */
[C---:B--2---:R-:W-:Y:S03]  /*44d0*/  HMMA.16816.F32 R12, R100.reuse, R84, R12 ;  /* 0x00000054640c723c */ /* 0x044fe6000000180c */
[----:B---3--:R-:W-:Y:S05]  /*44e0*/  LEA R229, R251, UR4, 0x1 ;  /* 0x00000004fbe57c11 */ /* 0x008fea000f8e08ff */
[----:B------:R-:W-:Y:S01]  /*44f0*/  HMMA.16816.F32 R16, R100, R86, R16 ;  /* 0x000000566410723c */ /* 0x000fe20000001810 */
[----:B------:R2:W3:Y:S05]  /*4500*/  LDSM.16.M88.4 R84, [R227+0x16800] ;  /* 0x01680000e354783b */ /* 0x0004ea0000000200 */
[----:B------:R4:W3:Y:S02]  /*4510*/  LDSM.16.M88.4 R100, [R226+0x6000] ;  /* 0x00600000e264783b */ /* 0x0008e40000000200 */
[C---:B------:R-:W-:Y:S08]  /*4520*/  HMMA.16816.F32 R4, R108.reuse, R112, R4 ;  /* 0x000000706c04723c */ /* 0x040ff00000001804 */
[C---:B------:R-:W-:Y:S01]  /*4530*/  HMMA.16816.F32 R8, R108.reuse, R114, R8 ;  /* 0x000000726c08723c */ /* 0x040fe20000001808 */
[----:B------:R-:W-:Y:S07]  /*4540*/  LDSM.16.M88.4 R112, [R223+0x16000] ;  /* 0x01600000df70783b */ /* 0x000fee0000000200 */
[C---:B-1----:R-:W-:Y:S03]  /*4550*/  HMMA.16816.F32 R12, R108.reuse, R88, R12 ;  /* 0x000000586c0c723c */ /* 0x042fe6000000180c */
[----:B--2---:R-:W-:Y:S01]  /*4560*/  LEA R227, R242, UR4, 0x1 ;  /* 0x00000004f2e37c11 */ /* 0x004fe2000f8e08ff */
[C---:B----4-:R-:W-:Y:S04]  /*4570*/  IMAD.IADD R226, R2.reuse, 0x1, R229 ;  /* 0x0000000102e27824 */ /* 0x050fe800078e02e5 */
[----:B------:R-:W-:Y:S01]  /*4580*/  HMMA.16816.F32 R16, R108, R90, R16 ;  /* 0x0000005a6c10723c */ /* 0x000fe20000001810 */
[----:B------:R1:W2:Y:S05]  /*4590*/  LDSM.16.M88.4 R88, [R224+0x16800] ;  /* 0x01680000e058783b */ /* 0x0002aa0000000200 */
[----:B------:R4:W2:Y:S02]  /*45a0*/  LDSM.16.M88.4 R108, [R225+0x6000] ;  /* 0x00600000e16c783b */ /* 0x0008a40000000200 */
[C---:B------:R-:W-:Y:S08]  /*45b0*/  HMMA.16816.F32 R4, R92.reuse, R96, R4 ;  /* 0x000000605c04723c */ /* 0x040ff00000001804 */
[C---:B------:R-:W-:Y:S01]  /*45c0*/  HMMA.16816.F32 R8, R92.reuse, R98, R8 ;  /* 0x000000625c08723c */ /* 0x040fe20000001808 */
[----:B------:R-:W-:Y:S07]  /*45d0*/  LDSM.16.M88.4 R96, [R221+0x16000] ;  /* 0x01600000dd60783b */ /* 0x000fee0000000200 */
[C---:B---3--:R-:W-:Y:S03]  /*45e0*/  HMMA.16816.F32 R12, R92.reuse, R84, R12 ;  /* 0x000000545c0c723c */ /* 0x048fe6000000180c */
[----:B-1----:R-:W-:Y:S02]  /*45f0*/  IMAD.IADD R224, R2, 0x1, R227 ;  /* 0x0000000102e07824 */ /* 0x002fe400078e02e3 */
[C---:B----4-:R-:W-:Y:S03]  /*4600*/  IMAD.IADD R225, R216.reuse, 0x1, R229 ;  /* 0x00000001d8e17824 */ /* 0x050fe600078e02e5 */
[----:B------:R-:W-:Y:S01]  /*4610*/  HMMA.16816.F32 R16, R92, R86, R16 ;  /* 0x000000565c10723c */ /* 0x000fe20000001810 */
[----:B------:R1:W3:Y:S05]  /*4620*/  LDSM.16.M88.4 R84, [R223+0x16800] ;  /* 0x01680000df54783b */ /* 0x0002ea0000000200 */
[----:B------:R4:W3:Y:S02]  /*4630*/  LDSM.16.M88.4 R92, [R222+0x6000] ;  /* 0x00600000de5c783b */ /* 0x0008e40000000200 */
[C---:B------:R-:W-:Y:S08]  /*4640*/  HMMA.16816.F32 R4, R100.reuse, R104, R4 ;  /* 0x000000686404723c */ /* 0x040ff00000001804 */
[C---:B------:R-:W-:Y:S08]  /*4650*/  HMMA.16816.F32 R8, R100.reuse, R106, R8 ;  /* 0x0000006a6408723c */ /* 0x040ff00000001808 */
[C---:B--2---:R-:W-:Y:S03]  /*4660*/  HMMA.16816.F32 R12, R100.reuse, R88, R12 ;  /* 0x00000058640c723c */ /* 0x044fe6000000180c */
[----:B-1----:R-:W-:Y:S01]  /*4670*/  IADD3 R223, PT, PT, R216, R227, RZ ;  /* 0x000000e3d8df7210 */ /* 0x002fe20007ffe0ff */
[C---:B----4-:R-:W-:Y:S04]  /*4680*/  IMAD.IADD R222, R2.reuse, 0x1, R225 ;  /* 0x0000000102de7824 */ /* 0x050fe800078e02e1 */
[----:B------:R-:W-:Y:S01]  /*4690*/  HMMA.16816.F32 R16, R100, R90, R16 ;  /* 0x0000005a6410723c */ /* 0x000fe20000001810 */
[----:B------:R1:W2:Y:S07]  /*46a0*/  LDSM.16.M88.4 R88, [R221+0x16800] ;  /* 0x01680000dd58783b */ /* 0x0002ae0000000200 */
[C---:B------:R-:W-:Y:S08]  /*46b0*/  HMMA.16816.F32 R4, R108.reuse, R112, R4 ;  /* 0x000000706c04723c */ /* 0x040ff00000001804 */
[C---:B------:R-:W-:Y:S08]  /*46c0*/  HMMA.16816.F32 R8, R108.reuse, R114, R8 ;  /* 0x000000726c08723c */ /* 0x040ff00000001808 */
[C---:B---3--:R-:W-:Y:S03]  /*46d0*/  HMMA.16816.F32 R12, R108.reuse, R84, R12 ;  /* 0x000000546c0c723c */ /* 0x048fe6000000180c */
[----:B-1----:R-:W-:Y:S05]  /*46e0*/  IMAD.IADD R221, R2, 0x1, R223 ;  /* 0x0000000102dd7824 */ /* 0x002fea00078e02df */
[----:B------:R-:W-:Y:S08]  /*46f0*/  HMMA.16816.F32 R16, R108, R86, R16 ;  /* 0x000000566c10723c */ /* 0x000ff00000001810 */
[C---:B------:R-:W-:Y:S08]  /*4700*/  HMMA.16816.F32 R4, R92.reuse, R96, R4 ;  /* 0x000000605c04723c */ /* 0x040ff00000001804 */
[C---:B------:R-:W-:Y:S08]  /*4710*/  HMMA.16816.F32 R8, R92.reuse, R98, R8 ;  /* 0x000000625c08723c */ /* 0x040ff00000001808 */
[C---:B--2---:R-:W-:Y:S03]  /*4720*/  HMMA.16816.F32 R12, R92.reuse, R88, R12 ;  /* 0x000000585c0c723c */ /* 0x044fe6000000180c */
[----:B------:R-:W-:Y:S02]  /*4730*/  @!P0 FSEL R4, R4, -INF , !P2 ;  /* 0xff80000004048808 */ /* 0x000fe40005000000 */
[----:B------:R-:W-:Y:S02]  /*4740*/  @!P0 FSEL R5, R5, -INF , !P6 ;  /* 0xff80000005058808 */ /* 0x000fe40007000000 */
[C---:B------:R-:W-:Y:S01]  /*4750*/  @!P0 ISETP.GE.AND P2, PT, R121.reuse, R128, PT ;  /* 0x000000807900820c */ /* 0x040fe20003f46270 */
[----:B------:R-:W-:Y:S03]  /*4760*/  HMMA.16816.F32 R16, R92, R90, R16 ;  /* 0x0000005a5c10723c */ /* 0x000fe60000001810 */
[----:B------:R-:W-:Y:S01]  /*4770*/  @!P0 ISETP.GE.AND P6, PT, R121, R130, PT ;  /* 0x000000827900820c */ /* 0x000fe20003fc6270 */
[----:B------:R-:W-:Y:S01]  /*4780*/  @!P0 VIADD R121, R233, 0x10 ;  /* 0x00000010e9798836 */ /* 0x000fe20000000000 */
[----:B------:R-:W-:Y:S01]  /*4790*/  @!P0 FSEL R6, R6, -INF , !P1 ;  /* 0xff80000006068808 */ /* 0x000fe20004800000 */
[----:B------:R-:W-:Y:S01]  /*47a0*/  FFMA.FTZ R118, R4, UR12, -R131 ;  /* 0x0000000c04767c23 */ /* 0x000fe20008010883 */
[-C--:B------:R-:W-:Y:S02]  /*47b0*/  @!P0 ISETP.GE.AND P1, PT, R119, R128.reuse, PT ;  /* 0x000000807700820c */ /* 0x080fe40003f26270 */
[----:B------:R-:W-:Y:S01]  /*47c0*/  @!P0 FSEL R8, R8, -INF , !P2 ;  /* 0xff80000008088808 */ /* 0x000fe20005000000 */
[----:B------:R-:W-:Y:S01]  /*47d0*/  FFMA.FTZ R120, R6, UR12, -R197 ;  /* 0x0000000c06787c23 */ /* 0x000fe200080108c5 */
[----:B------:R-:W-:Y:S01]  /*47e0*/  @!P0 ISETP.GE.AND P2, PT, R121, R128, PT ;  /* 0x000000807900820c */ /* 0x000fe20003f46270 */
[----:B------:R-:W-:Y:S01]  /*47f0*/  MUFU.EX2 R118, R118 ;  /* 0x0000007600767308 */ /* 0x000fe20000000800 */
[----:B------:R-:W-:Y:S01]  /*4800*/  @!P0 FSEL R9, R9, -INF , !P1 ;  /* 0xff80000009098808 */ /* 0x000fe20004800000 */
[--C-:B------:R-:W-:Y:S01]  /*4810*/  FFMA.FTZ R122, R8, UR12, -R131.reuse ;  /* 0x0000000c087a7c23 */ /* 0x100fe20008010883 */
[----:B------:R-:W-:Y:S07]  /*4820*/  @!P0 FSEL R7, R7, -INF , !P5 ;  /* 0xff80000007078808 */ /* 0x000fee0006800000 */
[----:B------:R-:W-:Y:S01]  /*4830*/  MUFU.EX2 R120, R120 ;  /* 0x0000007800787308 */ /* 0x000fe20000000800 */
[-C--:B------:R-:W-:Y:S01]  /*4840*/  @!P0 ISETP.GE.AND P1, PT, R121, R130.reuse, PT ;  /* 0x000000827900820c */ /* 0x080fe20003f26270 */
[--C-:B------:R-:W-:Y:S01]  /*4850*/  FFMA.FTZ R123, R9, UR12, -R131.reuse ;  /* 0x0000000c097b7c23 */ /* 0x100fe20008010883 */
[----:B------:R-:W-:Y:S01]  /*4860*/  @!P0 ISETP.GE.AND P5, PT, R119, R130, PT ;  /* 0x000000827700820c */ /* 0x000fe20003fa6270 */
[----:B------:R-:W-:Y:S01]  /*4870*/  FFMA.FTZ R119, R5, UR12, -R131 ;  /* 0x0000000c05777c23 */ /* 0x000fe20008010883 */
[----:B------:R-:W-:Y:S01]  /*4880*/  @!P0 FSEL R12, R12, -INF , !P2 ;  /* 0xff8000000c0c8808 */ /* 0x000fe20005000000 */
[----:B------:R-:W-:Y:S01]  /*4890*/  FFMA.FTZ R121, R7, UR12, -R197 ;  /* 0x0000000c07797c23 */ /* 0x000fe200080108c5 */
[-C--:B------:R-:W-:Y:S03]  /*48a0*/  @!P0 ISETP.GE.AND P2, PT, R199, R128.reuse, PT ;  /* 0x00000080c700820c */ /* 0x080fe60003f46270 */
[----:B------:R-:W-:Y:S01]  /*48b0*/  MUFU.EX2 R122, R122 ;  /* 0x0000007a007a7308 */ /* 0x000fe20000000800 */
[----:B------:R-:W-:Y:S01]  /*48c0*/  @!P0 FSEL R10, R10, -INF , !P6 ;  /* 0xff8000000a0a8808 */ /* 0x000fe20007000000 */
[----:B------:R-:W-:Y:S01]  /*48d0*/  FFMA.FTZ R126, R12, UR12, -R131 ;  /* 0x0000000c0c7e7c23 */ /* 0x000fe20008010883 */
[----:B------:R-:W-:Y:S07]  /*48e0*/  @!P0 FSEL R14, R14, -INF , !P1 ;  /* 0xff8000000e0e8808 */ /* 0x000fee0004800000 */
[----:B------:R-:W1:Y:S01]  /*48f0*/  MUFU.EX2 R119, R119 ;  /* 0x0000007700777308 */ /* 0x000e620000000800 */
[-C--:B------:R-:W-:Y:S01]  /*4900*/  @!P0 ISETP.GE.AND P6, PT, R125, R128.reuse, PT ;  /* 0x000000807d00820c */ /* 0x080fe20003fc6270 */
[--C-:B------:R-:W-:Y:S01]  /*4910*/  FFMA.FTZ R124, R10, UR12, -R197.reuse ;  /* 0x0000000c0a7c7c23 */ /* 0x100fe200080108c5 */
[----:B------:R-:W-:Y:S07]  /*4920*/  @!P0 FSEL R11, R11, -INF , !P5 ;  /* 0xff8000000b0b8808 */ /* 0x000fee0006800000 */
[----:B------:R-:W2:Y:S01]  /*4930*/  MUFU.EX2 R121, R121 ;  /* 0x0000007900797308 */ /* 0x000ea20000000800 */
[----:B------:R-:W-:Y:S01]  /*4940*/  @!P0 ISETP.GE.AND P1, PT, R129, R128, PT ;  /* 0x000000808100820c */ /* 0x000fe20003f26270 */
[--C-:B------:R-:W-:Y:S01]  /*4950*/  FFMA.FTZ R128, R14, UR12, -R197.reuse ;  /* 0x0000000c0e807c23 */ /* 0x100fe200080108c5 */
[-C--:B------:R-:W-:Y:S01]  /*4960*/  @!P0 ISETP.GE.AND P5, PT, R125, R130.reuse, PT ;  /* 0x000000827d00820c */ /* 0x080fe20003fa6270 */
[----:B------:R-:W-:Y:S01]  /*4970*/  FFMA.FTZ R125, R11, UR12, -R197 ;  /* 0x0000000c0b7d7c23 */ /* 0x000fe200080108c5 */
[----:B------:R-:W-:Y:S05]  /*4980*/  @!P0 FSEL R16, R16, -INF , !P2 ;  /* 0xff80000010108808 */ /* 0x000fea0005000000 */
[----:B------:R-:W3:Y:S01]  /*4990*/  MUFU.EX2 R123, R123 ;  /* 0x0000007b007b7308 */ /* 0x000ee20000000800 */
[----:B------:R-:W-:Y:S02]  /*49a0*/  @!P0 FSEL R13, R13, -INF , !P6 ;  /* 0xff8000000d0d8808 */ /* 0x000fe40007000000 */
[----:B------:R-:W-:Y:S01]  /*49b0*/  @!P0 FSEL R17, R17, -INF , !P1 ;  /* 0xff80000011118808 */ /* 0x000fe20004800000 */
[--C-:B------:R-:W-:Y:S01]  /*49c0*/  FFMA.FTZ R202, R16, UR12, -R131.reuse ;  /* 0x0000000c10ca7c23 */ /* 0x100fe20008010883 */
[-C--:B------:R-:W-:Y:S01]  /*49d0*/  @!P0 ISETP.GE.AND P2, PT, R199, R130.reuse, PT ;  /* 0x00000082c700820c */ /* 0x080fe20003f46270 */
[--C-:B------:R-:W-:Y:S01]  /*49e0*/  FFMA.FTZ R127, R13, UR12, -R131.reuse ;  /* 0x0000000c0d7f7c23 */ /* 0x100fe20008010883 */
        /* <DEDUP_REMOVED lines=8> */
[----:B-1----:R-:W-:Y:S01]  /*4a70*/  F2FP.F16.F32.PACK_AB R208, R119, R118 ;  /* 0x0000007677d0723e */ /* 0x002fe200000000ff */
[--C-:B------:R-:W-:Y:S01]  /*4a80*/  FFMA.FTZ R201, R18, UR12, -R197.reuse ;  /* 0x0000000c12c97c23 */ /* 0x100fe200080108c5 */
[----:B--2---:R-:W-:Y:S07]  /*4a90*/  F2FP.F16.F32.PACK_AB R206, R121, R120 ;  /* 0x0000007879ce723e */ /* 0x004fee00000000ff */
[----:B------:R-:W1:Y:S01]  /*4aa0*/  MUFU.EX2 R124, R124 ;  /* 0x0000007c007c7308 */ /* 0x000e620000000800 */
[----:B------:R-:W-:Y:S01]  /*4ab0*/  FFMA.FTZ R203, R19, UR12, -R197 ;  /* 0x0000000c13cb7c23 */ /* 0x000fe200080108c5 */
[C---:B------:R-:W-:Y:S08]  /*4ac0*/  LEA R197, R243.reuse, UR4, 0x1 ;  /* 0x00000004f3c57c11 */ /* 0x040ff0000f8e08ff */
[----:B------:R-:W-:Y:S01]  /*4ad0*/  MUFU.EX2 R126, R126 ;  /* 0x0000007e007e7308 */ /* 0x000fe20000000800 */
[----:B------:R-:W-:Y:S02]  /*4ae0*/  LEA R130, R243, UR5, 0x1 ;  /* 0x00000005f3827c11 */ /* 0x000fe4000f8e08ff */
[----:B---3--:R-:W-:Y:S07]  /*4af0*/  F2FP.F16.F32.PACK_AB R204, R123, R122 ;  /* 0x0000007a7bcc723e */ /* 0x008fee00000000ff */
[----:B------:R-:W2:Y:S01]  /*4b00*/  MUFU.EX2 R127, R127 ;  /* 0x0000007f007f7308 */ /* 0x000ea20000000800 */
[C---:B------:R-:W-:Y:S01]  /*4b10*/  IADD3 R199, PT, PT, R130.reuse, R245, RZ ;  /* 0x000000f582c77210 */ /* 0x040fe20007ffe0ff */
[----:B------:R-:W-:Y:S01]  /*4b20*/  STS [R197+0x22000], R208 ;  /* 0x022000d0c5007388 */ /* 0x000fe20000000800 */
[C---:B------:R-:W-:Y:S07]  /*4b30*/  VIADD R196, R130.reuse, 0x20 ;  /* 0x0000002082c47836 */ /* 0x040fee0000000000 */
[----:B------:R-:W-:Y:S01]  /*4b40*/  MUFU.EX2 R128, R128 ;  /* 0x0000008000807308 */ /* 0x000fe20000000800 */
[----:B------:R-:W-:Y:S01]  /*4b50*/  @P4 VIADD R196, R130, 0xffffffe0 ;  /* 0xffffffe082c44836 */ /* 0x000fe20000000000 */
[----:B-1----:R-:W-:Y:S01]  /*4b60*/  F2FP.F16.F32.PACK_AB R202, R125, R124 ;  /* 0x0000007c7dca723e */ /* 0x002fe200000000ff */
[----:B------:R-:W-:Y:S07]  /*4b70*/  STS [R197+0x22400], R206 ;  /* 0x022400cec5007388 */ /* 0x000fee0000000800 */
[----:B------:R-:W1:Y:S01]  /*4b80*/  MUFU.EX2 R129, R200 ;  /* 0x000000c800817308 */ /* 0x000e620000000800 */
[----:B------:R-:W-:Y:S01]  /*4b90*/  IMAD.IADD R130, R245, 0x1, R196 ;  /* 0x00000001f5827824 */ /* 0x000fe200078e02c4 */
[----:B------:R-:W-:Y:S08]  /*4ba0*/  STS [R199], R204 ;  /* 0x000000ccc7007388 */ /* 0x000ff00000000800 */
[----:B------:R-:W3:Y:S01]  /*4bb0*/  MUFU.EX2 R198, R198 ;  /* 0x000000c600c67308 */ /* 0x000ee20000000800 */
[----:B--2---:R-:W-:Y:S01]  /*4bc0*/  F2FP.F16.F32.PACK_AB R209, R127, R126 ;  /* 0x0000007e7fd1723e */ /* 0x004fe200000000ff */
[----:B------:R2:W-:Y:S08]  /*4bd0*/  STS [R199+0x400], R202 ;  /* 0x000400cac7007388 */ /* 0x0005f00000000800 */
[----:B------:R-:W-:Y:S01]  /*4be0*/  MUFU.EX2 R201, R201 ;  /* 0x000000c900c97308 */ /* 0x000fe20000000800 */
[----:B------:R-:W-:Y:S09]  /*4bf0*/  STS [R196], R209 ;  /* 0x000000d1c4007388 */ /* 0x000ff20000000800 */
[----:B------:R-:W4:Y:S01]  /*4c00*/  MUFU.EX2 R200, R203 ;  /* 0x000000cb00c87308 */ /* 0x000f220000000800 */
[----:B-1----:R-:W-:Y:S02]  /*4c10*/  F2FP.F16.F32.PACK_AB R207, R129, R128 ;  /* 0x0000008081cf723e */ /* 0x002fe400000000ff */
[----:B---3--:R-:W-:Y:S03]  /*4c20*/  F2FP.F16.F32.PACK_AB R205, R198, R131 ;  /* 0x00000083c6cd723e */ /* 0x008fe600000000ff */
[----:B------:R-:W-:Y:S05]  /*4c30*/  STS [R196+0x400], R207 ;  /* 0x000400cfc4007388 */ /* 0x000fea0000000800 */
[----:B------:R-:W-:Y:S01]  /*4c40*/  STS [R130], R205 ;  /* 0x000000cd82007388 */ /* 0x000fe20000000800 */
[----:B----4-:R-:W-:Y:S05]  /*4c50*/  F2FP.F16.F32.PACK_AB R203, R200, R201 ;  /* 0x000000c9c8cb723e */ /* 0x010fea00000000ff */
[----:B------:R1:W-:Y:S01]  /*4c60*/  STS [R130+0x400], R203 ;  /* 0x000400cb82007388 */ /* 0x0003e20000000800 */
[C---:B--2---:R-:W-:Y:S04]  /*4c70*/  LEA R202, P0, R236.reuse, R116, 0x2 ;  /* 0x00000074ecca7211 */ /* 0x044fe800078010ff */
[----:B------:R-:W-:Y:S05]  /*4c80*/  LDSM.16.M88.4 R84, [R229+0x8000] ;  /* 0x00800000e554783b */ /* 0x000fea0000000200 */
[----:B------:R-:W2:Y:S05]  /*4c90*/  LDSM.16.M88.4 R88, [R227+0x18000] ;  /* 0x01800000e358783b */ /* 0x000eaa0000000200 */
[----:B------:R-:W3:Y:S05]  /*4ca0*/  LDSM.16.M88.4 R92, [R227+0x18800] ;  /* 0x01880000e35c783b */ /* 0x000eea0000000200 */
[----:B------:R-:W-:Y:S05]  /*4cb0*/  LDSM.16.M88.4 R96, [R226+0x8000] ;  /* 0x00800000e260783b */ /* 0x000fea0000000200 */
[----:B------:R-:W4:Y:S01]  /*4cc0*/  LDSM.16.M88.4 R100, [R224+0x18000] ;  /* 0x01800000e064783b */ /* 0x000f220000000200 */
[----:B-1----:R-:W-:Y:S04]  /*4cd0*/  LEA.HI.X R203, R236, R117, RZ, 0x2, P0 ;  /* 0x00000075eccb7211 */ /* 0x002fe800000f14ff */
[----:B------:R-:W1:Y:S05]  /*4ce0*/  LDSM.16.M88.4 R104, [R224+0x18800] ;  /* 0x01880000e068783b */ /* 0x000e6a0000000200 */
[----:B------:R-:W4:Y:S05]  /*4cf0*/  LDG.E R116, desc[UR36][R202.64] ;  /* 0x00000024ca747981 */ /* 0x000f2a000c1e1900 */
[----:B------:R-:W-:Y:S05]  /*4d00*/  LDSM.16.M88.4 R108, [R223+0x18000] ;  /* 0x01800000df6c783b */ /* 0x000fea0000000200 */
[----:B------:R1:W4:Y:S05]  /*4d10*/  LDG.E R117, desc[UR36][R202.64+0x20] ;  /* 0x00002024ca757981 */ /* 0x00032a000c1e1900 */
[----:B------:R-:W-:Y:S01]  /*4d20*/  LDSM.16.M88.4 R112, [R227+0x1a000] ;  /* 0x01a00000e370783b */ /* 0x000fe20000000200 */
[C---:B--2---:R-:W-:Y:S08]  /*4d30*/  HMMA.16816.F32 R4, R84.reuse, R88, RZ ;  /* 0x000000585404723c */ /* 0x044ff000000018ff */
[C---:B------:R-:W-:Y:S01]  /*4d40*/  HMMA.16816.F32 R8, R84.reuse, R90, RZ ;  /* 0x0000005a5408723c */ /* 0x040fe200000018ff */
[----:B------:R-:W2:Y:S07]  /*4d50*/  LDSM.16.M88.4 R88, [R225+0x8000] ;  /* 0x00800000e158783b */ /* 0x000eae0000000200 */
[C---:B---3--:R-:W-:Y:S08]  /*4d60*/  HMMA.16816.F32 R12, R84.reuse, R92, RZ ;  /* 0x0000005c540c723c */ /* 0x048ff000000018ff */
[----:B------:R-:W-:Y:S01]  /*4d70*/  HMMA.16816.F32 R16, R84, R94, RZ ;  /* 0x0000005e5410723c */ /* 0x000fe200000018ff */
[----:B------:R-:W3:Y:S05]  /*4d80*/  LDSM.16.M88.4 R84, [R223+0x18800] ;  /* 0x01880000df54783b */ /* 0x000eea0000000200 */
[----:B------:R-:W-:Y:S02]  /*4d90*/  LDSM.16.M88.4 R92, [R222+0x8000] ;  /* 0x00800000de5c783b */ /* 0x000fe40000000200 */
[C---:B----4-:R-:W-:Y:S08]  /*4da0*/  HMMA.16816.F32 R4, R96.reuse, R100, R4 ;  /* 0x000000646004723c */ /* 0x050ff00000001804 */
[C---:B------:R-:W-:Y:S01]  /*4db0*/  HMMA.16816.F32 R8, R96.reuse, R102, R8 ;  /* 0x000000666008723c */ /* 0x040fe20000001808 */
[----:B------:R-:W4:Y:S07]  /*4dc0*/  LDSM.16.M88.4 R100, [R221+0x18000] ;  /* 0x01800000dd64783b */ /* 0x000f2e0000000200 */
[C---:B-1----:R-:W-:Y:S08]  /*4dd0*/  HMMA.16816.F32 R12, R96.reuse, R104, R12 ;  /* 0x00000068600c723c */ /* 0x042ff0000000180c */
[----:B------:R-:W-:Y:S01]  /*4de0*/  HMMA.16816.F32 R16, R96, R106, R16 ;  /* 0x0000006a6010723c */ /* 0x000fe20000001810 */
[----:B------:R-:W1:Y:S05]  /*4df0*/  LDSM.16.M88.4 R96, [R221+0x18800] ;  /* 0x01880000dd60783b */ /* 0x000e6a0000000200 */
[----:B------:R-:W1:Y:S02]  /*4e00*/  LDSM.16.M88.4 R104, [R229+0xa000] ;  /* 0x00a00000e568783b */ /* 0x000e640000000200 */
[C---:B--2---:R-:W-:Y:S08]  /*4e10*/  HMMA.16816.F32 R4, R88.reuse, R108, R4 ;  /* 0x0000006c5804723c */ /* 0x044ff00000001804 */
[C---:B------:R-:W-:Y:S01]  /*4e20*/  HMMA.16816.F32 R8, R88.reuse, R110, R8 ;  /* 0x0000006e5808723c */ /* 0x040fe20000001808 */
[----:B------:R-:W-:Y:S07]  /*4e30*/  LDSM.16.M88.4 R108, [R224+0x1a000] ;  /* 0x01a00000e06c783b */ /* 0x000fee0000000200 */
[C---:B---3--:R-:W-:Y:S08]  /*4e40*/  HMMA.16816.F32 R12, R88.reuse, R84, R12 ;  /* 0x00000054580c723c */ /* 0x048ff0000000180c */
        /* <DEDUP_REMOVED lines=74> */
[C---:B------:R-:W-:Y:S08]  /*52f0*/  HMMA.16816.F32 R8, R104.reuse, R114, R8 ;  /* 0x000000726808723c */ /* 0x040ff00000001808 */
[C---:B-1----:R-:W-:Y:S08]  /*5300*/  HMMA.16816.F32 R12, R104.reuse, R88, R12 ;  /* 0x00000058680c723c */ /* 0x042ff0000000180c */
[----:B------:R-:W-:Y:S01]  /*5310*/  HMMA.16816.F32 R16, R104, R90, R16 ;  /* 0x0000005a6810723c */ /* 0x000fe20000001810 */
[----:B------:R-:W1:Y:S07]  /*5320*/  LDSM.16.M88.4 R88, [R221+0x1e800] ;  /* 0x01e80000dd58783b */ /* 0x000e6e0000000200 */
[C---:B---3--:R-:W-:Y:S08]  /*5330*/  HMMA.16816.F32 R4, R92.reuse, R108, R4 ;  /* 0x0000006c5c04723c */ /* 0x048ff00000001804 */
[C---:B------:R-:W-:Y:S08]  /*5340*/  HMMA.16816.F32 R8, R92.reuse, R110, R8 ;  /* 0x0000006e5c08723c */ /* 0x040ff00000001808 */
[C---:B--2---:R-:W-:Y:S08]  /*5350*/  HMMA.16816.F32 R12, R92.reuse, R84, R12 ;  /* 0x000000545c0c723c */ /* 0x044ff0000000180c */
[----:B------:R-:W-:Y:S03]  /*5360*/  HMMA.16816.F32 R16, R92, R86, R16 ;  /* 0x000000565c10723c */ /* 0x000fe60000001810 */
[----:B------:R-:W-:Y:S05]  /*5370*/  LEA R93, R219, UR5, 0x1 ;  /* 0x00000005db5d7c11 */ /* 0x000fea000f8e08ff */
[C---:B----4-:R-:W-:Y:S08]  /*5380*/  HMMA.16816.F32 R4, R96.reuse, R100, R4 ;  /* 0x000000646004723c */ /* 0x050ff00000001804 */
[C---:B------:R-:W-:Y:S08]  /*5390*/  HMMA.16816.F32 R8, R96.reuse, R102, R8 ;  /* 0x000000666008723c */ /* 0x040ff00000001808 */
[C---:B-1----:R-:W-:Y:S03]  /*53a0*/  HMMA.16816.F32 R12, R96.reuse, R88, R12 ;  /* 0x00000058600c723c */ /* 0x042fe6000000180c */
[C---:B------:R-:W-:Y:S01]  /*53b0*/  FADD.FTZ R203, -R116.reuse, R4 ;  /* 0x0000000474cb7221 */ /* 0x040fe20000010100 */
[----:B------:R-:W-:Y:S03]  /*53c0*/  FADD.FTZ R202, -R116, R5 ;  /* 0x0000000574ca7221 */ /* 0x000fe60000010100 */
[----:B------:R-:W-:Y:S01]  /*53d0*/  FMUL.FTZ R203, R118, R203 ;  /* 0x000000cb76cb7220 */ /* 0x000fe20000410000 */
[----:B------:R-:W-:Y:S03]  /*53e0*/  HMMA.16816.F32 R16, R96, R90, R16 ;  /* 0x0000005a6010723c */ /* 0x000fe60000001810 */
[----:B------:R-:W-:Y:S01]  /*53f0*/  FMUL.FTZ R202, R119, R202 ;  /* 0x000000ca77ca7220 */ /* 0x000fe20000410000 */
[C---:B------:R-:W-:Y:S01]  /*5400*/  FADD.FTZ R119, -R116.reuse, R8 ;  /* 0x0000000874777221 */ /* 0x040fe20000010100 */
[----:B------:R-:W-:Y:S03]  /*5410*/  FADD.FTZ R118, -R116, R9 ;  /* 0x0000000974767221 */ /* 0x000fe60000010100 */
[----:B------:R-:W-:Y:S01]  /*5420*/  FMUL.FTZ R119, R122, R119 ;  /* 0x000000777a777220 */ /* 0x000fe20000410000 */
[----:B------:R-:W-:Y:S01]  /*5430*/  FMUL.FTZ R118, R123, R118 ;  /* 0x000000767b767220 */ /* 0x000fe20000410000 */
[----:B------:R-:W-:Y:S01]  /*5440*/  F2FP.F16.F32.PACK_AB R202, R202, R203 ;  /* 0x000000cbcaca723e */ /* 0x000fe200000000ff */
[C---:B------:R-:W-:Y:S01]  /*5450*/  FADD.FTZ R123, -R116.reuse, R12 ;  /* 0x0000000c747b7221 */ /* 0x040fe20000010100 */
[----:B------:R-:W-:Y:S02]  /*5460*/  FADD.FTZ R122, -R116, R13 ;  /* 0x0000000d747a7221 */ /* 0x000fe40000010100 */
[----:B------:R-:W-:Y:S01]  /*5470*/  F2FP.F16.F32.PACK_AB R118, R118, R119 ;  /* 0x000000777676723e */ /* 0x000fe200000000ff */
[----:B------:R-:W-:Y:S01]  /*5480*/  FADD.FTZ R119, -R117, R6 ;  /* 0x0000000675777221 */ /* 0x000fe20000010100 */
[----:B------:R-:W-:Y:S01]  /*5490*/  FMUL.FTZ R123, R126, R123 ;  /* 0x0000007b7e7b7220 */ /* 0x000fe20000410000 */
[----:B------:R-:W-:Y:S01]  /*54a0*/  FMUL.FTZ R122, R127, R122 ;  /* 0x0000007a7f7a7220 */ /* 0x000fe20000410000 */
[----:B------:R-:W-:Y:S01]  /*54b0*/  STS [R197+0x20000], R202 ;  /* 0x020000cac5007388 */ /* 0x000fe20000000800 */
[C---:B------:R-:W-:Y:S01]  /*54c0*/  FADD.FTZ R204, -R116.reuse, R16 ;  /* 0x0000001074cc7221 */ /* 0x040fe20000010100 */
[----:B------:R-:W-:Y:S01]  /*54d0*/  FADD.FTZ R203, -R116, R17 ;  /* 0x0000001174cb7221 */ /* 0x000fe20000010100 */
[C---:B------:R-:W-:Y:S01]  /*54e0*/  FADD.FTZ R116, -R117.reuse, R7 ;  /* 0x0000000775747221 */ /* 0x040fe20000010100 */
[----:B------:R-:W-:Y:S01]  /*54f0*/  FMUL.FTZ R119, R120, R119 ;  /* 0x0000007778777220 */ /* 0x000fe20000410000 */
[----:B------:R-:W-:Y:S01]  /*5500*/  FADD.FTZ R120, -R117, R11 ;  /* 0x0000000b75787221 */ /* 0x000fe20000010100 */
[----:B------:R-:W-:Y:S01]  /*5510*/  F2FP.F16.F32.PACK_AB R123, R122, R123 ;  /* 0x0000007b7a7b723e */ /* 0x000fe200000000ff */
[----:B------:R-:W-:Y:S01]  /*5520*/  FMUL.FTZ R116, R121, R116 ;  /* 0x0000007479747220 */ /* 0x000fe20000410000 */
[----:B------:R-:W-:Y:S01]  /*5530*/  FADD.FTZ R121, -R117, R10 ;  /* 0x0000000a75797221 */ /* 0x000fe20000010100 */
[----:B------:R-:W-:Y:S01]  /*5540*/  FMUL.FTZ R120, R125, R120 ;  /* 0x000000787d787220 */ /* 0x000fe20000410000 */
[----:B------:R-:W-:Y:S01]  /*5550*/  FADD.FTZ R122, -R117, R15 ;  /* 0x0000000f757a7221 */ /* 0x000fe20000010100 */
[----:B------:R-:W-:Y:S01]  /*5560*/  FMUL.FTZ R204, R131, R204 ;  /* 0x000000cc83cc7220 */ /* 0x000fe20000410000 */
[----:B------:R-:W-:Y:S01]  /*5570*/  F2FP.F16.F32.PACK_AB R116, R116, R119 ;  /* 0x000000777474723e */ /* 0x000fe200000000ff */
[----:B------:R-:W-:Y:S01]  /*5580*/  FMUL.FTZ R121, R124, R121 ;  /* 0x000000797c797220 */ /* 0x000fe20000410000 */
[C---:B------:R-:W-:Y:S01]  /*5590*/  FADD.FTZ R119, -R117.reuse, R14 ;  /* 0x0000000e75777221 */ /* 0x040fe20000010100 */
        /* <DEDUP_REMOVED lines=8> */
[----:B------:R-:W-:Y:S01]  /*5620*/  FMUL.FTZ R117, R200, R117 ;  /* 0x00000075c8757220 */ /* 0x000fe20000410000 */
[----:B------:R-:W-:Y:S01]  /*5630*/  F2FP.F16.F32.PACK_AB R119, R122, R119 ;  /* 0x000000777a77723e */ /* 0x000fe200000000ff */
[----:B------:R-:W-:Y:S01]  /*5640*/  STS [R199+-0x2000], R118 ;  /* 0xffe00076c7007388 */ /* 0x000fe20000000800 */
[----:B------:R-:W-:Y:S01]  /*5650*/  F2FP.F16.F32.PACK_AB R203, R203, R204 ;  /* 0x000000cccbcb723e */ /* 0x000fe200000000ff */
[----:B------:R-:W-:Y:S01]  /*5660*/  IMAD.IADD R200, R216, 0x1, R93 ;  /* 0x00000001d8c87824 */ /* 0x000fe200078e025d */
[----:B------:R-:W-:Y:S02]  /*5670*/  F2FP.F16.F32.PACK_AB R117, R117, R124 ;  /* 0x0000007c7575723e */ /* 0x000fe400000000ff */
[----:B------:R-:W-:Y:S05]  /*5680*/  STS [R199+-0x1c00], R120 ;  /* 0xffe40078c7007388 */ /* 0x000fea0000000800 */
[----:B------:R-:W-:Y:S05]  /*5690*/  STS [R196+-0x2000], R123 ;  /* 0xffe0007bc4007388 */ /* 0x000fea0000000800 */
[----:B------:R-:W-:Y:S05]  /*56a0*/  STS [R196+-0x1c00], R119 ;  /* 0xffe40077c4007388 */ /* 0x000fea0000000800 */
[----:B------:R-:W-:Y:S05]  /*56b0*/  STS [R130+-0x2000], R203 ;  /* 0xffe000cb82007388 */ /* 0x000fea0000000800 */
[----:B------:R-:W-:Y:S01]  /*56c0*/  STS [R130+-0x1c00], R117 ;  /* 0xffe4007582007388 */ /* 0x000fe20000000800 */
[----:B------:R-:W-:Y:S06]  /*56d0*/  BAR.SYNC.DEFER_BLOCKING 0x0 ;  /* 0x0000000000007b1d */ /* 0x000fec0000010000 */
[----:B------:R-:W-:Y:S05]  /*56e0*/  LDSM.16.MT88.4 R84, [R230+0x22000] ;  /* 0x02200000e654783b */ /* 0x000fea0000004200 */
[----:B------:R-:W1:Y:S05]  /*56f0*/  LDSM.16.MT88.4 R88, [R228+0x8000] ;  /* 0x00800000e458783b */ /* 0x000e6a0000004200 */
[----:B------:R-:W2:Y:S05]  /*5700*/  LDSM.16.MT88.4 R92, [R200] ;  /* 0x00000000c85c783b */ /* 0x000eaa0000004200 */
[----:B------:R-:W3:Y:S05]  /*5710*/  LDSM.16.MT88.4 R96, [R228+0xa000] ;  /* 0x00a00000e460783b */ /* 0x000eea0000004200 */
[----:B------:R-:W4:Y:S05]  /*5720*/  LDSM.16.MT88.4 R100, [R228+0xc000] ;  /* 0x00c00000e464783b */ /* 0x000f2a0000004200 */
[----:B------:R-:W4:Y:S05]  /*5730*/  LDSM.16.MT88.4 R104, [R228+0xe000] ;  /* 0x00e00000e468783b */ /* 0x000f2a0000004200 */
[----:B------:R-:W-:Y:S05]  /*5740*/  LDSM.16.MT88.4 R108, [R230+0x22800] ;  /* 0x02280000e66c783b */ /* 0x000fea0000004200 */
[----:B------:R-:W4:Y:S05]  /*5750*/  LDSM.16.MT88.4 R112, [R228+0x8800] ;  /* 0x00880000e470783b */ /* 0x000f2a0000004200 */
[----:B------:R-:W4:Y:S01]  /*5760*/  LDSM.16.MT88.4 R116, [R200+0x800] ;  /* 0x00080000c874783b */ /* 0x000f220000004200 */
[-C--:B-1----:R-:W-:Y:S04]  /*5770*/  HMMA.16816.F32 R20, R84, R88.reuse, R20 ;  /* 0x000000585414723c */ /* 0x082fe80000001814 */
[----:B------:R-:W1:Y:S05]  /*5780*/  LDSM.16.MT88.4 R120, [R228+0xa800] ;  /* 0x00a80000e478783b */ /* 0x000e6a0000004200 */
[----:B------:R-:W1:Y:S01]  /*5790*/  LDSM.16.MT88.4 R124, [R228+0xc800] ;  /* 0x00c80000e47c783b */ /* 0x000e620000004200 */
[C---:B--2---:R-:W-:Y:S04]  /*57a0*/  HMMA.16816.F32 R24, R92.reuse, R88, R24 ;  /* 0x000000585c18723c */ /* 0x044fe80000001818 */
[----:B------:R-:W-:Y:S04]  /*57b0*/  LDSM.16.MT88.4 R128, [R200+0x1800] ;  /* 0x00180000c880783b */ /* 0x000fe80000004200 */
[-C--:B------:R-:W-:Y:S01]  /*57c0*/  HMMA.16816.F32 R28, R92, R90.reuse, R28 ;  /* 0x0000005a5c1c723c */ /* 0x080fe2000000181c */
[----:B------:R-:W-:Y:S07]  /*57d0*/  LDSM.16.MT88.4 R196, [R228+0xd800] ;  /* 0x00d80000e4c4783b */ /* 0x000fee0000004200 */
[C---:B------:R-:W-:Y:S01]  /*57e0*/  HMMA.16816.F32 R32, R84.reuse, R90, R32 ;  /* 0x0000005a5420723c */ /* 0x040fe20000001820 */
[----:B------:R-:W2:Y:S07]  /*57f0*/  LDSM.16.MT88.4 R88, [R228+0xe800] ;  /* 0x00e80000e458783b */ /* 0x000eae0000004200 */
[-C--:B---3--:R-:W-:Y:S08]  /*5800*/  HMMA.16816.F32 R36, R84, R96.reuse, R36 ;  /* 0x000000605424723c */ /* 0x088ff00000001824 */
[C---:B------:R-:W-:Y:S08]  /*5810*/  HMMA.16816.F32 R40, R92.reuse, R96, R40 ;  /* 0x000000605c28723c */ /* 0x040ff00000001828 */
[-C--:B------:R-:W-:Y:S08]  /*5820*/  HMMA.16816.F32 R44, R92, R98.reuse, R44 ;  /* 0x000000625c2c723c */ /* 0x080ff0000000182c */
[C---:B------:R-:W-:Y:S01]  /*5830*/  HMMA.16816.F32 R48, R84.reuse, R98, R48 ;  /* 0x000000625430723c */ /* 0x040fe20000001830 */
[----:B------:R-:W-:Y:S07]  /*5840*/  LDSM.16.MT88.4 R96, [R200+0x1000] ;  /* 0x00100000c860783b */ /* 0x000fee0000004200 */
[-C--:B----4-:R-:W-:Y:S08]  /*5850*/  HMMA.16816.F32 R52, R84, R100.reuse, R52 ;  /* 0x000000645434723c */ /* 0x090ff00000001834 */
[C---:B------:R-:W-:Y:S08]  /*5860*/  HMMA.16816.F32 R56, R92.reuse, R100, R56 ;  /* 0x000000645c38723c */ /* 0x040ff00000001838 */
[-C--:B------:R-:W-:Y:S08]  /*5870*/  HMMA.16816.F32 R60, R92, R102.reuse, R60 ;  /* 0x000000665c3c723c */ /* 0x080ff0000000183c */
[C---:B------:R-:W-:Y:S01]  /*5880*/  HMMA.16816.F32 R64, R84.reuse, R102, R64 ;  /* 0x000000665440723c */ /* 0x040fe20000001840 */
[----:B------:R-:W-:Y:S07]  /*5890*/  LDSM.16.MT88.4 R100, [R228+0xb000] ;  /* 0x00b00000e464783b */ /* 0x000fee0000004200 */
[-C--:B------:R-:W-:Y:S08]  /*58a0*/  HMMA.16816.F32 R68, R84, R104.reuse, R68 ;  /* 0x000000685444723c */ /* 0x080ff00000001844 */
[C---:B------:R-:W-:Y:S08]  /*58b0*/  HMMA.16816.F32 R72, R92.reuse, R104, R72 ;  /* 0x000000685c48723c */ /* 0x040ff00000001848 */
[-C--:B------:R-:W-:Y:S01]  /*58c0*/  HMMA.16816.F32 R76, R92, R106.reuse, R76 ;  /* 0x0000006a5c4c723c */ /* 0x080fe2000000184c */
[----:B------:R-:W-:Y:S07]  /*58d0*/  LDSM.16.MT88.4 R92, [R228+0x9000] ;  /* 0x00900000e45c783b */ /* 0x000fee0000004200 */
[----:B------:R-:W-:Y:S01]  /*58e0*/  HMMA.16816.F32 R80, R84, R106, R80 ;  /* 0x0000006a5450723c */ /* 0x000fe20000001850 */
[----:B------:R-:W3:Y:S05]  /*58f0*/  LDSM.16.MT88.4 R84, [R230+0x23000] ;  /* 0x02300000e654783b */ /* 0x000eea0000004200 */
[----:B------:R-:W4:Y:S02]  /*5900*/  LDSM.16.MT88.4 R104, [R228+0xd000] ;  /* 0x00d00000e468783b */ /* 0x000f240000004200 */
[-C--:B------:R-:W-:Y:S08]  /*5910*/  HMMA.16816.F32 R20, R108, R112.reuse, R20 ;  /* 0x000000706c14723c */ /* 0x080ff00000001814 */
[C---:B------:R-:W-:Y:S08]  /*5920*/  HMMA.16816.F32 R24, R116.reuse, R112, R24 ;  /* 0x000000707418723c */ /* 0x040ff00000001818 */
[-C--:B------:R-:W-:Y:S08]  /*5930*/  HMMA.16816.F32 R28, R116, R114.reuse, R28 ;  /* 0x00000072741c723c */ /* 0x080ff0000000181c */
[C---:B------:R-:W-:Y:S01]  /*5940*/  HMMA.16816.F32 R32, R108.reuse, R114, R32 ;  /* 0x000000726c20723c */ /* 0x040fe20000001820 */
[----:B------:R-:W4:Y:S07]  /*5950*/  LDSM.16.MT88.4 R112, [R228+0xf000] ;  /* 0x00f00000e470783b */ /* 0x000f2e0000004200 */
[-C--:B-1----:R-:W-:Y:S08]  /*5960*/  HMMA.16816.F32 R36, R108, R120.reuse, R36 ;  /* 0x000000786c24723c */ /* 0x082ff00000001824 */
[C---:B------:R-:W-:Y:S08]  /*5970*/  HMMA.16816.F32 R40, R116.reuse, R120, R40 ;  /* 0x000000787428723c */ /* 0x040ff00000001828 */
[-C--:B------:R-:W-:Y:S08]  /*5980*/  HMMA.16816.F32 R44, R116, R122.reuse, R44 ;  /* 0x0000007a742c723c */ /* 0x080ff0000000182c */
[C---:B------:R-:W-:Y:S01]  /*5990*/  HMMA.16816.F32 R48, R108.reuse, R122, R48 ;  /* 0x0000007a6c30723c */ /* 0x040fe20000001830 */
[----:B------:R-:W-:Y:S07]  /*59a0*/  LDSM.16.MT88.4 R120, [R230+0x23800] ;  /* 0x02380000e678783b */ /* 0x000fee0000004200 */
[-C--:B------:R-:W-:Y:S08]  /*59b0*/  HMMA.16816.F32 R52, R108, R124.reuse, R52 ;  /* 0x0000007c6c34723c */ /* 0x080ff00000001834 */
[C---:B------:R-:W-:Y:S08]  /*59c0*/  HMMA.16816.F32 R56, R116.reuse, R124, R56 ;  /* 0x0000007c7438723c */ /* 0x040ff00000001838 */
[-C--:B------:R-:W-:Y:S08]  /*59d0*/  HMMA.16816.F32 R60, R116, R126.reuse, R60 ;  /* 0x0000007e743c723c */ /* 0x080ff0000000183c */
[C---:B------:R-:W-:Y:S01]  /*59e0*/  HMMA.16816.F32 R64, R108.reuse, R126, R64 ;  /* 0x0000007e6c40723c */ /* 0x040fe20000001840 */
[----:B------:R-:W1:Y:S07]  /*59f0*/  LDSM.16.MT88.4 R124, [R228+0x9800] ;  /* 0x00980000e47c783b */ /* 0x000e6e0000004200 */
[-C--:B--2---:R-:W-:Y:S08]  /*5a00*/  HMMA.16816.F32 R68, R108, R88.reuse, R68 ;  /* 0x000000586c44723c */ /* 0x084ff00000001844 */
[C---:B------:R-:W-:Y:S08]  /*5a10*/  HMMA.16816.F32 R72, R116.reuse, R88, R72 ;  /* 0x000000587448723c */ /* 0x040ff00000001848 */
[-C--:B------:R-:W-:Y:S01]  /*5a20*/  HMMA.16816.F32 R76, R116, R90.reuse, R76 ;  /* 0x0000005a744c723c */ /* 0x080fe2000000184c */
[----:B------:R-:W2:Y:S07]  /*5a30*/  LDSM.16.MT88.4 R116, [R228+0xb800] ;  /* 0x00b80000e474783b */ /* 0x000eae0000004200 */
[----:B------:R-:W-:Y:S01]  /*5a40*/  HMMA.16816.F32 R80, R108, R90, R80 ;  /* 0x0000005a6c50723c */ /* 0x000fe20000001850 */
[----:B------:R-:W2:Y:S01]  /*5a50*/  LDSM.16.MT88.4 R88, [R228+0xf800] ;  /* 0x00f80000e458783b */ /* 0x000ea20000004200 */
[----:B------:R-:W-:Y:S06]  /*5a60*/  BAR.SYNC.DEFER_BLOCKING 0x0 ;  /* 0x0000000000007b1d */ /* 0x000fec0000010000 */
[-C--:B---3--:R-:W-:Y:S08]  /*5a70*/  HMMA.16816.F32 R20, R84, R92.reuse, R20 ;  /* 0x0000005c5414723c */ /* 0x088ff00000001814 */
[C---:B------:R-:W-:Y:S08]  /*5a80*/  HMMA.16816.F32 R24, R96.reuse, R92, R24 ;  /* 0x0000005c6018723c */ /* 0x040ff00000001818 */
[-C--:B------:R-:W-:Y:S08]  /*5a90*/  HMMA.16816.F32 R28, R96, R94.reuse, R28 ;  /* 0x0000005e601c723c */ /* 0x080ff0000000181c */
[C---:B------:R-:W-:Y:S08]  /*5aa0*/  HMMA.16816.F32 R32, R84.reuse, R94, R32 ;  /* 0x0000005e5420723c */ /* 0x040ff00000001820 */
[-C--:B------:R-:W-:Y:S08]  /*5ab0*/  HMMA.16816.F32 R36, R84, R100.reuse, R36 ;  /* 0x000000645424723c */ /* 0x080ff00000001824 */
[C---:B------:R-:W-:Y:S08]  /*5ac0*/  HMMA.16816.F32 R40, R96.reuse, R100, R40 ;  /* 0x000000646028723c */ /* 0x040ff00000001828 */
[-C--:B------:R-:W-:Y:S08]  /*5ad0*/  HMMA.16816.F32 R44, R96, R102.reuse, R44 ;  /* 0x00000066602c723c */ /* 0x080ff0000000182c */
[C---:B------:R-:W-:Y:S08]  /*5ae0*/  HMMA.16816.F32 R48, R84.reuse, R102, R48 ;  /* 0x000000665430723c */ /* 0x040ff00000001830 */
[-C--:B----4-:R-:W-:Y:S08]  /*5af0*/  HMMA.16816.F32 R52, R84, R104.reuse, R52 ;  /* 0x000000685434723c */ /* 0x090ff00000001834 */
[C---:B------:R-:W-:Y:S08]  /*5b00*/  HMMA.16816.F32 R56, R96.reuse, R104, R56 ;  /* 0x000000686038723c */ /* 0x040ff00000001838 */
[-C--:B------:R-:W-:Y:S08]  /*5b10*/  HMMA.16816.F32 R60, R96, R106.reuse, R60 ;  /* 0x0000006a603c723c */ /* 0x080ff0000000183c */
[C---:B------:R-:W-:Y:S08]  /*5b20*/  HMMA.16816.F32 R64, R84.reuse, R106, R64 ;  /* 0x0000006a5440723c */ /* 0x040ff00000001840 */
        /* <DEDUP_REMOVED lines=8> */
[-C--:B--2---:R-:W-:Y:S08]  /*5bb0*/  HMMA.16816.F32 R36, R120, R116.reuse, R36 ;  /* 0x000000747824723c */ /* 0x084ff00000001824 */
[C---:B------:R-:W-:Y:S08]  /*5bc0*/  HMMA.16816.F32 R40, R128.reuse, R116, R40 ;  /* 0x000000748028723c */ /* 0x040ff00000001828 */
[-C--:B------:R-:W-:Y:S08]  /*5bd0*/  HMMA.16816.F32 R44, R128, R118.reuse, R44 ;  /* 0x00000076802c723c */ /* 0x080ff0000000182c */
        /* <DEDUP_REMOVED lines=73> */
.L_x_313:
[----:B------:R-:W-:Y:S01]  /*6070*/  LDSM.16.M88.4 R196, [R231+0x20000] ;  /* 0x02000000e7c4783b */ /* 0x000fe20000000200 */
[--C-:B------:R-:W-:Y:S01]  /*6080*/  IMAD.IADD R104, R2, 0x1, R231.reuse ;  /* 0x0000000102687824 */ /* 0x100fe200078e02e7 */
[----:B------:R-:W-:Y:S01]  /*6090*/  PLOP3.LUT P2, PT, PT, PT, UP0, 0x80, 0x8 ;  /* 0x000000000008781c */ /* 0x000fe20003f4f008 */
[----:B------:R-:W-:Y:S01]  /*60a0*/  IMAD R252, R241, UR9, RZ ;  /* 0x00000009f1fc7c24 */ /* 0x000fe2000f8e02ff */
[----:B------:R-:W1:Y:S01]  /*60b0*/  LDSM.16.MT88.4 R16, [R228+0x10000] ;  /* 0x01000000e410783b */ /* 0x000e620000004200 */
[----:B------:R-:W-:Y:S01]  /*60c0*/  PLOP3.LUT P5, PT, PT, PT, UP0, 0x80, 0x8 ;  /* 0x000000000008781c */ /* 0x000fe20003faf008 */
[----:B------:R-:W-:Y:S02]  /*60d0*/  UISETP.GT.AND UP1, UPT, UR46, UR49, UPT ;  /* 0x000000312e00728c */ /* 0x000fe4000bf24270 */
[----:B------:R2:W3:Y:S04]  /*60e0*/  LDSM.16.M88.4 R124, [R231+0x21000] ;  /* 0x02100000e77c783b */ /* 0x0004e80000000200 */
[----:B------:R-:W4:Y:S04]  /*60f0*/  LDSM.16.MT88.4 R96, [R228+0x12000] ;  /* 0x01200000e460783b */ /* 0x000f280000004200 */
[----:B------:R-:W4:Y:S04]  /*6100*/  LDSM.16.MT88.4 R112, [R228+0x14000] ;  /* 0x01400000e470783b */ /* 0x000f280000004200 */
[----:B------:R-:W-:Y:S04]  /*6110*/  LDSM.16.M88.4 R200, [R104+0x20000] ;  /* 0x0200000068c8783b */ /* 0x000fe80000000200 */
[----:B------:R4:W-:Y:S04]  /*6120*/  LDSM.16.M88.4 R208, [R104+0x21000] ;  /* 0x0210000068d0783b */ /* 0x0009e80000000200 */
[----:B------:R-:W4:Y:S01]  /*6130*/  LDSM.16.MT88.4 R128, [R228+0x16000] ;  /* 0x01600000e480783b */ /* 0x000f220000004200 */
[----:B--2---:R-:W-:Y:S03]  /*6140*/  IMAD.IADD R231, R216, 0x1, R231 ;  /* 0x00000001d8e77824 */ /* 0x004fe600078e02e7 */
[----:B------:R-:W2:Y:S04]  /*6150*/  LDSM.16.MT88.4 R204, [R228+0x10800] ;  /* 0x01080000e4cc783b */ /* 0x000ea80000004200 */
[----:B------:R-:W2:Y:S01]  /*6160*/  LDSM.16.MT88.4 R212, [R228+0x12800] ;  /* 0x01280000e4d4783b */ /* 0x000ea20000004200 */
        /* <DEDUP_REMOVED lines=17> */
[-C--:B--2---:R-:W-:Y:S08]  /*6280*/  HMMA.16816.F32 R4, R200, R204.reuse, R4 ;  /* 0x000000ccc804723c */ /* 0x084ff00000001804 */
[C---:B------:R-:W-:Y:S08]  /*6290*/  HMMA.16816.F32 R8, R208.reuse, R204, R8 ;  /* 0x000000ccd008723c */ /* 0x040ff00000001808 */
[-C--:B------:R-:W-:Y:S08]  /*62a0*/  HMMA.16816.F32 R12, R208, R206.reuse, R12 ;  /* 0x000000ced00c723c */ /* 0x080ff0000000180c */
[C---:B------:R-:W-:Y:S01]  /*62b0*/  HMMA.16816.F32 R16, R200.reuse, R206, R16 ;  /* 0x000000cec810723c */ /* 0x040fe20000001810 */
[----:B------:R-:W2:Y:S07]  /*62c0*/  LDSM.16.MT88.4 R204, [R228+0x16800] ;  /* 0x01680000e4cc783b */ /* 0x000eae0000004200 */
[-C--:B------:R-:W-:Y:S08]  /*62d0*/  HMMA.16816.F32 R84, R200, R212.reuse, R84 ;  /* 0x000000d4c854723c */ /* 0x080ff00000001854 */
[C---:B------:R-:W-:Y:S08]  /*62e0*/  HMMA.16816.F32 R88, R208.reuse, R212, R88 ;  /* 0x000000d4d058723c */ /* 0x040ff00000001858 */
[-C--:B------:R-:W-:Y:S08]  /*62f0*/  HMMA.16816.F32 R92, R208, R214.reuse, R92 ;  /* 0x000000d6d05c723c */ /* 0x080ff0000000185c */
[C---:B------:R-:W-:Y:S01]  /*6300*/  HMMA.16816.F32 R96, R200.reuse, R214, R96 ;  /* 0x000000d6c860723c */ /* 0x040fe20000001860 */
[----:B------:R-:W-:Y:S07]  /*6310*/  LDSM.16.M88.4 R212, [R231+0x21000] ;  /* 0x02100000e7d4783b */ /* 0x000fee0000000200 */
[-C--:B-1----:R-:W-:Y:S08]  /*6320*/  HMMA.16816.F32 R100, R200, R196.reuse, R100 ;  /* 0x000000c4c864723c */ /* 0x082ff00000001864 */
[C---:B------:R-:W-:Y:S08]  /*6330*/  HMMA.16816.F32 R104, R208.reuse, R196, R104 ;  /* 0x000000c4d068723c */ /* 0x040ff00000001868 */
[-C--:B------:R-:W-:Y:S08]  /*6340*/  HMMA.16816.F32 R108, R208, R198.reuse, R108 ;  /* 0x000000c6d06c723c */ /* 0x080ff0000000186c */
[C---:B------:R-:W-:Y:S01]  /*6350*/  HMMA.16816.F32 R112, R200.reuse, R198, R112 ;  /* 0x000000c6c870723c */ /* 0x040fe20000001870 */
[----:B------:R1:W-:Y:S07]  /*6360*/  LDSM.16.M88.4 R196, [R231+0x20000] ;  /* 0x02000000e7c4783b */ /* 0x0003ee0000000200 */
[-C--:B--2---:R-:W-:Y:S08]  /*6370*/  HMMA.16816.F32 R116, R200, R204.reuse, R116 ;  /* 0x000000ccc874723c */ /* 0x084ff00000001874 */
[C---:B------:R-:W-:Y:S08]  /*6380*/  HMMA.16816.F32 R120, R208.reuse, R204, R120 ;  /* 0x000000ccd078723c */ /* 0x040ff00000001878 */
[-C--:B------:R-:W-:Y:S01]  /*6390*/  HMMA.16816.F32 R124, R208, R206.reuse, R124 ;  /* 0x000000ced07c723c */ /* 0x080fe2000000187c */
[----:B------:R-:W2:Y:S02]  /*63a0*/  LDSM.16.MT88.4 R208, [R228+0x11000] ;  /* 0x01100000e4d0783b */ /* 0x000ea40000004200 */
[----:B-1----:R-:W-:Y:S05]  /*63b0*/  IMAD.IADD R231, R2, 0x1, R231 ;  /* 0x0000000102e77824 */ /* 0x002fea00078e02e7 */
[----:B------:R-:W-:Y:S01]  /*63c0*/  HMMA.16816.F32 R128, R200, R206, R128 ;  /* 0x000000cec880723c */ /* 0x000fe20000001880 */
[----:B------:R-:W1:Y:S04]  /*63d0*/  LDSM.16.MT88.4 R200, [R228+0x13000] ;  /* 0x01300000e4c8783b */ /* 0x000e680000004200 */
[----:B------:R-:W3:Y:S03]  /*63e0*/  LDSM.16.MT88.4 R204, [R228+0x15000] ;  /* 0x01500000e4cc783b */ /* 0x000ee60000004200 */
[-C--:B--2---:R-:W-:Y:S08]  /*63f0*/  HMMA.16816.F32 R4, R196, R208.reuse, R4 ;  /* 0x000000d0c404723c */ /* 0x084ff00000001804 */
[C---:B------:R-:W-:Y:S08]  /*6400*/  HMMA.16816.F32 R8, R212.reuse, R208, R8 ;  /* 0x000000d0d408723c */ /* 0x040ff00000001808 */
[-C--:B------:R-:W-:Y:S08]  /*6410*/  HMMA.16816.F32 R12, R212, R210.reuse, R12 ;  /* 0x000000d2d40c723c */ /* 0x080ff0000000180c */
[C---:B------:R-:W-:Y:S01]  /*6420*/  HMMA.16816.F32 R16, R196.reuse, R210, R16 ;  /* 0x000000d2c410723c */ /* 0x040fe20000001810 */
[----:B------:R-:W2:Y:S07]  /*6430*/  LDSM.16.MT88.4 R208, [R228+0x17000] ;  /* 0x01700000e4d0783b */ /* 0x000eae0000004200 */
[-C--:B-1----:R-:W-:Y:S08]  /*6440*/  HMMA.16816.F32 R84, R196, R200.reuse, R84 ;  /* 0x000000c8c454723c */ /* 0x082ff00000001854 */
[C---:B------:R-:W-:Y:S08]  /*6450*/  HMMA.16816.F32 R88, R212.reuse, R200, R88 ;  /* 0x000000c8d458723c */ /* 0x040ff00000001858 */
[-C--:B------:R-:W-:Y:S08]  /*6460*/  HMMA.16816.F32 R92, R212, R202.reuse, R92 ;  /* 0x000000cad45c723c */ /* 0x080ff0000000185c */
[C---:B------:R-:W-:Y:S01]  /*6470*/  HMMA.16816.F32 R96, R196.reuse, R202, R96 ;  /* 0x000000cac460723c */ /* 0x040fe20000001860 */
[----:B------:R-:W-:Y:S07]  /*6480*/  LDSM.16.M88.4 R200, [R231+0x20000] ;  /* 0x02000000e7c8783b */ /* 0x000fee0000000200 */
[-C--:B---3--:R-:W-:Y:S08]  /*6490*/  HMMA.16816.F32 R100, R196, R204.reuse, R100 ;  /* 0x000000ccc464723c */ /* 0x088ff00000001864 */
[C---:B------:R-:W-:Y:S08]  /*64a0*/  HMMA.16816.F32 R104, R212.reuse, R204, R104 ;  /* 0x000000ccd468723c */ /* 0x040ff00000001868 */
[-C--:B------:R-:W-:Y:S08]  /*64b0*/  HMMA.16816.F32 R108, R212, R206.reuse, R108 ;  /* 0x000000ced46c723c */ /* 0x080ff0000000186c */
[C---:B------:R-:W-:Y:S01]  /*64c0*/  HMMA.16816.F32 R112, R196.reuse, R206, R112 ;  /* 0x000000cec470723c */ /* 0x040fe20000001870 */
[----:B------:R-:W1:Y:S07]  /*64d0*/  LDSM.16.MT88.4 R204, [R228+0x11800] ;  /* 0x01180000e4cc783b */ /* 0x000e6e0000004200 */
[-C--:B--2---:R-:W-:Y:S08]  /*64e0*/  HMMA.16816.F32 R116, R196, R208.reuse, R116 ;  /* 0x000000d0c474723c */ /* 0x084ff00000001874 */
[C---:B------:R-:W-:Y:S08]  /*64f0*/  HMMA.16816.F32 R120, R212.reuse, R208, R120 ;  /* 0x000000d0d478723c */ /* 0x040ff00000001878 */
[-C--:B------:R-:W-:Y:S01]  /*6500*/  HMMA.16816.F32 R124, R212, R210.reuse, R124 ;  /* 0x000000d2d47c723c */ /* 0x080fe2000000187c */
[----:B------:R-:W2:Y:S07]  /*6510*/  LDSM.16.M88.4 R212, [R231+0x21000] ;  /* 0x02100000e7d4783b */ /* 0x000eae0000000200 */
[----:B------:R-:W-:Y:S01]  /*6520*/  HMMA.16816.F32 R128, R196, R210, R128 ;  /* 0x000000d2c480723c */ /* 0x000fe20000001880 */
[----:B------:R-:W3:Y:S04]  /*6530*/  LDSM.16.MT88.4 R196, [R228+0x13800] ;  /* 0x01380000e4c4783b */ /* 0x000ee80000004200 */
[----:B------:R-:W4:Y:S03]  /*6540*/  LDSM.16.MT88.4 R208, [R228+0x15800] ;  /* 0x01580000e4d0783b */ /* 0x000f260000004200 */
[-C--:B-1----:R-:W-:Y:S08]  /*6550*/  HMMA.16816.F32 R4, R200, R204.reuse, R4 ;  /* 0x000000ccc804723c */ /* 0x082ff00000001804 */
[C---:B--2---:R-:W-:Y:S04]  /*6560*/  HMMA.16816.F32 R8, R212.reuse, R204, R8 ;  /* 0x000000ccd408723c */ /* 0x044fe80000001808 */
[C---:B------:R-:W-:Y:S04]  /*6570*/  IMAD.U32 R205, R252.reuse, -0x40, RZ ;  /* 0xffffffc0fccd7824 */ /* 0x040fe800078e00ff */
[-C--:B------:R-:W-:Y:S03]  /*6580*/  HMMA.16816.F32 R12, R212, R206.reuse, R12 ;  /* 0x000000ced40c723c */ /* 0x080fe6000000180c */
[C---:B------:R-:W-:Y:S04]  /*6590*/  LEA R238, P0, R205.reuse, R238, 0x2 ;  /* 0x000000eecdee7211 */ /* 0x040fe800078010ff */
[----:B------:R-:W-:Y:S01]  /*65a0*/  LEA.HI.X.SX32 R239, R205, R239, 0x2, P0 ;  /* 0x000000efcdef7211 */ /* 0x000fe200000f16ff */
[C---:B------:R-:W-:Y:S01]  /*65b0*/  HMMA.16816.F32 R16, R200.reuse, R206, R16 ;  /* 0x000000cec810723c */ /* 0x040fe20000001810 */
[----:B------:R-:W1:Y:S07]  /*65c0*/  LDSM.16.MT88.4 R204, [R228+0x17800] ;  /* 0x01780000e4cc783b */ /* 0x000e6e0000004200 */
[-C--:B---3--:R-:W-:Y:S08]  /*65d0*/  HMMA.16816.F32 R84, R200, R196.reuse, R84 ;  /* 0x000000c4c854723c */ /* 0x088ff00000001854 */
[C---:B------:R-:W-:Y:S04]  /*65e0*/  HMMA.16816.F32 R88, R212.reuse, R196, R88 ;  /* 0x000000c4d458723c */ /* 0x040fe80000001858 */
[C---:B------:R-:W-:Y:S04]  /*65f0*/  IMAD.SHL.U32 R197, R252.reuse, 0x8, RZ ;  /* 0x00000008fcc57824 */ /* 0x040fe800078e00ff */
[-C--:B------:R-:W-:Y:S08]  /*6600*/  HMMA.16816.F32 R92, R212, R198.reuse, R92 ;  /* 0x000000c6d45c723c */ /* 0x080ff0000000185c */
[C---:B------:R-:W-:Y:S04]  /*6610*/  HMMA.16816.F32 R96, R200.reuse, R198, R96 ;  /* 0x000000c6c860723c */ /* 0x040fe80000001860 */
[C---:B------:R-:W-:Y:S04]  /*6620*/  LEA R198, P0, R197.reuse, R238, 0x2 ;  /* 0x000000eec5c67211 */ /* 0x040fe800078010ff */
[-C--:B----4-:R-:W-:Y:S03]  /*6630*/  HMMA.16816.F32 R100, R200, R208.reuse, R100 ;  /* 0x000000d0c864723c */ /* 0x090fe60000001864 */
[----:B------:R-:W-:Y:S05]  /*6640*/  LEA.HI.X.SX32 R199, R197, R239, 0x2, P0 ;  /* 0x000000efc5c77211 */ /* 0x000fea00000f16ff */
[C---:B------:R-:W-:Y:S04]  /*6650*/  HMMA.16816.F32 R104, R212.reuse, R208, R104 ;  /* 0x000000d0d468723c */ /* 0x040fe80000001868 */
[C---:B------:R-:W-:Y:S04]  /*6660*/  LEA R208, P0, R252.reuse, R198, 0x5 ;  /* 0x000000c6fcd07211 */ /* 0x040fe800078028ff */
[-C--:B------:R-:W-:Y:S03]  /*6670*/  HMMA.16816.F32 R108, R212, R210.reuse, R108 ;  /* 0x000000d2d46c723c */ /* 0x080fe6000000186c */
[C---:B------:R-:W-:Y:S05]  /*6680*/  LEA.HI.X.SX32 R209, R252.reuse, R199, 0x5, P0 ;  /* 0x000000c7fcd17211 */ /* 0x040fea00000f2eff */
[C---:B------:R-:W-:Y:S04]  /*6690*/  HMMA.16816.F32 R112, R200.reuse, R210, R112 ;  /* 0x000000d2c870723c */ /* 0x040fe80000001870 */
[C---:B------:R-:W-:Y:S04]  /*66a0*/  LEA R210, P0, R252.reuse, R208, 0x5 ;  /* 0x000000d0fcd27211 */ /* 0x040fe800078028ff */
[-C--:B-1----:R-:W-:Y:S03]  /*66b0*/  HMMA.16816.F32 R116, R200, R204.reuse, R116 ;  /* 0x000000ccc874723c */ /* 0x082fe60000001874 */
[C---:B------:R-:W-:Y:S05]  /*66c0*/  LEA.HI.X.SX32 R211, R252.reuse, R209, 0x5, P0 ;  /* 0x000000d1fcd37211 */ /* 0x040fea00000f2eff */
[C---:B------:R-:W-:Y:S04]  /*66d0*/  HMMA.16816.F32 R120, R212.reuse, R204, R120 ;  /* 0x000000ccd478723c */ /* 0x040fe80000001878 */
[C---:B------:R-:W-:Y:S04]  /*66e0*/  LEA R204, P0, R252.reuse, R210, 0x5 ;  /* 0x000000d2fccc7211 */ /* 0x040fe800078028ff */
[-C--:B------:R-:W-:Y:S03]  /*66f0*/  HMMA.16816.F32 R124, R212, R206.reuse, R124 ;  /* 0x000000ced47c723c */ /* 0x080fe6000000187c */
[C---:B------:R-:W-:Y:S02]  /*6700*/  LEA.HI.X.SX32 R205, R252.reuse, R211, 0x5, P0 ;  /* 0x000000d3fccd7211 */ /* 0x040fe400000f2eff */
[C---:B------:R-:W-:Y:S03]  /*6710*/  LEA R214, P0, R252.reuse, R204, 0x5 ;  /* 0x000000ccfcd67211 */ /* 0x040fe600078028ff */
[----:B------:R-:W-:Y:S04]  /*6720*/  HMMA.16816.F32 R128, R200, R206, R128 ;  /* 0x000000cec880723c */ /* 0x000fe80000001880 */
[C---:B------:R-:W-:Y:S02]  /*6730*/  LEA.HI.X.SX32 R215, R252.reuse, R205, 0x5, P0 ;  /* 0x000000cdfcd77211 */ /* 0x040fe400000f2eff */
[----:B------:R-:W-:Y:S02]  /*6740*/  PLOP3.LUT P0, PT, PT, PT, UP0, 0x80, 0x8 ;  /* 0x000000000008781c */ /* 0x000fe40003f0f008 */
[C---:B------:R-:W-:Y:S02]  /*6750*/  LEA R212, P1, R252.reuse, R214, 0x5 ;  /* 0x000000d6fcd47211 */ /* 0x040fe400078228ff */
[--C-:B------:R-:W-:Y:S02]  /*6760*/  SHF.R.U32.HI R201, RZ, 0x1, R217.reuse ;  /* 0x00000001ffc97819 */ /* 0x100fe400000116d9 */
[C---:B------:R-:W-:Y:S02]  /*6770*/  LEA.HI.X.SX32 R213, R252.reuse, R215, 0x5, P1 ;  /* 0x000000d7fcd57211 */ /* 0x040fe400008f2eff */
[----:B------:R-:W-:Y:S02]  /*6780*/  SHF.R.U32.HI R200, RZ, 0x2, R217 ;  /* 0x00000002ffc87819 */ /* 0x000fe400000116d9 */
[----:B------:R-:W-:Y:S02]  /*6790*/  PLOP3.LUT P1, PT, PT, PT, UP0, 0x80, 0x8 ;  /* 0x000000000008781c */ /* 0x000fe40003f2f008 */
[C---:B------:R-:W-:Y:S02]  /*67a0*/  LEA R202, P6, R252.reuse, R212, 0x5 ;  /* 0x000000d4fcca7211 */ /* 0x040fe400078c28ff */
[----:B------:R-:W-:Y:S02]  /*67b0*/  @P0 LOP3.LUT R201, R201, 0x30, RZ, 0xc0, !PT ;  /* 0x00000030c9c90812 */ /* 0x000fe400078ec0ff */
[----:B------:R-:W-:Y:S02]  /*67c0*/  PLOP3.LUT P0, PT, PT, PT, UP0, 0x80, 0x8 ;  /* 0x000000000008781c */ /* 0x000fe40003f0f008 */
[----:B------:R-:W-:Y:S01]  /*67d0*/  @P5 LOP3.LUT R236, R201, 0x7, R200, 0xf8, !PT ;  /* 0x00000007c9ec5812 */ /* 0x000fe200078ef8c8 */
[----:B------:R-:W-:Y:S01]  /*67e0*/  IMAD.MOV.U32 R201, RZ, RZ, 0x4 ;  /* 0x00000004ffc97424 */ /* 0x000fe200078e00ff */
[----:B------:R-:W-:Y:S03]  /*67f0*/  LEA.HI.X.SX32 R203, R252, R213, 0x5, P6 ;  /* 0x000000d5fccb7211 */ /* 0x000fe600030f2eff */
[----:B------:R-:W-:Y:S01]  /*6800*/  @P2 IMAD.WIDE.U32 R206, R236, R201, UR58 ;  /* 0x0000003aecce2e25 */ /* 0x000fe2000f8e00c9 */
[----:B------:R-:W-:Y:S01]  /*6810*/  @UP0 UMOV UR58, UR15 ;  /* 0x0000000f003a0c82 */ /* 0x000fe20008000000 */
[----:B------:R-:W-:Y:S02]  /*6820*/  @UP0 UMOV UR59, UR14 ;  /* 0x0000000e003b0c82 */ /* 0x000fe40008000000 */
[C---:B------:R-:W-:Y:S01]  /*6830*/  IMAD.WIDE R200, R252.reuse, -0xc0, R202 ;  /* 0xffffff40fcc87825 */ /* 0x040fe200078e02ca */
        /* <DEDUP_REMOVED lines=8> */
[C---:B-1----:R-:W-:Y:S03]  /*68c0*/  LEA R206, P0, R252.reuse, R200, 0x5 ;  /* 0x000000c8fcce7211 */ /* 0x042fe600078028ff */
[----:B------:R1:W-:Y:S01]  /*68d0*/  REDG.E.ADD.F32.FTZ.RN.STRONG.GPU desc[UR36][R212.64], R10 ;  /* 0x0000000ad40079a6 */ /* 0x0003e2000c12f324 */
[C---:B------:R-:W-:Y:S02]  /*68e0*/  LEA.HI.X.SX32 R207, R252.reuse, R201, 0x5, P0 ;  /* 0x000000c9fccf7211 */ /* 0x040fe400000f2eff */
[C---:B--2---:R-:W-:Y:S01]  /*68f0*/  LEA R4, P0, R252.reuse, R206, 0x5 ;  /* 0x000000cefc047211 */ /* 0x044fe200078028ff */
[----:B------:R2:W-:Y:S03]  /*6900*/  REDG.E.ADD.F32.FTZ.RN.STRONG.GPU desc[UR36][R202.64], R11 ;  /* 0x0000000bca0079a6 */ /* 0x0005e6000c12f324 */
[C---:B---3--:R-:W-:Y:S01]  /*6910*/  LEA.HI.X.SX32 R5, R252.reuse, R207, 0x5, P0 ;  /* 0x000000cffc057211 */ /* 0x048fe200000f2eff */
[----:B------:R-:W-:Y:S01]  /*6920*/  REDG.E.ADD.F32.FTZ.RN.STRONG.GPU desc[UR36][R238.64+0x80], R16 ;  /* 0x00008010ee0079a6 */ /* 0x000fe2000c12f324 */
[C---:B------:R-:W-:Y:S03]  /*6930*/  LEA R198, P0, R252.reuse, R4, 0x5 ;  /* 0x00000004fcc67211 */ /* 0x040fe600078028ff */
[----:B------:R3:W-:Y:S01]  /*6940*/  REDG.E.ADD.F32.FTZ.RN.STRONG.GPU desc[UR36][R200.64+0x80], R17 ;  /* 0x00008011c80079a6 */ /* 0x0007e2000c12f324 */
[C---:B------:R-:W-:Y:S02]  /*6950*/  LEA.HI.X.SX32 R199, R252.reuse, R5, 0x5, P0 ;  /* 0x00000005fcc77211 */ /* 0x040fe400000f2eff */
[C---:B------:R-:W-:Y:S01]  /*6960*/  LEA R196, P0, R252.reuse, R198, 0x5 ;  /* 0x000000c6fcc47211 */ /* 0x040fe200078028ff */
[----:B------:R3:W-:Y:S03]  /*6970*/  REDG.E.ADD.F32.FTZ.RN.STRONG.GPU desc[UR36][R206.64+0x80], R18 ;  /* 0x00008012ce0079a6 */ /* 0x0007e6000c12f324 */
[C---:B------:R-:W-:Y:S01]  /*6980*/  LEA.HI.X.SX32 R197, R252.reuse, R199, 0x5, P0 ;  /* 0x000000c7fcc57211 */ /* 0x040fe200000f2eff */
[----:B------:R3:W-:Y:S01]  /*6990*/  REDG.E.ADD.F32.FTZ.RN.STRONG.GPU desc[UR36][R4.64+0x80], R19 ;  /* 0x00008013040079a6 */ /* 0x0007e2000c12f324 */
[C---:B----4-:R-:W-:Y:S03]  /*69a0*/  LEA R208, P0, R252.reuse, R196, 0x5 ;  /* 0x000000c4fcd07211 */ /* 0x050fe600078028ff */
[----:B------:R4:W-:Y:S01]  /*69b0*/  REDG.E.ADD.F32.FTZ.RN.STRONG.GPU desc[UR36][R198.64+0x80], R12 ;  /* 0x0000800cc60079a6 */ /* 0x0009e2000c12f324 */
[C---:B------:R-:W-:Y:S02]  /*69c0*/  LEA.HI.X.SX32 R209, R252.reuse, R197, 0x5, P0 ;  /* 0x000000c5fcd17211 */ /* 0x040fe400000f2eff */
[C---:B------:R-:W-:Y:S01]  /*69d0*/  LEA R210, P0, R252.reuse, R208, 0x5 ;  /* 0x000000d0fcd27211 */ /* 0x040fe200078028ff */
[----:B------:R4:W-:Y:S03]  /*69e0*/  REDG.E.ADD.F32.FTZ.RN.STRONG.GPU desc[UR36][R196.64+0x80], R13 ;  /* 0x0000800dc40079a6 */ /* 0x0009e6000c12f324 */
[C---:B------:R-:W-:Y:S01]  /*69f0*/  LEA.HI.X.SX32 R211, R252.reuse, R209, 0x5, P0 ;  /* 0x000000d1fcd37211 */ /* 0x040fe200000f2eff */
[----:B------:R4:W-:Y:S02]  /*6a00*/  REDG.E.ADD.F32.FTZ.RN.STRONG.GPU desc[UR36][R208.64+0x80], R14 ;  /* 0x0000800ed00079a6 */ /* 0x0009e4000c12f324 */
[C---:B------:R-:W-:Y:S02]  /*6a10*/  IMAD.WIDE R6, R252.reuse, -0xc0, R210 ;  /* 0xffffff40fc067825 */ /* 0x040fe400078e02d2 */
        /* <DEDUP_REMOVED lines=14> */
[C---:B--2---:R-:W-:Y:S03]  /*6b00*/  LEA R202, P0, R252.reuse, R212, 0x5 ;  /* 0x000000d4fcca7211 */ /* 0x044fe600078028ff */
[----:B------:R2:W-:Y:S01]  /*6b10*/  REDG.E.ADD.F32.FTZ.RN.STRONG.GPU desc[UR36][R212.64+0x100], R89 ;  /* 0x00010059d40079a6 */ /* 0x0005e2000c12f324 */
[C---:B------:R-:W-:Y:S02]  /*6b20*/  LEA.HI.X.SX32 R203, R252.reuse, R213, 0x5, P0 ;  /* 0x000000d5fccb7211 */ /* 0x040fe400000f2eff */
[C---:B------:R-:W-:Y:S03]  /*6b30*/  LEA R10, P0, R252.reuse, R202, 0x5 ;  /* 0x000000cafc0a7211 */ /* 0x040fe600078028ff */
[----:B------:R2:W-:Y:S01]  /*6b40*/  REDG.E.ADD.F32.FTZ.RN.STRONG.GPU desc[UR36][R202.64+0x100], R90 ;  /* 0x0001005aca0079a6 */ /* 0x0005e2000c12f324 */
[C---:B------:R-:W-:Y:S03]  /*6b50*/  LEA.HI.X.SX32 R11, R252.reuse, R203, 0x5, P0 ;  /* 0x000000cbfc0b7211 */ /* 0x040fe600000f2eff */
[C---:B---3--:R-:W-:Y:S02]  /*6b60*/  IMAD.WIDE R200, R252.reuse, -0xc0, R10 ;  /* 0xffffff40fcc87825 */ /* 0x048fe400078e020a */
        /* <DEDUP_REMOVED lines=47> */
[C---:B-1----:R-:W-:Y:S03]  /*6e60*/  LEA R8, P0, R252.reuse, R86, 0x5 ;  /* 0x00000056fc087211 */ /* 0x042fe600078028ff */
[----:B------:R-:W-:Y:S01]  /*6e70*/  REDG.E.ADD.F32.FTZ.RN.STRONG.GPU desc[UR36][R86.64+0x280], R114 ;  /* 0x00028072560079a6 */ /* 0x000fe2000c12f324 */
[C---:B------:R-:W-:Y:S02]  /*6e80*/  LEA.HI.X.SX32 R9, R252.reuse, R87, 0x5, P0 ;  /* 0x00000057fc097211 */ /* 0x040fe400000f2eff */
[C---:B--2---:R-:W-:Y:S01]  /*6e90*/  LEA R212, P0, R252.reuse, R8, 0x5 ;  /* 0x00000008fcd47211 */ /* 0x044fe200078028ff */
        /* <DEDUP_REMOVED lines=10> */
[C---:B---3--:R-:W-:Y:S03]  /*6f40*/  LEA R10, P0, R252.reuse, R88, 0x5 ;  /* 0x00000058fc0a7211 */ /* 0x048fe600078028ff */
        /* <DEDUP_REMOVED lines=17> */
[C---:B------:R-:W-:Y:S02]  /*7060*/  LEA.HI.X.SX32 R207, R252.reuse, R17, 0x5, P0 ;  /* 0x00000011fccf7211 */ /* 0x040fe400000f2eff */
[C---:B------:R-:W-:Y:S01]  /*7070*/  LEA R98, P0, R252.reuse, R206, 0x5 ;  /* 0x000000cefc627211 */ /* 0x040fe200078028ff */
[----:B------:R-:W-:Y:S03]  /*7080*/  LDSM.16.MT88.4 R88, [R228+0x6000] ;  /* 0x00600000e458783b */ /* 0x000fe60000004200 */
[C---:B------:R-:W-:Y:S01]  /*7090*/  LEA.HI.X.SX32 R99, R252.reuse, R207, 0x5, P0 ;  /* 0x000000cffc637211 */ /* 0x040fe200000f2eff */
[----:B------:R-:W-:Y:S01]  /*70a0*/  REDG.E.ADD.F32.FTZ.RN.STRONG.GPU desc[UR36][R206.64+0x300], R121 ;  /* 0x00030079ce0079a6 */ /* 0x000fe2000c12f324 */
[C---:B----4-:R-:W-:Y:S03]  /*70b0*/  LEA R4, P0, R252.reuse, R98, 0x5 ;  /* 0x00000062fc047211 */ /* 0x050fe600078028ff */
[----:B------:R-:W-:Y:S01]  /*70c0*/  REDG.E.ADD.F32.FTZ.RN.STRONG.GPU desc[UR36][R98.64+0x300], R122 ;  /* 0x0003007a620079a6 */ /* 0x000fe2000c12f324 */
[C---:B------:R-:W-:Y:S03]  /*70d0*/  LEA.HI.X.SX32 R5, R252.reuse, R99, 0x5, P0 ;  /* 0x00000063fc057211 */ /* 0x040fe600000f2eff */
[----:B------:R-:W-:Y:S01]  /*70e0*/  LDSM.16.MT88.4 R96, [R228+0x800] ;  /* 0x00080000e460783b */ /* 0x000fe20000004200 */
[C---:B------:R-:W-:Y:S03]  /*70f0*/  IMAD.WIDE R92, R252.reuse, -0xc0, R4 ;  /* 0xffffff40fc5c7825 */ /* 0x040fe600078e0204 */
[----:B------:R-:W-:Y:S01]  /*7100*/  REDG.E.ADD.F32.FTZ.RN.STRONG.GPU desc[UR36][R4.64+0x300], R123 ;  /* 0x0003007b040079a6 */ /* 0x000fe2000c12f324 */
[----:B------:R-:W-:Y:S03]  /*7110*/  LEA R198, P0, R252, R92, 0x5 ;  /* 0x0000005cfcc67211 */ /* 0x000fe600078028ff */
[----:B------:R-:W2:Y:S01]  /*7120*/  LDSM.16.MT88.4 R4, [R230+0x20000] ;  /* 0x02000000e604783b */ /* 0x000ea20000004200 */
[C---:B-1----:R-:W-:Y:S03]  /*7130*/  VIADD R120, R230.reuse, 0x40 ;  /* 0x00000040e6787836 */ /* 0x042fe60000000000 */
[----:B------:R-:W-:Y:S01]  /*7140*/  REDG.E.ADD.F32.FTZ.RN.STRONG.GPU desc[UR36][R238.64+0x380], R128 ;  /* 0x00038080ee0079a6 */ /* 0x000fe2000c12f324 */
[----:B------:R-:W-:Y:S01]  /*7150*/  @P3 VIADD R120, R230, 0xffffffc0 ;  /* 0xffffffc0e6783836 */ /* 0x000fe20000000000 */
[C---:B------:R-:W-:Y:S02]  /*7160*/  LEA.HI.X.SX32 R199, R252.reuse, R93, 0x5, P0 ;  /* 0x0000005dfcc77211 */ /* 0x040fe400000f2eff */
[C---:B------:R-:W-:Y:S01]  /*7170*/  LEA R18, P0, R252.reuse, R198, 0x5 ;  /* 0x000000c6fc127211 */ /* 0x040fe200078028ff */
[----:B------:R-:W-:Y:S03]  /*7180*/  REDG.E.ADD.F32.FTZ.RN.STRONG.GPU desc[UR36][R92.64+0x380], R129 ;  /* 0x000380815c0079a6 */ /* 0x000fe6000c12f324 */
[C---:B------:R-:W-:Y:S01]  /*7190*/  LEA.HI.X.SX32 R19, R252.reuse, R199, 0x5, P0 ;  /* 0x000000c7fc137211 */ /* 0x040fe200000f2eff */
[----:B------:R-:W1:Y:S01]  /*71a0*/  LDSM.16.MT88.4 R12, [R120+0x20000] ;  /* 0x02000000780c783b */ /* 0x000e620000004200 */
[C---:B------:R-:W-:Y:S03]  /*71b0*/  LEA R208, P0, R252.reuse, R18, 0x5 ;  /* 0x00000012fcd07211 */ /* 0x040fe600078028ff */
[----:B------:R-:W-:Y:S01]  /*71c0*/  REDG.E.ADD.F32.FTZ.RN.STRONG.GPU desc[UR36][R198.64+0x380], R130 ;  /* 0x00038082c60079a6 */ /* 0x000fe2000c12f324 */
[C---:B------:R-:W-:Y:S02]  /*71d0*/  LEA.HI.X.SX32 R209, R252.reuse, R19, 0x5, P0 ;  /* 0x00000013fcd17211 */ /* 0x040fe400000f2eff */
[C---:B------:R-:W-:Y:S01]  /*71e0*/  LEA R94, P0, R252.reuse, R208, 0x5 ;  /* 0x000000d0fc5e7211 */ /* 0x040fe200078028ff */
[----:B------:R-:W-:Y:S03]  /*71f0*/  REDG.E.ADD.F32.FTZ.RN.STRONG.GPU desc[UR36][R18.64+0x380], R131 ;  /* 0x00038083120079a6 */ /* 0x000fe6000c12f324 */
[C---:B------:R-:W-:Y:S01]  /*7200*/  LEA.HI.X.SX32 R95, R252.reuse, R209, 0x5, P0 ;  /* 0x000000d1fc5f7211 */ /* 0x040fe200000f2eff */
[----:B------:R-:W3:Y:S01]  /*7210*/  LDSM.16.MT88.4 R16, [R228+0x2000] ;  /* 0x00200000e410783b */ /* 0x000ee20000004200 */
[C---:B------:R-:W-:Y:S03]  /*7220*/  LEA R100, P0, R252.reuse, R94, 0x5 ;  /* 0x0000005efc647211 */ /* 0x040fe600078028ff */
[----:B------:R-:W-:Y:S01]  /*7230*/  LDSM.16.MT88.4 R108, [R228+0x4800] ;  /* 0x00480000e46c783b */ /* 0x000fe20000004200 */
[C---:B------:R-:W-:Y:S02]  /*7240*/  LEA.HI.X.SX32 R101, R252.reuse, R95, 0x5, P0 ;  /* 0x0000005ffc657211 */ /* 0x040fe400000f2eff */
[C---:B------:R-:W-:Y:S01]  /*7250*/  LEA R102, P0, R252.reuse, R100, 0x5 ;  /* 0x00000064fc667211 */ /* 0x040fe200078028ff */
[----:B------:R-:W-:Y:S03]  /*7260*/  LDSM.16.MT88.4 R112, [R120+0x21800] ;  /* 0x021800007870783b */ /* 0x000fe60000004200 */
[----:B------:R-:W-:Y:S01]  /*7270*/  LEA.HI.X.SX32 R103, R252, R101, 0x5, P0 ;  /* 0x00000065fc677211 */ /* 0x000fe200000f2eff */
[----:B------:R-:W-:Y:S01]  /*7280*/  LDSM.16.MT88.4 R116, [R228+0x5800] ;  /* 0x00580000e474783b */ /* 0x000fe20000004200 */
[-C--:B--2---:R-:W-:Y:S03]  /*7290*/  HMMA.16816.F32 R132, R4, R8.reuse, R132 ;  /* 0x000000080484723c */ /* 0x084fe60000001884 */
[----:B------:R-:W-:Y:S04]  /*72a0*/  REDG.E.ADD.F32.FTZ.RN.STRONG.GPU desc[UR36][R208.64+0x380], R124 ;  /* 0x0003807cd00079a6 */ /* 0x000fe8000c12f324 */
[----:B------:R-:W-:Y:S04]  /*72b0*/  REDG.E.ADD.F32.FTZ.RN.STRONG.GPU desc[UR36][R94.64+0x380], R125 ;  /* 0x0003807d5e0079a6 */ /* 0x000fe8000c12f324 */
[----:B------:R-:W2:Y:S01]  /*72c0*/  LDSM.16.MT88.4 R92, [R230+0x20800] ;  /* 0x02080000e65c783b */ /* 0x000ea20000004200 */
[C---:B-1----:R-:W-:Y:S03]  /*72d0*/  HMMA.16816.F32 R136, R12.reuse, R8, R136 ;  /* 0x000000080c88723c */ /* 0x042fe60000001888 */
[----:B------:R-:W-:Y:S04]  /*72e0*/  REDG.E.ADD.F32.FTZ.RN.STRONG.GPU desc[UR36][R100.64+0x380], R126 ;  /* 0x0003807e640079a6 */ /* 0x000fe8000c12f324 */
[----:B------:R-:W-:Y:S01]  /*72f0*/  REDG.E.ADD.F32.FTZ.RN.STRONG.GPU desc[UR36][R102.64+0x380], R127 ;  /* 0x0003807f660079a6 */ /* 0x000fe2000c12f324 */
[-C--:B------:R-:W-:Y:S03]  /*7300*/  HMMA.16816.F32 R140, R12, R10.reuse, R140 ;  /* 0x0000000a0c8c723c */ /* 0x080fe6000000188c */
[----:B------:R-:W1:Y:S05]  /*7310*/  LDSM.16.MT88.4 R100, [R120+0x20800] ;  /* 0x020800007864783b */ /* 0x000e6a0000004200 */
[C---:B------:R-:W-:Y:S01]  /*7320*/  HMMA.16816.F32 R144, R4.reuse, R10, R144 ;  /* 0x0000000a0490723c */ /* 0x040fe20000001890 */
[----:B------:R-:W4:Y:S07]  /*7330*/  LDSM.16.MT88.4 R8, [R228+0x6800] ;  /* 0x00680000e408783b */ /* 0x000f2e0000004200 */
[-C--:B---3--:R-:W-:Y:S08]  /*7340*/  HMMA.16816.F32 R148, R4, R16.reuse, R148 ;  /* 0x000000100494723c */ /* 0x088ff00000001894 */
        /* <DEDUP_REMOVED lines=14> */
[----:B------:R-:W3:Y:S04]  /*7430*/  LDSM.16.MT88.4 R4, [R230+0x21000] ;  /* 0x02100000e604783b */ /* 0x000ee80000004200 */
[----:B------:R-:W3:Y:S03]  /*7440*/  LDSM.16.MT88.4 R88, [R228+0x5000] ;  /* 0x00500000e458783b */ /* 0x000ee60000004200 */
[-C--:B--2---:R-:W-:Y:S08]  /*7450*/  HMMA.16816.F32 R132, R92, R96.reuse, R132 ;  /* 0x000000605c84723c */ /* 0x084ff00000001884 */
[C---:B-1----:R-:W-:Y:S08]  /*7460*/  HMMA.16816.F32 R136, R100.reuse, R96, R136 ;  /* 0x000000606488723c */ /* 0x042ff00000001888 */
[-C--:B------:R-:W-:Y:S08]  /*7470*/  HMMA.16816.F32 R140, R100, R98.reuse, R140 ;  /* 0x00000062648c723c */ /* 0x080ff0000000188c */
[C---:B------:R-:W-:Y:S01]  /*7480*/  HMMA.16816.F32 R144, R92.reuse, R98, R144 ;  /* 0x000000625c90723c */ /* 0x040fe20000001890 */
[----:B------:R-:W1:Y:S07]  /*7490*/  LDSM.16.MT88.4 R96, [R228+0x7000] ;  /* 0x00700000e460783b */ /* 0x000e6e0000004200 */
[-C--:B------:R-:W-:Y:S08]  /*74a0*/  HMMA.16816.F32 R148, R92, R104.reuse, R148 ;  /* 0x000000685c94723c */ /* 0x080ff00000001894 */
        /* <DEDUP_REMOVED lines=8> */
[----:B------:R-:W2:Y:S07]  /*7530*/  LDSM.16.MT88.4 R108, [R228+0x1800] ;  /* 0x00180000e46c783b */ /* 0x000eae0000004200 */
[-C--:B----4-:R-:W-:Y:S08]  /*7540*/  HMMA.16816.F32 R180, R92, R8.reuse, R180 ;  /* 0x000000085cb4723c */ /* 0x090ff000000018b4 */
[C---:B------:R-:W-:Y:S08]  /*7550*/  HMMA.16816.F32 R184, R100.reuse, R8, R184 ;  /* 0x0000000864b8723c */ /* 0x040ff000000018b8 */
[-C--:B------:R-:W-:Y:S01]  /*7560*/  HMMA.16816.F32 R188, R100, R10.reuse, R188 ;  /* 0x0000000a64bc723c */ /* 0x080fe200000018bc */
[----:B------:R-:W4:Y:S07]  /*7570*/  LDSM.16.MT88.4 R100, [R228+0x3800] ;  /* 0x00380000e464783b */ /* 0x000f2e0000004200 */
[----:B------:R-:W-:Y:S01]  /*7580*/  HMMA.16816.F32 R192, R92, R10, R192 ;  /* 0x0000000a5cc0723c */ /* 0x000fe200000018c0 */
[----:B------:R-:W4:Y:S07]  /*7590*/  LDSM.16.MT88.4 R8, [R228+0x7800] ;  /* 0x00780000e408783b */ /* 0x000f2e0000004200 */
        /* <DEDUP_REMOVED lines=12> */
[-C--:B-1----:R-:W-:Y:S08]  /*7660*/  HMMA.16816.F32 R180, R4, R96.reuse, R180 ;  /* 0x0000006004b4723c */ /* 0x082ff000000018b4 */
[C---:B------:R-:W-:Y:S08]  /*7670*/  HMMA.16816.F32 R184, R16.reuse, R96, R184 ;  /* 0x0000006010b8723c */ /* 0x040ff000000018b8 */
[-C--:B------:R-:W-:Y:S08]  /*7680*/  HMMA.16816.F32 R188, R16, R98.reuse, R188 ;  /* 0x0000006210bc723c */ /* 0x080ff000000018bc */
[----:B------:R-:W-:Y:S04]  /*7690*/  HMMA.16816.F32 R192, R4, R98, R192 ;  /* 0x0000006204c0723c */ /* 0x000fe800000018c0 */
[----:B------:R-:W-:Y:S02]  /*76a0*/  LOP3.LUT R4, R232, 0x1f8, RZ, 0xc0, !PT ;  /* 0x000001f8e8047812 */ /* 0x000fe400078ec0ff */
[----:B------:R-:W-:Y:S02]  /*76b0*/  LOP3.LUT R6, R250, 0x40, RZ, 0xfc, !PT ;  /* 0x00000040fa067812 */ /* 0x000fe400078efcff */
[-C--:B--2---:R-:W-:Y:S05]  /*76c0*/  HMMA.16816.F32 R132, R104, R108.reuse, R132 ;  /* 0x0000006c6884723c */ /* 0x084fea0000001884 */
[----:B------:R-:W-:Y:S02]  /*76d0*/  LOP3.LUT R5, R4, 0x38, R217, 0x78, !PT ;  /* 0x0000003804057812 */ /* 0x000fe400078e78d9 */
[C---:B------:R-:W-:Y:S01]  /*76e0*/  LOP3.LUT R4, R250.reuse, 0xc0, RZ, 0xfc, !PT ;  /* 0x000000c0fa047812 */ /* 0x040fe200078efcff */
[C---:B------:R-:W-:Y:S04]  /*76f0*/  HMMA.16816.F32 R136, R112.reuse, R108, R136 ;  /* 0x0000006c7088723c */ /* 0x040fe80000001888 */
[----:B------:R-:W-:Y:S04]  /*7700*/  LOP3.LUT R5, R5, 0x1e00, R232, 0xf8, !PT ;  /* 0x00001e0005057812 */ /* 0x000fe800078ef8e8 */
        /* <DEDUP_REMOVED lines=11> */
[C---:B------:R-:W-:Y:S04]  /*77c0*/  HMMA.16816.F32 R184, R112.reuse, R8, R184 ;  /* 0x0000000870b8723c */ /* 0x040fe800000018b8 */
[----:B------:R-:W-:Y:S02]  /*77d0*/  LOP3.LUT R8, R250, 0x80, RZ, 0xfc, !PT ;  /* 0x00000080fa087812 */ /* 0x000fe400078efcff */
[----:B------:R-:W-:Y:S02]  /*77e0*/  LEA R9, R5, UR4, 0x1 ;  /* 0x0000000405097c11 */ /* 0x000fe4000f8e08ff */
[-C--:B------:R-:W-:Y:S08]  /*77f0*/  HMMA.16816.F32 R188, R112, R10.reuse, R188 ;  /* 0x0000000a70bc723c */ /* 0x080ff000000018bc */
[----:B------:R-:W-:Y:S01]  /*7800*/  HMMA.16816.F32 R192, R104, R10, R192 ;  /* 0x0000000a68c0723c */ /* 0x000fe200000018c0 */
[----:B------:R-:W-:Y:S08]  /*7810*/  @!UPT UIADD3 URZ, UPT, UPT, URZ, URZ, URZ ;  /* 0x000000fffffff290 */ /* 0x000ff0000fffe0ff */
        /* <DEDUP_REMOVED lines=57> */
.L_x_314:
[----:B------:R-:W-:Y:S01]  /*7bb0*/  IADD3 R244, PT, PT, R244, -0x40, RZ ;  /* 0xffffffc0f4f47810 */ /* 0x000fe20007ffe0ff */
[----:B------:R-:W-:Y:S06]  /*7bc0*/  BRA.U UP1, `(.L_x_315) ;  /* 0xffffffc1015c7547 */ /* 0x000fec000b83ffff */
[----:B------:R-:W2:Y:S01]  /*7bd0*/  S2R R0, SR_TID.X ;  /* 0x0000000000007919 */ /* 0x000ea20000002100 */
[C---:B------:R-:W-:Y:S01]  /*7be0*/  IMAD.SHL.U32 R2, R217.reuse, 0x10, RZ ;  /* 0x00000010d9027824 */ /* 0x040fe200078e00ff */
[----:B------:R-:W3:Y:S01]  /*7bf0*/  LDCU UR8, c[0x0][0x500] ;  /* 0x0000a000ff0877ac */ /* 0x000ee20008000800 */
[C---:B------:R-:W-:Y:S01]  /*7c00*/  IMAD.SHL.U32 R3, R217.reuse, 0x20, RZ ;  /* 0x00000020d9037824 */ /* 0x040fe200078e00ff */
[C---:B------:R-:W-:Y:S01]  /*7c10*/  LOP3.LUT P0, RZ, R217.reuse, 0x10, RZ, 0xc0, !PT ;  /* 0x00000010d9ff7812 */ /* 0x040fe2000780c0ff */
[----:B------:R-:W-:Y:S01]  /*7c20*/  IMAD.SHL.U32 R217, R217, 0x2, RZ ;  /* 0x00000002d9d97824 */ /* 0x000fe200078e00ff */
[----:B------:R-:W-:Y:S01]  /*7c30*/  LOP3.LUT R5, R2, 0x1c0, RZ, 0xc0, !PT ;  /* 0x000001c002057812 */ /* 0x000fe200078ec0ff */
[----:B------:R-:W-:Y:S01]  /*7c40*/  UISETP.NE.AND UP0, UPT, UR44, -0x1, UPT ;  /* 0xffffffff2c00788c */ /* 0x000fe2000bf05270 */
[----:B------:R-:W-:Y:S01]  /*7c50*/  LOP3.LUT R2, R3, 0x400, RZ, 0xc0, !PT ;  /* 0x0000040003027812 */ /* 0x000fe200078ec0ff */
[----:B------:R-:W-:Y:S01]  /*7c60*/  UMOV UR45, UR22 ;  /* 0x00000016002d7c82 */ /* 0x000fe20008000000 */
[----:B------:R-:W-:Y:S01]  /*7c70*/  F2FP.F16.F32.PACK_AB R20, R21, R20 ;  /* 0x000000141514723e */ /* 0x000fe200000000ff */
[----:B------:R-:W-:Y:S01]  /*7c80*/  UISETP.NE.AND UP1, UPT, UR44, -0x1, UPT ;  /* 0xffffffff2c00788c */ /* 0x000fe2000bf25270 */
[----:B------:R-:W-:-:S02]  /*7c90*/  LOP3.LUT R2, R2, 0x6, R217, 0xf8, !PT ;  /* 0x0000000602027812 */ /* 0x000fc400078ef8d9 */
[----:B------:R-:W-:Y:S02]  /*7ca0*/  F2FP.F16.F32.PACK_AB R22, R23, R22 ;  /* 0x000000161716723e */ /* 0x000fe400000000ff */
[----:B------:R-:W-:Y:S02]  /*7cb0*/  F2FP.F16.F32.PACK_AB R32, R33, R32 ;  /* 0x000000202120723e */ /* 0x000fe400000000ff */
[----:B------:R-:W-:Y:S01]  /*7cc0*/  F2FP.F16.F32.PACK_AB R34, R35, R34 ;  /* 0x000000222322723e */ /* 0x000fe200000000ff */
[----:B------:R-:W4:Y:S01]  /*7cd0*/  @UP0 LDCU.64 UR10, c[0x0][0x5c0] ;  /* 0x0000b800ff0a07ac */ /* 0x000f220008000a00 */
        /* <DEDUP_REMOVED lines=12> */
[----:B--2---:R-:W-:Y:S01]  /*7da0*/  SHF.R.U32.HI R0, RZ, 0x3, R0 ;  /* 0x00000003ff007819 */ /* 0x004fe20000011600 */
[----:B------:R-:W-:Y:S01]  /*7db0*/  FMUL.FTZ R140, R140, UR8 ;  /* 0x000000088c8c7c20 */ /* 0x000fe20008410000 */
[----:B------:R-:W-:Y:S01]  /*7dc0*/  FMUL.FTZ R141, R141, UR8 ;  /* 0x000000088d8d7c20 */ /* 0x000fe20008410000 */
[----:B------:R-:W-:Y:S01]  /*7dd0*/  FMUL.FTZ R142, R142, UR8 ;  /* 0x000000088e8e7c20 */ /* 0x000fe20008410000 */
[----:B-1----:R-:W-:Y:S01]  /*7de0*/  LOP3.LUT R10, R5, 0x18, R0, 0xf8, !PT ;  /* 0x00000018050a7812 */ /* 0x002fe200078ef800 */
[----:B------:R-:W-:Y:S01]  /*7df0*/  FMUL.FTZ R143, R143, UR8 ;  /* 0x000000088f8f7c20 */ /* 0x000fe20008410000 */
[----:B------:R-:W-:Y:S01]  /*7e00*/  FMUL.FTZ R148, R148, UR8 ;  /* 0x0000000894947c20 */ /* 0x000fe20008410000 */
[----:B------:R-:W-:Y:S01]  /*7e10*/  FMUL.FTZ R149, R149, UR8 ;  /* 0x0000000895957c20 */ /* 0x000fe20008410000 */
[----:B------:R-:W-:Y:S01]  /*7e20*/  LOP3.LUT R217, R10, 0x38, R217, 0x78, !PT ;  /* 0x000000380ad97812 */ /* 0x000fe200078e78d9 */
[----:B------:R-:W-:Y:S01]  /*7e30*/  FMUL.FTZ R150, R150, UR8 ;  /* 0x0000000896967c20 */ /* 0x000fe20008410000 */
[----:B------:R-:W-:Y:S01]  /*7e40*/  FMUL.FTZ R151, R151, UR8 ;  /* 0x0000000897977c20 */ /* 0x000fe20008410000 */
[----:B------:R-:W-:Y:S01]  /*7e50*/  FMUL.FTZ R160, R160, UR8 ;  /* 0x00000008a0a07c20 */ /* 0x000fe20008410000 */
[----:B------:R-:W-:Y:S01]  /*7e60*/  LOP3.LUT R2, R2, R217, RZ, 0xfc, !PT ;  /* 0x000000d902027212 */ /* 0x000fe200078efcff */
[----:B------:R-:W-:Y:S01]  /*7e70*/  FMUL.FTZ R161, R161, UR8 ;  /* 0x00000008a1a17c20 */ /* 0x000fe20008410000 */
[----:B------:R-:W-:Y:S01]  /*7e80*/  FMUL.FTZ R162, R162, UR8 ;  /* 0x00000008a2a27c20 */ /* 0x000fe20008410000 */
[----:B------:R-:W-:Y:S01]  /*7e90*/  FMUL.FTZ R163, R163, UR8 ;  /* 0x00000008a3a37c20 */ /* 0x000fe20008410000 */
[----:B------:R-:W-:Y:S01]  /*7ea0*/  LEA R3, R2, UR4, 0x1 ;  /* 0x0000000402037c11 */ /* 0x000fe2000f8e08ff */
[----:B------:R-:W-:Y:S01]  /*7eb0*/  FMUL.FTZ R152, R152, UR8 ;  /* 0x0000000898987c20 */ /* 0x000fe20008410000 */
[----:B------:R-:W-:Y:S01]  /*7ec0*/  F2FP.F16.F32.PACK_AB R132, R133, R132 ;  /* 0x000000848584723e */ /* 0x000fe200000000ff */
[----:B------:R-:W-:Y:S01]  /*7ed0*/  BAR.SYNC.DEFER_BLOCKING 0x0 ;  /* 0x0000000000007b1d */ /* 0x000fe20000010000 */
[----:B------:R-:W-:Y:S01]  /*7ee0*/  F2FP.F16.F32.PACK_AB R134, R135, R134 ;  /* 0x000000868786723e */ /* 0x000fe200000000ff */
[----:B------:R-:W-:-:S02]  /*7ef0*/  VIADD R2, R3, 0x10000 ;  /* 0x0001000003027836 */ /* 0x000fc40000000000 */
[----:B------:R-:W-:Y:S01]  /*7f00*/  FMUL.FTZ R153, R153, UR8 ;  /* 0x0000000899997c20 */ /* 0x000fe20008410000 */
[----:B------:R-:W-:Y:S02]  /*7f10*/  VIADD R5, R3, 0x10040 ;  /* 0x0001004003057836 */ /* 0x000fe40000000000 */
[----:B------:R-:W-:Y:S01]  /*7f20*/  FMUL.FTZ R154, R154, UR8 ;  /* 0x000000089a9a7c20 */ /* 0x000fe20008410000 */
[----:B------:R-:W-:Y:S01]  /*7f30*/  FMUL.FTZ R155, R155, UR8 ;  /* 0x000000089b9b7c20 */ /* 0x000fe20008410000 */
[----:B------:R-:W-:Y:S01]  /*7f40*/  F2FP.F16.F32.PACK_AB R144, R145, R144 ;  /* 0x000000909190723e */ /* 0x000fe200000000ff */
[----:B------:R-:W-:Y:S01]  /*7f50*/  @P0 VIADD R5, R2, 0xffffffc0 ;  /* 0xffffffc002050836 */ /* 0x000fe20000000000 */
[----:B------:R-:W-:Y:S01]  /*7f60*/  F2FP.F16.F32.PACK_AB R146, R147, R146 ;  /* 0x000000929392723e */ /* 0x000fe200000000ff */
[----:B------:R-:W-:Y:S01]  /*7f70*/  FMUL.FTZ R156, R156, UR8 ;  /* 0x000000089c9c7c20 */ /* 0x000fe20008410000 */
[----:B------:R-:W-:Y:S01]  /*7f80*/  FMUL.FTZ R157, R157, UR8 ;  /* 0x000000089d9d7c20 */ /* 0x000fe20008410000 */
[----:B------:R-:W-:Y:S01]  /*7f90*/  FMUL.FTZ R158, R158, UR8 ;  /* 0x000000089e9e7c20 */ /* 0x000fe20008410000 */
[----:B------:R-:W-:Y:S01]  /*7fa0*/  FMUL.FTZ R159, R159, UR8 ;  /* 0x000000089f9f7c20 */ /* 0x000fe20008410000 */
[----:B------:R-:W-:Y:S01]  /*7fb0*/  F2FP.F16.F32.PACK_AB R136, R137, R136 ;  /* 0x000000888988723e */ /* 0x000fe200000000ff */
[----:B------:R-:W-:Y:S01]  /*7fc0*/  FMUL.FTZ R164, R164, UR8 ;  /* 0x00000008a4a47c20 */ /* 0x000fe20008410000 */
[----:B------:R-:W-:Y:S01]  /*7fd0*/  F2FP.F16.F32.PACK_AB R138, R139, R138 ;  /* 0x0000008a8b8a723e */ /* 0x000fe200000000ff */
        /* <DEDUP_REMOVED lines=16> */
[----:B------:R1:W-:Y:S01]  /*80e0*/  STS [R3+0x10000], R132 ;  /* 0x0100008403007388 */ /* 0x0003e20000000800 */
[----:B------:R-:W-:Y:S01]  /*80f0*/  F2FP.F16.F32.PACK_AB R162, R163, R162 ;  /* 0x000000a2a3a2723e */ /* 0x000fe200000000ff */
[----:B------:R-:W-:Y:S01]  /*8100*/  FMUL.FTZ R172, R172, UR8 ;  /* 0x00000008acac7c20 */ /* 0x000fe20008410000 */
[----:B------:R-:W-:Y:S01]  /*8110*/  FMUL.FTZ R173, R173, UR8 ;  /* 0x00000008adad7c20 */ /* 0x000fe20008410000 */
[----:B------:R1:W-:Y:S01]  /*8120*/  STS [R3+0x10400], R134 ;  /* 0x0104008603007388 */ /* 0x0003e20000000800 */
[----:B------:R-:W-:Y:S01]  /*8130*/  FMUL.FTZ R174, R174, UR8 ;  /* 0x00000008aeae7c20 */ /* 0x000fe20008410000 */
[----:B------:R-:W-:Y:S01]  /*8140*/  FMUL.FTZ R175, R175, UR8 ;  /* 0x00000008afaf7c20 */ /* 0x000fe20008410000 */
[----:B------:R-:W-:Y:S01]  /*8150*/  F2FP.F16.F32.PACK_AB R152, R153, R152 ;  /* 0x000000989998723e */ /* 0x000fe200000000ff */
[----:B------:R1:W-:Y:S01]  /*8160*/  STS [R5], R144 ;  /* 0x0000009005007388 */ /* 0x0003e20000000800 */
[----:B------:R-:W-:Y:S01]  /*8170*/  F2FP.F16.F32.PACK_AB R154, R155, R154 ;  /* 0x0000009a9b9a723e */ /* 0x000fe200000000ff */
[----:B------:R-:W-:Y:S01]  /*8180*/  FMUL.FTZ R180, R180, UR8 ;  /* 0x00000008b4b47c20 */ /* 0x000fe20008410000 */
[----:B------:R-:W-:Y:S01]  /*8190*/  FMUL.FTZ R181, R181, UR8 ;  /* 0x00000008b5b57c20 */ /* 0x000fe20008410000 */
[----:B------:R1:W-:Y:S01]  /*81a0*/  STS [R5+0x400], R146 ;  /* 0x0004009205007388 */ /* 0x0003e20000000800 */
        /* <DEDUP_REMOVED lines=29> */
[----:B------:R-:W-:Y:S01]  /*8380*/  @UP0 UIADD3 UR16, UPT, UPT, UR40, UR44, URZ ;  /* 0x0000002c28100290 */ /* 0x000fe2000fffe0ff */
[----:B------:R-:W-:Y:S01]  /*8390*/  F2FP.F16.F32.PACK_AB R172, R173, R172 ;  /* 0x000000acadac723e */ /* 0x000fe200000000ff */
[----:B------:R1:W-:Y:S01]  /*83a0*/  STS [R5+0x2400], R162 ;  /* 0x002400a205007388 */ /* 0x0003e20000000800 */
[----:B------:R-:W-:Y:S01]  /*83b0*/  F2FP.F16.F32.PACK_AB R174, R175, R174 ;  /* 0x000000aeafae723e */ /* 0x000fe200000000ff */
[----:B----4-:R-:W-:Y:S01]  /*83c0*/  @UP0 UIMAD.WIDE.U32 UR18, UR16, UR10, URZ ;  /* 0x0000000a101202a5 */ /* 0x010fe2000f8e00ff */
[----:B------:R-:W-:Y:S01]  /*83d0*/  F2FP.F16.F32.PACK_AB R180, R181, R180 ;  /* 0x000000b4b5b4723e */ /* 0x000fe200000000ff */
[----:B------:R1:W-:Y:S01]  /*83e0*/  STS [R3+0x13000], R152 ;  /* 0x0130009803007388 */ /* 0x0003e20000000800 */
[----:B------:R-:W-:Y:S01]  /*83f0*/  F2FP.F16.F32.PACK_AB R182, R183, R182 ;  /* 0x000000b6b7b6723e */ /* 0x000fe200000000ff */
[----:B------:R-:W-:Y:S01]  /*8400*/  @UP0 UIMAD UR16, UR16, UR11, URZ ;  /* 0x0000000b101002a4 */ /* 0x000fe2000f8e02ff */
[----:B------:R-:W-:Y:S01]  /*8410*/  F2FP.F16.F32.PACK_AB R192, R193, R192 ;  /* 0x000000c0c1c0723e */ /* 0x000fe200000000ff */
[----:B------:R1:W-:Y:S01]  /*8420*/  STS [R3+0x13400], R154 ;  /* 0x0134009a03007388 */ /* 0x0003e20000000800 */
[----:B------:R-:W-:Y:S01]  /*8430*/  F2FP.F16.F32.PACK_AB R194, R195, R194 ;  /* 0x000000c2c3c2723e */ /* 0x000fe200000000ff */
[----:B------:R-:W-:Y:S01]  /*8440*/  @UP0 UIADD3 UR16, UPT, UPT, UR19, UR16, URZ ;  /* 0x0000001013100290 */ /* 0x000fe2000fffe0ff */
[----:B------:R-:W-:Y:S01]  /*8450*/  F2FP.F16.F32.PACK_AB R184, R185, R184 ;  /* 0x000000b8b9b8723e */ /* 0x000fe200000000ff */
[----:B------:R1:W-:Y:S01]  /*8460*/  STS [R5+0x3000], R156 ;  /* 0x0030009c05007388 */ /* 0x0003e20000000800 */
[----:B------:R-:W-:-:S02]  /*8470*/  F2FP.F16.F32.PACK_AB R186, R187, R186 ;  /* 0x000000babbba723e */ /* 0x000fc400000000ff */
[----:B------:R-:W-:Y:S01]  /*8480*/  F2FP.F16.F32.PACK_AB R188, R189, R188 ;  /* 0x000000bcbdbc723e */ /* 0x000fe200000000ff */
[----:B------:R1:W-:Y:S01]  /*8490*/  STS [R5+0x3400], R158 ;  /* 0x0034009e05007388 */ /* 0x0003e20000000800 */
[----:B------:R-:W-:Y:S02]  /*84a0*/  F2FP.F16.F32.PACK_AB R190, R191, R190 ;  /* 0x000000bebfbe723e */ /* 0x000fe400000000ff */
[----:B------:R-:W-:Y:S01]  /*84b0*/  F2FP.F16.F32.PACK_AB R24, R25, R24 ;  /* 0x000000181918723e */ /* 0x000fe200000000ff */
[----:B------:R1:W-:Y:S01]  /*84c0*/  STS [R3+0x14000], R164 ;  /* 0x014000a403007388 */ /* 0x0003e20000000800 */
[----:B------:R-:W-:Y:S02]  /*84d0*/  F2FP.F16.F32.PACK_AB R26, R27, R26 ;  /* 0x0000001a1b1a723e */ /* 0x000fe400000000ff */
        /* <DEDUP_REMOVED lines=38> */
[----:B------:R-:W-:-:S03]  /*8740*/  F2FP.F16.F32.PACK_AB R78, R79, R78 ;  /* 0x0000004e4f4e723e */ /* 0x000fc600000000ff */
        /* <DEDUP_REMOVED lines=35> */
[----:B------:R-:W2:Y:S01]  /*8980*/  LDCU.64 UR10, c[0x0][0x5c0] ;  /* 0x0000b800ff0a77ac */ /* 0x000ea20008000a00 */
[----:B------:R-:W3:Y:S01]  /*8990*/  LDCU.64 UR8, c[0x0][0x5a8] ;  /* 0x0000b500ff0877ac */ /* 0x000ee20008000a00 */
[----:B------:R-:W-:-:S04]  /*89a0*/  USHF.R.S32.HI UR12, URZ, 0x1f, UR40 ;  /* 0x0000001fff0c7899 */ /* 0x000fc80008011428 */
[----:B--2---:R-:W-:Y:S02]  /*89b0*/  UIMAD UR12, UR12, UR10, URZ ;  /* 0x0000000a0c0c72a4 */ /* 0x004fe4000f8e02ff */
[----:B------:R-:W-:Y:S02]  /*89c0*/  UIMAD.WIDE.U32 UR14, UR40, UR10, URZ ;  /* 0x0000000a280e72a5 */ /* 0x000fe4000f8e00ff */
[----:B------:R-:W-:-:S04]  /*89d0*/  UIMAD UR12, UR40, UR11, UR12 ;  /* 0x0000000b280c72a4 */ /* 0x000fc8000f8e020c */
[----:B------:R-:W-:-:S03]  /*89e0*/  UIADD3 UR13, UPT, UPT, UR15, UR12, URZ ;  /* 0x0000000c0f0d7290 */ /* 0x000fc6000fffe0ff */
[----:B------:R-:W-:Y:S02]  /*89f0*/  UMOV UR12, UR14 ;  /* 0x0000000e000c7c82 */ /* 0x000fe40008000000 */
[----:B---3--:R-:W-:-:S04]  /*8a00*/  UIMAD.WIDE.U32 UR18, UR45, UR8, UR12 ;  /* 0x000000082d1272a5 */ /* 0x008fc8000f8e000c */
[----:B------:R-:W-:-:S12]  /*8a10*/  UIMAD UR16, UR45, UR9, UR19 ;  /* 0x000000092d1072a4 */ /* 0x000fd8000f8e0213 */
.L_x_316:
[----:B------:R-:W-:Y:S05]  /*8a20*/  BRA.U UP1, `(.L_x_317) ;  /* 0x00000001012c7547 */ /* 0x000fea000b800000 */
[----:B------:R-:W2:Y:S01]  /*8a30*/  LDCU.64 UR8, c[0x0][0x5c8] ;  /* 0x0000b900ff0877ac */ /* 0x000ea20008000a00 */
[----:B------:R-:W3:Y:S01]  /*8a40*/  LDCU.64 UR12, c[0x0][0x5b0] ;  /* 0x0000b600ff0c77ac */ /* 0x000ee20008000a00 */
[----:B------:R-:W-:-:S04]  /*8a50*/  USHF.R.S32.HI UR14, URZ, 0x1f, UR40 ;  /* 0x0000001fff0e7899 */ /* 0x000fc80008011428 */
[----:B--2---:R-:W-:Y:S02]  /*8a60*/  UIMAD UR14, UR14, UR8, URZ ;  /* 0x000000080e0e72a4 */ /* 0x004fe4000f8e02ff */
[----:B------:R-:W-:Y:S02]  /*8a70*/  UIMAD.WIDE.U32 UR20, UR40, UR8, URZ ;  /* 0x00000008281472a5 */ /* 0x000fe4000f8e00ff */
[----:B------:R-:W-:-:S04]  /*8a80*/  UIMAD UR14, UR40, UR9, UR14 ;  /* 0x00000009280e72a4 */ /* 0x000fc8000f8e020e */
[----:B------:R-:W-:-:S04]  /*8a90*/  UIADD3 UR21, UPT, UPT, UR21, UR14, URZ ;  /* 0x0000000e15157290 */ /* 0x000fc8000fffe0ff */
[----:B---3--:R-:W-:-:S04]  /*8aa0*/  UIMAD.WIDE.U32 UR20, UR45, UR12, UR20 ;  /* 0x0000000c2d1472a5 */ /* 0x008fc8000f8e0014 */
[----:B------:R-:W-:-:S06]  /*8ab0*/  UIMAD UR13, UR45, UR13, UR21 ;  /* 0x0000000d2d0d72a4 */ /* 0x000fcc000f8e0215 */
[----:B-1----:R-:W-:Y:S01]  /*8ac0*/  MOV R5, UR13 ;  /* 0x0000000d00057c02 */ /* 0x002fe20008000f00 */
[----:B------:R-:W-:Y:S06]  /*8ad0*/  BRA `(.L_x_318) ;  /* 0x0000000000187947 */ /* 0x000fec0003800000 */
.L_x_317:
[----:B------:R-:W2:Y:S01]  /*8ae0*/  LDCU.64 UR8, c[0x0][0x5c8] ;  /* 0x0000b900ff0877ac */ /* 0x000ea20008000a00 */
[----:B------:R-:W-:-:S04]  /*8af0*/  UIADD3 UR12, UPT, UPT, UR40, UR44, URZ ;  /* 0x0000002c280c7290 */ /* 0x000fc8000fffe0ff */
[----:B--2---:R-:W-:Y:S02]  /*8b00*/  UIMAD.WIDE.U32 UR20, UR12, UR8, URZ ;  /* 0x000000080c1472a5 */ /* 0x004fe4000f8e00ff */
[----:B------:R-:W-:-:S04]  /*8b10*/  UIMAD UR12, UR12, UR9, URZ ;  /* 0x000000090c0c72a4 */ /* 0x000fc8000f8e02ff */
[----:B------:R-:W-:-:S06]  /*8b20*/  UIADD3 UR12, UPT, UPT, UR21, UR12, URZ ;  /* 0x0000000c150c7290 */ /* 0x000fcc000fffe0ff */
[----:B-1----:R-:W-:-:S07]  /*8b30*/  MOV R5, UR12 ;  /* 0x0000000c00057c02 */ /* 0x002fce0008000f00 */
.L_x_318:
[----:B------:R-:W-:Y:S01]  /*8b40*/  BAR.SYNC.DEFER_BLOCKING 0x0 ;  /* 0x0000000000007b1d */ /* 0x000fe20000010000 */
[----:B------:R-:W-:Y:S02]  /*8b50*/  USHF.L.U32 UR14, UR41, 0x6, URZ ;  /* 0x00000006290e7899 */ /* 0x000fe400080006ff */
[----:B------:R-:W-:Y:S02]  /*8b60*/  USHF.L.U32 UR13, UR41, 0x6, URZ ;  /* 0x00000006290d7899 */ /* 0x000fe400080006ff */
[----:B------:R-:W-:-:S03]  /*8b70*/  UIMAD.WIDE.U32 UR32, UR14, UR10, URZ ;  /* 0x0000000a0e2072a5 */ /* 0x000fc6000f8e00ff */
[----:B------:R-:W1:Y:S01]  /*8b80*/  LDC.64 R2, c[0x0][0x5d8] ;  /* 0x00017600ff027b82 */ /* 0x000e620000000a00 */
[----:B------:R-:W-:Y:S01]  /*8b90*/  USHF.R.S32.HI UR15, URZ, 0x1f, UR14 ;  /* 0x0000001fff0f7899 */ /* 0x000fe2000801140e */
[----:B------:R-:W-:Y:S01]  /*8ba0*/  BSSY.RECONVERGENT B0, `(.L_x_319) ;  /* 0x0000035000007945 */ /* 0x000fe20003800200 */
[----:B------:R-:W-:Y:S01]  /*8bb0*/  UIADD3 UR39, UPT, UPT, -UR13, UR39, URZ ;  /* 0x000000270d277290 */ /* 0x000fe2000fffe1ff */
[----:B------:R-:W-:Y:S01]  /*8bc0*/  IMAD.U32 R10, RZ, RZ, UR32 ;  /* 0x00000020ff0a7e24 */ /* 0x000fe2000f8e00ff */
[----:B------:R-:W-:Y:S01]  /*8bd0*/  UIMAD UR12, UR15, UR10, URZ ;  /* 0x0000000a0f0c72a4 */ /* 0x000fe2000f8e02ff */
[----:B------:R-:W-:Y:S01]  /*8be0*/  IMAD.U32 R11, RZ, RZ, UR33 ;  /* 0x00000021ff0b7e24 */ /* 0x000fe2000f8e00ff */
[----:B------:R-:W-:Y:S01]  /*8bf0*/  MOV R56, UR32 ;  /* 0x0000002000387c02 */ /* 0x000fe20008000f00 */
[----:B------:R-:W-:Y:S01]  /*8c00*/  IMAD.U32 R57, RZ, RZ, UR33 ;  /* 0x00000021ff397e24 */ /* 0x000fe2000f8e00ff */
[----:B------:R-:W-:Y:S01]  /*8c10*/  LOP3.LUT R232, R10, 0x38, R232, 0xf8, !PT ;  /* 0x000000380ae87812 */ /* 0x000fe200078ef8e8 */
[----:B------:R-:W-:Y:S01]  /*8c20*/  UIMAD UR12, UR14, UR11, UR12 ;  /* 0x0000000b0e0c72a4 */ /* 0x000fe2000f8e020c */
[----:B------:R-:W-:Y:S01]  /*8c30*/  ISETP.GE.AND P4, PT, R0, UR39, PT ;  /* 0x0000002700007c0c */ /* 0x000fe2000bf86270 */
[----:B------:R-:W2:Y:S01]  /*8c40*/  LDC.64 R10, c[0x0][0x5e0] ;  /* 0x00017800ff0a7b82 */ /* 0x000ea20000000a00 */
[----:B------:R-:W-:-:S02]  /*8c50*/  IADD3 R74, P0, PT, R232, UR18, RZ ;  /* 0x00000012e84a7c10 */ /* 0x000fc4000ff1e0ff */
[----:B------:R-:W-:Y:S01]  /*8c60*/  IADD3 R56, PT, PT, R0, 0x20, RZ ;  /* 0x0000002000387810 */ /* 0x000fe20007ffe0ff */
[----:B------:R-:W-:Y:S01]  /*8c70*/  IMAD.U32 R7, RZ, RZ, UR12 ;  /* 0x0000000cff077e24 */ /* 0x000fe2000f8e00ff */
[----:B------:R3:W4:Y:S02]  /*8c80*/  LDS.128 R52, [R9+0x11000] ;  /* 0x0110000009347984 */ /* 0x0007240000000c00 */
[----:B------:R-:W-:Y:S02]  /*8c90*/  ISETP.GE.AND P6, PT, R56, UR39, PT ;  /* 0x0000002738007c0c */ /* 0x000fe4000bfc6270 */
[----:B------:R3:W2:Y:S01]  /*8ca0*/  LDS.128 R48, [R9+0x13000] ;  /* 0x0130000009307984 */ /* 0x0006a20000000c00 */
[----:B------:R-:W-:Y:S02]  /*8cb0*/  IADD3.X R75, PT, PT, R57, UR16, R7, P0, !PT ;  /* 0x00000010394b7c10 */ /* 0x000fe400087fe407 */
[----:B------:R-:W-:Y:S01]  /*8cc0*/  IADD3 R7, P0, PT, R0, 0x20, RZ ;  /* 0x0000002000077810 */ /* 0x000fe20007f1e0ff */
[----:B------:R3:W2:Y:S01]  /*8cd0*/  LDS.128 R44, [R9+0x15000] ;  /* 0x01500000092c7984 */ /* 0x0006a20000000c00 */
[----:B-1----:R-:W-:-:S02]  /*8ce0*/  IMAD.WIDE.U32 R74, R2, UR24, R74 ;  /* 0x00000018024a7c25 */ /* 0x002fc4000f8e004a */
[----:B------:R-:W-:Y:S01]  /*8cf0*/  IADD3.X R72, PT, PT, RZ, RZ, RZ, P0, !PT ;  /* 0x000000ffff487210 */ /* 0x000fe200007fe4ff */
[----:B------:R3:W1:Y:S01]  /*8d00*/  LDS.128 R40, [R9+0x18000] ;  /* 0x0180000009287984 */ /* 0x0006620000000c00 */
[----:B------:R-:W-:-:S03]  /*8d10*/  IMAD.U32 R2, RZ, RZ, UR8 ;  /* 0x00000008ff027e24 */ /* 0x000fc6000f8e00ff */
[----:B------:R3:W1:Y:S01]  /*8d20*/  LDS.128 R36, [R9+0x19000] ;  /* 0x0190000009247984 */ /* 0x0006620000000c00 */
[----:B------:R-:W-:-:S03]  /*8d30*/  IMAD R3, R3, UR24, R75 ;  /* 0x0000001803037c24 */ /* 0x000fc6000f8e024b */
[----:B------:R3:W1:Y:S04]  /*8d40*/  LDS.128 R32, [R9+0x1a000] ;  /* 0x01a0000009207984 */ /* 0x0006680000000c00 */
[----:B------:R3:W1:Y:S04]  /*8d50*/  LDS.128 R28, [R9+0x1b000] ;  /* 0x01b00000091c7984 */ /* 0x0006680000000c00 */
[----:B------:R3:W1:Y:S04]  /*8d60*/  LDS.128 R24, [R9+0x1c000] ;  /* 0x01c0000009187984 */ /* 0x0006680000000c00 */
[----:B------:R3:W1:Y:S04]  /*8d70*/  LDS.128 R20, [R9+0x1d000] ;  /* 0x01d0000009147984 */ /* 0x0006680000000c00 */
[----:B------:R3:W1:Y:S04]  /*8d80*/  LDS.128 R16, [R9+0x1e000] ;  /* 0x01e0000009107984 */ /* 0x0006680000000c00 */
[----:B------:R3:W1:Y:S01]  /*8d90*/  LDS.128 R12, [R9+0x1f000] ;  /* 0x01f00000090c7984 */ /* 0x0006620000000c00 */
[----:B--2-4-:R-:W-:Y:S05]  /*8da0*/  @P4 BRA `(.L_x_320) ;  /* 0x0000000000504947 */ /* 0x014fea0003800000 */
[----:B------:R-:W2:Y:S01]  /*8db0*/  LDCU UR16, c[0x0][0x440] ;  /* 0x00008800ff1077ac */ /* 0x000ea20008000800 */
[----:B------:R-:W4:Y:S01]  /*8dc0*/  LDS.128 R68, [R9+0x12000] ;  /* 0x0120000009447984 */ /* 0x000f220000000c00 */
[----:B------:R-:W-:Y:S01]  /*8dd0*/  IMAD.MOV.U32 R76, RZ, RZ, R74 ;  /* 0x000000ffff4c7224 */ /* 0x000fe200078e004a */
[----:B------:R-:W3:Y:S02]  /*8de0*/  LDCU.64 UR12, c[0x0][0x560] ;  /* 0x0000ac00ff0c77ac */ /* 0x000ee40008000a00 */
[----:B------:R-:W1:Y:S01]  /*8df0*/  LDS.128 R64, [R9+0x14000] ;  /* 0x0140000009407984 */ /* 0x000e620000000c00 */
[----:B------:R-:W-:-:S03]  /*8e00*/  IMAD.MOV.U32 R77, RZ, RZ, R3 ;  /* 0x000000ffff4d7224 */ /* 0x000fc600078e0003 */
[----:B------:R-:W1:Y:S01]  /*8e10*/  LDS.128 R60, [R9+0x16000] ;  /* 0x01600000093c7984 */ /* 0x000e620000000c00 */
[----:B------:R-:W-:-:S04]  /*8e20*/  IMAD.WIDE.U32 R78, R0, UR10, R76 ;  /* 0x0000000a004e7c25 */ /* 0x000fc8000f8e004c */
[----:B------:R-:W-:Y:S01]  /*8e30*/  IMAD R73, R0, UR11, R79 ;  /* 0x0000000b00497c24 */ /* 0x000fe2000f8e024f */
[----:B--2---:R-:W-:Y:S02]  /*8e40*/  ISETP.GE.AND P3, PT, R250, UR16, PT ;  /* 0x00000010fa007c0c */ /* 0x004fe4000bf66270 */
[----:B------:R-:W-:Y:S02]  /*8e50*/  ISETP.GE.AND P2, PT, R6, UR16, PT ;  /* 0x0000001006007c0c */ /* 0x000fe4000bf46270 */
[----:B------:R-:W-:Y:S02]  /*8e60*/  ISETP.GE.AND P1, PT, R8, UR16, PT ;  /* 0x0000001008007c0c */ /* 0x000fe4000bf26270 */
[----:B------:R-:W-:Y:S02]  /*8e70*/  ISETP.GE.AND P0, PT, R4, UR16, PT ;  /* 0x0000001004007c0c */ /* 0x000fe4000bf06270 */
[----:B---3--:R-:W-:-:S04]  /*8e80*/  LEA R76, P5, R78, UR12, 0x1 ;  /* 0x0000000c4e4c7c11 */ /* 0x008fc8000f8a08ff */
[----:B------:R-:W-:Y:S01]  /*8e90*/  LEA.HI.X R77, R78, UR13, R73, 0x1, P5 ;  /* 0x0000000d4e4d7c11 */ /* 0x000fe2000a8f0c49 */
[----:B------:R-:W2:Y:S04]  /*8ea0*/  @!P3 LDS.128 R56, [R9+0x10000] ;  /* 0x010000000938b984 */ /* 0x000ea80000000c00 */
[----:B----4-:R4:W-:Y:S04]  /*8eb0*/  @!P2 STG.E.128 desc[UR36][R76.64+0x80], R68 ;  /* 0x000080444c00a986 */ /* 0x0109e8000c101d24 */
[----:B-1----:R4:W-:Y:S04]  /*8ec0*/  @!P1 STG.E.128 desc[UR36][R76.64+0x100], R64 ;  /* 0x000100404c009986 */ /* 0x0029e8000c101d24 */
[----:B------:R4:W-:Y:S04]  /*8ed0*/  @!P0 STG.E.128 desc[UR36][R76.64+0x180], R60 ;  /* 0x0001803c4c008986 */ /* 0x0009e8000c101d24 */
[----:B--2---:R4:W-:Y:S02]  /*8ee0*/  @!P3 STG.E.128 desc[UR36][R76.64], R56 ;  /* 0x000000384c00b986 */ /* 0x0049e4000c101d24 */
.L_x_320:
[----:B------:R-:W-:Y:S05]  /*8ef0*/  BSYNC.RECONVERGENT B0 ;  /* 0x0000000000007941 */ /* 0x000fea0003800200 */
.L_x_319:
[----:B----4-:R2:W4:Y:S01]  /*8f00*/  LDS.128 R56, [R9+0x17000] ;  /* 0x0170000009387984 */ /* 0x0105220000000c00 */
[----:B------:R-:W-:Y:S04]  /*8f10*/  BSSY.RECONVERGENT B0, `(.L_x_321) ;  /* 0x0000014000007945 */ /* 0x000fe80003800200 */
[----:B------:R-:W-:Y:S05]  /*8f20*/  @P6 BRA `(.L_x_322) ;  /* 0x0000000000486947 */ /* 0x000fea0003800000 */
[----:B------:R-:W3:Y:S01]  /*8f30*/  LDCU UR16, c[0x0][0x440] ;  /* 0x00008800ff1077ac */ /* 0x000ee20008000800 */
[----:B------:R-:W-:Y:S02]  /*8f40*/  IMAD R60, R72, UR10, RZ ;  /* 0x0000000a483c7c24 */ /* 0x000fe4000f8e02ff */
[----:B------:R-:W-:Y:S01]  /*8f50*/  IMAD.MOV.U32 R62, RZ, RZ, R74 ;  /* 0x000000ffff3e7224 */ /* 0x000fe200078e004a */
[----:B------:R-:W2:Y:S01]  /*8f60*/  LDCU.64 UR12, c[0x0][0x560] ;  /* 0x0000ac00ff0c77ac */ /* 0x000ea20008000a00 */
[----:B------:R-:W-:Y:S02]  /*8f70*/  IMAD.MOV.U32 R63, RZ, RZ, R3 ;  /* 0x000000ffff3f7224 */ /* 0x000fe400078e0003 */
[C---:B------:R-:W-:Y:S02]  /*8f80*/  IMAD R60, R7.reuse, UR11, R60 ;  /* 0x0000000b073c7c24 */ /* 0x040fe4000f8e023c */
[----:B------:R-:W-:-:S04]  /*8f90*/  IMAD.WIDE.U32 R62, R7, UR10, R62 ;  /* 0x0000000a073e7c25 */ /* 0x000fc8000f8e003e */
[----:B------:R-:W-:Y:S01]  /*8fa0*/  IMAD.IADD R60, R60, 0x1, R63 ;  /* 0x000000013c3c7824 */ /* 0x000fe200078e023f */
[----:B---3--:R-:W-:Y:S02]  /*8fb0*/  ISETP.GE.AND P3, PT, R250, UR16, PT ;  /* 0x00000010fa007c0c */ /* 0x008fe4000bf66270 */
[----:B------:R-:W-:Y:S02]  /*8fc0*/  ISETP.GE.AND P2, PT, R6, UR16, PT ;  /* 0x0000001006007c0c */ /* 0x000fe4000bf46270 */
[----:B------:R-:W-:Y:S02]  /*8fd0*/  ISETP.GE.AND P1, PT, R8, UR16, PT ;  /* 0x0000001008007c0c */ /* 0x000fe4000bf26270 */
[----:B------:R-:W-:Y:S02]  /*8fe0*/  ISETP.GE.AND P0, PT, R4, UR16, PT ;  /* 0x0000001004007c0c */ /* 0x000fe4000bf06270 */
[----:B--2---:R-:W-:-:S04]  /*8ff0*/  LEA R64, P5, R62, UR12, 0x1 ;  /* 0x0000000c3e407c11 */ /* 0x004fc8000f8a08ff */
[----:B------:R-:W-:-:S05]  /*9000*/  LEA.HI.X R65, R62, UR13, R60, 0x1, P5 ;  /* 0x0000000d3e417c11 */ /* 0x000fca000a8f0c3c */
[----:B------:R2:W-:Y:S04]  /*9010*/  @!P3 STG.E.128 desc[UR36][R64.64], R52 ;  /* 0x000000344000b986 */ /* 0x0005e8000c101d24 */
[----:B------:R2:W-:Y:S04]  /*9020*/  @!P2 STG.E.128 desc[UR36][R64.64+0x80], R48 ;  /* 0x000080304000a986 */ /* 0x0005e8000c101d24 */
[----:B------:R2:W-:Y:S04]  /*9030*/  @!P1 STG.E.128 desc[UR36][R64.64+0x100], R44 ;  /* 0x0001002c40009986 */ /* 0x0005e8000c101d24 */
[----:B----4-:R2:W-:Y:S02]  /*9040*/  @!P0 STG.E.128 desc[UR36][R64.64+0x180], R56 ;  /* 0x0001803840008986 */ /* 0x0105e4000c101d24 */
.L_x_322:
[----:B------:R-:W-:Y:S05]  /*9050*/  BSYNC.RECONVERGENT B0 ;  /* 0x0000000000007941 */ /* 0x000fea0003800200 */
.L_x_321:
[----:B------:R-:W-:Y:S01]  /*9060*/  MOV R251, RZ ;  /* 0x000000ff00fb7202 */ /* 0x000fe20000000f00 */
[----:B------:R-:W-:Y:S01]  /*9070*/  UIMAD UR15, UR15, UR8, URZ ;  /* 0x000000080f0f72a4 */ /* 0x000fe2000f8e02ff */
[----:B------:R-:W-:Y:S01]  /*9080*/  BSSY.RECONVERGENT B0, `(.L_x_323) ;  /* 0x0000017000007945 */ /* 0x000fe20003800200 */
[----:B------:R-:W-:Y:S02]  /*9090*/  IMAD.WIDE.U32 R2, R2, UR14, R250 ;  /* 0x0000000e02027c25 */ /* 0x000fe4000f8e00fa */
[----:B------:R-:W-:Y:S01]  /*90a0*/  UIMAD UR15, UR14, UR9, UR15 ;  /* 0x000000090e0f72a4 */ /* 0x000fe2000f8e020f */
[----:B------:R-:W-:-:S05]  /*90b0*/  IADD3 R2, P0, PT, R2, UR20, RZ ;  /* 0x0000001402027c10 */ /* 0x000fca000ff1e0ff */
[----:B------:R-:W-:-:S03]  /*90c0*/  IADD3.X R3, PT, PT, R5, UR15, R3, P0, !PT ;  /* 0x0000000f05037c10 */ /* 0x000fc600087fe403 */
[----:B------:R-:W-:-:S04]  /*90d0*/  IMAD.WIDE.U32 R2, R10, UR24, R2 ;  /* 0x000000180a027c25 */ /* 0x000fc8000f8e0002 */
[----:B------:R-:W-:Y:S01]  /*90e0*/  IMAD R11, R11, UR24, R3 ;  /* 0x000000180b0b7c24 */ /* 0x000fe2000f8e0203 */
[----:B------:R-:W-:Y:S06]  /*90f0*/  @P4 BRA `(.L_x_324) ;  /* 0x00000000003c4947 */ /* 0x000fec0003800000 */
[----:B------:R-:W1:Y:S01]  /*9100*/  LDCU UR12, c[0x0][0x440] ;  /* 0x00008800ff0c77ac */ /* 0x000e620008000800 */
[----:B------:R-:W-:Y:S01]  /*9110*/  IMAD.MOV.U32 R10, RZ, RZ, R2 ;  /* 0x000000ffff0a7224 */ /* 0x000fe200078e0002 */
[----:B------:R-:W3:Y:S03]  /*9120*/  LDCU.64 UR10, c[0x0][0x568] ;  /* 0x0000ad00ff0a77ac */ /* 0x000ee60008000a00 */
[----:B--2---:R-:W-:-:S04]  /*9130*/  IMAD.WIDE.U32 R44, R0, UR8, R10 ;  /* 0x00000008002c7c25 */ /* 0x004fc8000f8e000a */
[----:B------:R-:W-:Y:S01]  /*9140*/  IMAD R0, R0, UR9, R45 ;  /* 0x0000000900007c24 */ /* 0x000fe2000f8e022d */
[----:B-1----:R-:W-:Y:S02]  /*9150*/  ISETP.GE.AND P3, PT, R250, UR12, PT ;  /* 0x0000000cfa007c0c */ /* 0x002fe4000bf66270 */
[----:B------:R-:W-:Y:S02]  /*9160*/  ISETP.GE.AND P2, PT, R6, UR12, PT ;  /* 0x0000000c06007c0c */ /* 0x000fe4000bf46270 */
[----:B------:R-:W-:Y:S02]  /*9170*/  ISETP.GE.AND P1, PT, R8, UR12, PT ;  /* 0x0000000c08007c0c */ /* 0x000fe4000bf26270 */
[----:B------:R-:W-:Y:S02]  /*9180*/  ISETP.GE.AND P0, PT, R4, UR12, PT ;  /* 0x0000000c04007c0c */ /* 0x000fe4000bf06270 */
[----:B---3--:R-:W-:-:S04]  /*9190*/  LEA R46, P4, R44, UR10, 0x1 ;  /* 0x0000000a2c2e7c11 */ /* 0x008fc8000f8808ff */
[----:B------:R-:W-:-:S05]  /*91a0*/  LEA.HI.X R47, R44, UR11, R0, 0x1, P4 ;  /* 0x0000000b2c2f7c11 */ /* 0x000fca000a0f0c00 */
[----:B------:R1:W-:Y:S04]  /*91b0*/  @!P3 STG.E.128 desc[UR36][R46.64], R40 ;  /* 0x000000282e00b986 */ /* 0x0003e8000c101d24 */
[----:B------:R1:W-:Y:S04]  /*91c0*/  @!P2 STG.E.128 desc[UR36][R46.64+0x80], R32 ;  /* 0x000080202e00a986 */ /* 0x0003e8000c101d24 */
[----:B------:R1:W-:Y:S04]  /*91d0*/  @!P1 STG.E.128 desc[UR36][R46.64+0x100], R24 ;  /* 0x000100182e009986 */ /* 0x0003e8000c101d24 */
[----:B------:R1:W-:Y:S02]  /*91e0*/  @!P0 STG.E.128 desc[UR36][R46.64+0x180], R16 ;  /* 0x000180102e008986 */ /* 0x0003e4000c101d24 */
.L_x_324:
[----:B------:R-:W-:Y:S05]  /*91f0*/  BSYNC.RECONVERGENT B0 ;  /* 0x0000000000007941 */ /* 0x000fea0003800200 */
.L_x_323:
        /* <DEDUP_REMOVED lines=14> */
[----:B-1----:R1:W-:Y:S04]  /*92e0*/  @!P3 STG.E.128 desc[UR36][R4.64], R36 ;  /* 0x000000240400b986 */ /* 0x0023e8000c101d24 */
[----:B------:R1:W-:Y:S04]  /*92f0*/  @!P2 STG.E.128 desc[UR36][R4.64+0x80], R28 ;  /* 0x0000801c0400a986 */ /* 0x0003e8000c101d24 */
[----:B------:R1:W-:Y:S04]  /*9300*/  @!P1 STG.E.128 desc[UR36][R4.64+0x100], R20 ;  /* 0x0001001404009986 */ /* 0x0003e8000c101d24 */
[----:B------:R1:W-:Y:S02]  /*9310*/  @!P0 STG.E.128 desc[UR36][R4.64+0x180], R12 ;  /* 0x0001800c04008986 */ /* 0x0003e4000c101d24 */
.L_x_292:
[----:B------:R-:W-:Y:S05]  /*9320*/  BSYNC.RECONVERGENT B1 ;  /* 0x0000000000017941 */ /* 0x000fea0003800200 */
.L_x_270:
[----:B------:R-:W3:Y:S01]  /*9330*/  LDCU UR9, c[0x0][0x438] ;  /* 0x00008700ff0977ac */ /* 0x000ee20008000800 */
[----:B------:R-:W2:Y:S01]  /*9340*/  LDCU UR10, c[0x0][0x370] ;  /* 0x00006e00ff0a77ac */ /* 0x000ea20008000800 */
[----:B---3--:R-:W-:-:S04]  /*9350*/  UIADD3 UR9, UPT, UPT, UR9, 0x3f, URZ ;  /* 0x0000003f09097890 */ /* 0x008fc8000fffe0ff */
        /* <DEDUP_REMOVED lines=8> */
.L_x_326:
        /* <DEDUP_REMOVED lines=10> */
.L_x_1264:


//--------------------- .text._ZN5flash44flash_bwd_dq_dk_dv_loop_seqk_parallel_kernelI23Flash_bwd_kernel_traitsILi256ELi64ELi64ELi8ELi4ELi2ELi2ELb0ELb1EN7cutlass6half_tE19Flash_kernel_traitsILi256ELi64ELi64ELi8ES3_EELb0ELb1ELb0ELb0ELb0ELb1ELb0EEEvNS_16Flash_bwd_paramsE --------------------------
	.section	.text._ZN5flash44flash_bwd_dq_dk_dv_loop_seqk_parallel_kernelI23Flash_bwd_kernel_traitsILi256ELi64ELi64ELi8ELi4ELi2ELi2ELb0ELb1EN7cutlass6half_tE19Flash_kernel_traitsILi256ELi64ELi64ELi8ES3_EELb0ELb1ELb0ELb0ELb0ELb1ELb0EEEvNS_16Flash_bwd_paramsE,"ax",@progbits
	.align	128
        .global         _ZN5flash44flash_bwd_dq_dk_dv_loop_seqk_parallel_kernelI23Flash_bwd_kernel_traitsILi256ELi64ELi64ELi8ELi4ELi2ELi2ELb0ELb1EN7cutlass6half_tE19Flash_kernel_traitsILi256ELi64ELi64ELi8ES3_EELb0ELb1ELb0ELb0ELb0ELb1ELb0EEEvNS_16Flash_bwd_paramsE
        .type           _ZN5flash44flash_bwd_dq_dk_dv_loop_seqk_parallel_kernelI23Flash_bwd_kernel_traitsILi256ELi64ELi64ELi8ELi4ELi2ELi2ELb0ELb1EN7cutlass6half_tE19Flash_kernel_traitsILi256ELi64ELi64ELi8ES3_EELb0ELb1ELb0ELb0ELb0ELb1ELb0EEEvNS_16Flash_bwd_paramsE,@function
        .size           _ZN5flash44flash_bwd_dq_dk_dv_loop_seqk_parallel_kernelI23Flash_bwd_kernel_traitsILi256ELi64ELi64ELi8ELi4ELi2ELi2ELb0ELb1EN7cutlass6half_tE19Flash_kernel_traitsILi256ELi64ELi64ELi8ES3_EELb0ELb1ELb0ELb0ELb0ELb1ELb0EEEvNS_16Flash_bwd_paramsE,(.L_x_1265 - _ZN5flash44flash_bwd_dq_dk_dv_loop_seqk_parallel_kernelI23Flash_bwd_kernel_traitsILi256ELi64ELi64ELi8ELi4ELi2ELi2ELb0ELb1EN7cutlass6half_tE19Flash_kernel_traitsILi256ELi64ELi64ELi8ES3_EELb0ELb1ELb0ELb0ELb0ELb1ELb0EEEvNS_16Flash_bwd_paramsE)
        .other          _ZN5flash44flash_bwd_dq_dk_dv_loop_seqk_parallel_kernelI23Flash_bwd_kernel_traitsILi256ELi64ELi64ELi8ELi4ELi2ELi2ELb0ELb1EN7cutlass6half_tE19Flash_kernel_traitsILi256ELi64ELi64ELi8ES3_EELb0ELb1ELb0ELb0ELb0ELb1ELb0EEEvNS_16Flash_bwd_paramsE,@"STO_CUDA_ENTRY STV_DEFAULT"
_ZN5flash44flash_bwd_dq_dk_dv_loop_seqk_parallel_kernelI23Flash_bwd_kernel_traitsILi256ELi64ELi64ELi8ELi4ELi2ELi2ELb0ELb1EN7cutlass6half_tE19Flash_kernel_traitsILi256ELi64ELi64ELi8ES3_EELb0ELb1ELb0ELb0ELb0ELb1ELb0EEEvNS_16Flash_bwd_paramsE:
.text._ZN5flash44flash_bwd_dq_dk_dv_loop_seqk_parallel_kernelI23Flash_bwd_kernel_traitsILi256ELi64ELi64ELi8ELi4ELi2ELi2ELb0ELb1EN7cutlass6half_tE19Flash_kernel_traitsILi256ELi64ELi64ELi8ES3_EELb0ELb1ELb0ELb0ELb0ELb1ELb0EEEvNS_16Flash_bwd_paramsE:
        /* <DEDUP_REMOVED lines=48> */
.L_x_363:
[----:B--2---:R-:W2:Y:S01]  /*0300*/  LDCU.64 UR8, c[0x0][0x478] ;  /* 0x00008f00ff0877ac */ /* 0x004ea20008000a00 */
[----:B------:R-:W-:Y:S02]  /*0310*/  PLOP3.LUT P1, PT, PT, PT, UP3, 0x80, 0x8 ;  /* 0x000000000008781c */ /* 0x000fe40003f2f038 */
[----:B------:R-:W-:Y:S01]  /*0320*/  PLOP3.LUT P4, PT, PT, PT, UP5, 0x80, 0x8 ;  /* 0x000000000008781c */ /* 0x000fe20003f8f058 */
[----:B------:R-:W-:Y:S01]  /*0330*/  @UP3 ULEA UR12, UP0, UR43, UR6, 0x2 ;  /* 0x000000062b0c3291 */ /* 0x000fe2000f8010ff */
[----:B------:R-:W-:Y:S01]  /*0340*/  PLOP3.LUT P2, PT, PT, PT, UP4, 0x80, 0x8 ;  /* 0x000000000008781c */ /* 0x000fe20003f4f048 */
[----:B------:R-:W-:Y:S02]  /*0350*/  UISETP.NE.AND UP2, UPT, UR29, URZ, UPT ;  /* 0x000000ff1d00728c */ /* 0x000fe4000bf45270 */
[----:B------:R-:W-:Y:S02]  /*0360*/  @UP3 ULEA.HI.X UR13, UR43, UR7, URZ, 0x2, UP0 ;  /* 0x000000072b0d3291 */ /* 0x000fe400080f14ff */
[----:B---3--:R-:W-:-:S02]  /*0370*/  IMAD.U32 R12, RZ, RZ, UR12 ;  /* 0x0000000cff0c7e24 */ /* 0x008fc4000f8e00ff */
[----:B------:R-:W-:Y:S02]  /*0380*/  PLOP3.LUT P3, PT, PT, PT, UP2, 0x80, 0x8 ;  /* 0x000000000008781c */ /* 0x000fe40003f6f028 */
[----:B------:R-:W-:Y:S01]  /*0390*/  IMAD.U32 R13, RZ, RZ, UR13 ;  /* 0x0000000dff0d7e24 */ /* 0x000fe2000f8e00ff */
[----:B-1----:R-:W-:Y:S02]  /*03a0*/  UIMAD.WIDE.U32 UR12, UR43, 0x4, UR30 ;  /* 0x000000042b0c78a5 */ /* 0x002fe4000f8e001e */
[----:B--2---:R-:W-:Y:S01]  /*03b0*/  UISETP.NE.U32.AND UP0, UPT, UR8, URZ, UPT ;  /* 0x000000ff0800728c */ /* 0x004fe2000bf05070 */
[----:B------:R-:W-:Y:S01]  /*03c0*/  IMAD.U32 R6, RZ, RZ, UR40 ;  /* 0x00000028ff067e24 */ /* 0x000fe2000f8e00ff */
[----:B------:R-:W2:Y:S02]  /*03d0*/  @P1 LDG.E R3, desc[UR36][R12.64] ;  /* 0x000000240c031981 */ /* 0x000ea4000c1e1900 */
        /* <DEDUP_REMOVED lines=40> */
.L_x_327:
        /* <DEDUP_REMOVED lines=34> */
.L_x_329:
[----:B------:R-:W1:Y:S01]  /*0880*/  LDCU.64 UR14, c[0x0][0x3b8] ;  /* 0x00007700ff0e77ac */ /* 0x000e620008000a00 */
[----:B------:R-:W-:-:S04]  /*0890*/  UIADD3 UR8, UPT, UPT, UR44, UR45, URZ ;  /* 0x0000002d2c087290 */ /* 0x000fc8000fffe0ff */
[----:B-1----:R-:W-:Y:S02]  /*08a0*/  UIMAD.WIDE.U32 UR50, UR8, UR14, URZ ;  /* 0x0000000e083272a5 */ /* 0x002fe4000f8e00ff */
[----:B------:R-:W-:-:S04]  /*08b0*/  UIMAD UR8, UR8, UR15, URZ ;  /* 0x0000000f080872a4 */ /* 0x000fc8000f8e02ff */
[----:B------:R-:W-:-:S06]  /*08c0*/  UIADD3 UR8, UPT, UPT, UR51, UR8, URZ ;  /* 0x0000000833087290 */ /* 0x000fcc000fffe0ff */
[----:B------:R-:W-:Y:S02]  /*08d0*/  MOV R7, UR8 ;  /* 0x0000000800077c02 */ /* 0x000fe40008000f00 */
.L_x_330:
        /* <DEDUP_REMOVED lines=41> */
.L_x_331:
[----:B------:R-:W1:Y:S01]  /*0b70*/  LDCU.64 UR12, c[0x0][0x3c0] ;  /* 0x00007800ff0c77ac */ /* 0x000e620008000a00 */
[----:B------:R-:W-:-:S04]  /*0b80*/  UIADD3 UR8, UPT, UPT, UR44, UR45, URZ ;  /* 0x0000002d2c087290 */ /* 0x000fc8000fffe0ff */
[----:B-1----:R-:W-:Y:S02]  /*0b90*/  UIMAD.WIDE.U32 UR52, UR8, UR12, URZ ;  /* 0x0000000c083472a5 */ /* 0x002fe4000f8e00ff */
[----:B------:R-:W-:-:S04]  /*0ba0*/  UIMAD UR8, UR8, UR13, URZ ;  /* 0x0000000d080872a4 */ /* 0x000fc8000f8e02ff */
[----:B------:R-:W-:-:S06]  /*0bb0*/  UIADD3 UR8, UPT, UPT, UR53, UR8, URZ ;  /* 0x0000000835087290 */ /* 0x000fcc000fffe0ff */
[----:B------:R-:W-:-:S07]  /*0bc0*/  MOV R6, UR8 ;  /* 0x0000000800067c02 */ /* 0x000fce0008000f00 */
.L_x_332:
        /* <DEDUP_REMOVED lines=27> */
.L_x_333:
[----:B------:R-:W-:Y:S02]  /*0d80*/  IMAD R18, R27, UR19, RZ ;  /* 0x000000131b127c24 */ /* 0x000fe4000f8e02ff */
[----:B------:R-:W-:-:S05]  /*0d90*/  IMAD.WIDE.U32 R16, R26, UR19, RZ ;  /* 0x000000131a107c25 */ /* 0x000fca000f8e00ff */
[----:B------:R-:W-:-:S07]  /*0da0*/  IADD3 R18, PT, PT, R17, R18, RZ ;  /* 0x0000001211127210 */ /* 0x000fce0007ffe0ff */
.L_x_334:
        /* <DEDUP_REMOVED lines=20> */
.L_x_335:
[----:B------:R-:W1:Y:S01]  /*0ef0*/  LDCU UR55, c[0x0][0x434] ;  /* 0x00008680ff3777ac */ /* 0x000e620008000800 */
[----:B------:R-:W-:-:S04]  /*0f00*/  UIMAD UR8, UR43, UR20, UR27 ;  /* 0x000000142b0872a4 */ /* 0x000fc8000f8e021b */
[----:B-1----:R-:W-:-:S12]  /*0f10*/  UIMAD UR55, UR8, UR55, URZ ;  /* 0x00000037083772a4 */ /* 0x002fd8000f8e02ff */
.L_x_336:
        /* <DEDUP_REMOVED lines=10> */
.L_x_337:
[----:B------:R-:W1:Y:S01]  /*0fc0*/  LDCU UR54, c[0x0][0x444] ;  /* 0x00008880ff3677ac */ /* 0x000e620008000800 */
[----:B------:R-:W-:-:S04]  /*0fd0*/  UIMAD UR8, UR43, UR20, UR27 ;  /* 0x000000142b0872a4 */ /* 0x000fc8000f8e021b */
[----:B-1----:R-:W-:-:S12]  /*0fe0*/  UIMAD UR54, UR8, UR54, URZ ;  /* 0x00000036083672a4 */ /* 0x002fd8000f8e02ff */
.L_x_338:
        /* <DEDUP_REMOVED lines=17> */
[----:B------:R-:W-:Y:S02]  /*1100*/  LOP3.LUT R15, R0, 0x1f, RZ, 0xc0, !PT ;  /* 0x0000001f000f7812 */ /* 0x000fe400078ec0ff */
[----:B------:R-:W-:-:S03]  /*1110*/  UISETP.LT.AND UP0, UPT, URZ, UR51, UPT ;  /* 0x00000033ff00728c */ /* 0x000fc6000bf01270 */
[----:B------:R-:W1:Y:S01]  /*1120*/  LDCU.128 UR8, c[0x0][0x590] ;  /* 0x0000b200ff0877ac */ /* 0x000e620008000c00 */
[----:B------:R-:W-:Y:S01]  /*1130*/  LOP3.LUT R14, R10, 0x38, RZ, 0xc0, !PT ;  /* 0x000000380a0e7812 */ /* 0x000fe200078ec0ff */
[----:B------:R-:W-:-:S03]  /*1140*/  USEL UR51, URZ, UR51, !UP0 ;  /* 0x00000033ff337287 */ /* 0x000fc6000c000000 */
[----:B------:R-:W-:Y:S01]  /*1150*/  IADD3 R24, P0, PT, R14, UR58, RZ ;  /* 0x0000003a0e187c10 */ /* 0x000fe2000ff1e0ff */
[----:B------:R-:W2:Y:S04]  /*1160*/  LDCU.64 UR58, c[0x0][0x420] ;  /* 0x00008400ff3a77ac */ /* 0x000ea80008000a00 */
[----:B------:R-:W-:Y:S01]  /*1170*/  IMAD.X R25, RZ, RZ, UR21, P0 ;  /* 0x00000015ff197e24 */ /* 0x000fe200080e06ff */
[----:B------:R-:W-:Y:S01]  /*1180*/  IADD3 R17, P1, P0, R26, R16, R20 ;  /* 0x000000101a117210 */ /* 0x000fe2000783e014 */
[----:B------:R-:W4:Y:S01]  /*1190*/  LDCU.64 UR20, c[0x0][0x3c8] ;  /* 0x00007900ff1477ac */ /* 0x000f220008000a00 */
[----:B------:R-:W-:Y:S02]  /*11a0*/  SHF.R.U32.HI R16, RZ, 0x5, R0 ;  /* 0x00000005ff107819 */ /* 0x000fe40000011600 */
        /* <DEDUP_REMOVED lines=8> */
[----:B------:R-:W-:Y:S01]  /*1230*/  MOV R15, RZ ;  /* 0x000000ff000f7202 */ /* 0x000fe20000000f00 */
[----:B--2---:R-:W-:Y:S02]  /*1240*/  UIMAD.WIDE UR58, UR55, 0x4, UR58 ;  /* 0x00000004373a78a5 */ /* 0x004fe4000f8e023a */
[----:B------:R-:W-:Y:S01]  /*1250*/  IMAD.U32 R13, RZ, RZ, UR10 ;  /* 0x0000000aff0d7e24 */ /* 0x000fe2000f8e00ff */
[----:B------:R-:W-:Y:S01]  /*1260*/  IADD3 R19, PT, PT, R23, UR19, RZ ;  /* 0x0000001317137c10 */ /* 0x000fe2000fffe0ff */
[----:B------:R-:W-:-:S02]  /*1270*/  IMAD.MOV.U32 R18, RZ, RZ, R22 ;  /* 0x000000ffff127224 */ /* 0x000fc400078e0016 */
[----:B---3--:R-:W-:-:S04]  /*1280*/  IMAD.WIDE.U32 R22, R2, UR49, R14 ;  /* 0x0000003102167c25 */ /* 0x008fc8000f8e000e */
[----:B------:R-:W-:Y:S01]  /*1290*/  IMAD.WIDE.U32 R24, R13, UR27, R18 ;  /* 0x0000001b0d187c25 */ /* 0x000fe2000f8e0012 */
[----:B------:R-:W-:-:S03]  /*12a0*/  IADD3 R22, P0, PT, R22, UR16, RZ ;  /* 0x0000001016167c10 */ /* 0x000fc6000ff1e0ff */
[----:B------:R-:W-:Y:S01]  /*12b0*/  IMAD R18, R2, UR17, RZ ;  /* 0x0000001102127c24 */ /* 0x000fe2000f8e02ff */
[----:B------:R-:W1:Y:S01]  /*12c0*/  LDCU.64 UR16, c[0x0][0x550] ;  /* 0x0000aa00ff1077ac */ /* 0x000e620008000a00 */
[----:B-----5:R-:W-:-:S04]  /*12d0*/  IMAD.WIDE.U32 R20, R8, UR25, RZ ;  /* 0x0000001908147c25 */ /* 0x020fc8000f8e00ff */
[----:B------:R-:W-:Y:S01]  /*12e0*/  IMAD R8, R3, UR49, R18 ;  /* 0x0000003103087c24 */ /* 0x000fe2000f8e0212 */
[----:B------:R-:W-:Y:S01]  /*12f0*/  SEL R13, R20, RZ, P5 ;  /* 0x000000ff140d7207 */ /* 0x000fe20002800000 */
[----:B------:R-:W-:Y:S01]  /*1300*/  IMAD.U32 R19, RZ, RZ, UR11 ;  /* 0x0000000bff137e24 */ /* 0x000fe2000f8e00ff */
[----:B------:R-:W2:Y:S01]  /*1310*/  LDCU.64 UR10, c[0x0][0x570] ;  /* 0x0000ae00ff0a77ac */ /* 0x000ea20008000a00 */
[----:B----4-:R-:W-:Y:S01]  /*1320*/  IMAD.U32 R20, RZ, RZ, UR20 ;  /* 0x00000014ff147e24 */ /* 0x010fe2000f8e00ff */
[----:B------:R-:W-:Y:S01]  /*1330*/  IADD3.X R23, PT, PT, R23, UR18, R8, P0, !PT ;  /* 0x0000001217177c10 */ /* 0x000fe200087fe408 */
[----:B------:R-:W-:Y:S01]  /*1340*/  IMAD R8, R9, UR25, R21 ;  /* 0x0000001909087c24 */ /* 0x000fe2000f8e0215 */
[----:B------:R-:W3:Y:S01]  /*1350*/  LDCU.64 UR18, c[0x0][0x380] ;  /* 0x00007000ff1277ac */ /* 0x000ee20008000a00 */
[----:B------:R-:W-:Y:S01]  /*1360*/  IADD3 R17, P1, P0, R16, R17, R13 ;  /* 0x0000001110117210 */ /* 0x000fe2000783e00d */
[----:B------:R-:W-:Y:S01]  /*1370*/  IMAD.SHL.U32 R12, R12, 0x40, RZ ;  /* 0x000000400c0c7824 */ /* 0x000fe200078e00ff */
[----:B------:R-:W-:Y:S01]  /*1380*/  SHF.R.U32.HI R13, RZ, 0x3, R0 ;  /* 0x00000003ff0d7819 */ /* 0x000fe20000011600 */
[----:B------:R-:W-:Y:S01]  /*1390*/  IMAD R19, R19, UR27, R25 ;  /* 0x0000001b13137c24 */ /* 0x000fe2000f8e0219 */
[----:B------:R-:W-:Y:S01]  /*13a0*/  SHF.R.S32.HI R16, RZ, 0x1f, R16 ;  /* 0x0000001fff107819 */ /* 0x000fe20000011410 */
[----:B------:R-:W-:Y:S01]  /*13b0*/  IMAD.MOV.U32 R18, RZ, RZ, R24 ;  /* 0x000000ffff127224 */ /* 0x000fe200078e0018 */
[----:B------:R-:W-:Y:S01]  /*13c0*/  SEL R8, R8, RZ, P5 ;  /* 0x000000ff08087207 */ /* 0x000fe20002800000 */
[----:B------:R-:W-:Y:S01]  /*13d0*/  IMAD.WIDE.U32 R20, R20, UR27, R22 ;  /* 0x0000001b14147c25 */ /* 0x000fe2000f8e0016 */
[----:B------:R-:W-:Y:S01]  /*13e0*/  MOV R9, UR21 ;  /* 0x0000001500097c02 */ /* 0x000fe20008000f00 */
[----:B------:R-:W-:Y:S01]  /*13f0*/  USHF.L.U64.HI UR20, UR8, 0x5, UR9 ;  /* 0x0000000508147899 */ /* 0x000fe20008010209 */
[----:B------:R-:W-:Y:S01]  /*1400*/  IADD3.X R11, PT, PT, R16, R11, R8, P1, P0 ;  /* 0x0000000b100b7210 */ /* 0x000fe20000fe0408 */
[----:B------:R-:W-:Y:S01]  /*1410*/  IMAD.WIDE.U32 R18, R13, UR8, R18 ;  /* 0x000000080d127c25 */ /* 0x000fe2000f8e0012 */
[----:B------:R-:W-:-:S03]  /*1420*/  IADD3 R8, P0, PT, R12, R17, RZ ;  /* 0x000000110c087210 */ /* 0x000fc60007f1e0ff */
[----:B------:R-:W-:Y:S01]  /*1430*/  IMAD R21, R9, UR27, R21 ;  /* 0x0000001b09157c24 */ /* 0x000fe2000f8e0215 */
[----:B------:R-:W-:Y:S01]  /*1440*/  LEA.HI.X.SX32 R11, R12, R11, 0x1, P0 ;  /* 0x0000000b0c0b7211 */ /* 0x000fe200000f0eff */
[C---:B------:R-:W-:Y:S01]  /*1450*/  IMAD R9, R13.reuse, UR9, R19 ;  /* 0x000000090d097c24 */ /* 0x040fe2000f8e0213 */
[----:B-1----:R-:W-:Y:S01]  /*1460*/  LEA R244, P2, R18, UR16, 0x1 ;  /* 0x0000001012f47c11 */ /* 0x002fe2000f8408ff */
[C---:B------:R-:W-:Y:S01]  /*1470*/  IMAD.WIDE.U32 R20, R13.reuse, R2, R20 ;  /* 0x000000020d147225 */ /* 0x040fe200078e0014 */
[----:B--2---:R-:W-:Y:S01]  /*1480*/  LEA R238, P0, R8, UR10, 0x2 ;  /* 0x0000000a08ee7c11 */ /* 0x004fe2000f8010ff */
[----:B------:R-:W-:Y:S01]  /*1490*/  USHF.L.U32 UR16, UR8, 0x5, URZ ;  /* 0x0000000508107899 */ /* 0x000fe200080006ff */
[----:B------:R-:W-:Y:S01]  /*14a0*/  LEA.HI.X R245, R18, UR17, R9, 0x1, P2 ;  /* 0x0000001112f57c11 */ /* 0x000fe200090f0c09 */
[C---:B------:R-:W-:Y:S01]  /*14b0*/  IMAD R9, R13.reuse, R3, R21 ;  /* 0x000000030d097224 */ /* 0x040fe200078e0215 */
[----:B------:R-:W-:Y:S01]  /*14c0*/  LEA.HI.X R239, R8, UR11, R11, 0x2, P0 ;  /* 0x0000000b08ef7c11 */ /* 0x000fe200080f140b */
[----:B------:R-:W-:Y:S01]  /*14d0*/  IMAD.SHL.U32 R11, R2, 0x20, RZ ;  /* 0x00000020020b7824 */ /* 0x000fe200078e00ff */
[----:B------:R-:W-:Y:S01]  /*14e0*/  IADD3 R18, P0, PT, R13, 0x20, RZ ;  /* 0x000000200d127810 */ /* 0x000fe20007f1e0ff */
[----:B------:R-:W-:Y:S01]  /*14f0*/  UMOV UR17, UR57 ;  /* 0x0000003900117c82 */ /* 0x000fe20008000000 */
[----:B---3--:R-:W-:Y:S01]  /*1500*/  LEA R246, P1, R20, UR18, 0x1 ;  /* 0x0000001214f67c11 */ /* 0x008fe2000f8208ff */
[----:B------:R-:W-:Y:S01]  /*1510*/  UMOV UR18, UR56 ;  /* 0x0000003800127c82 */ /* 0x000fe20008000000 */
[----:B------:R-:W-:Y:S01]  /*1520*/  SHF.L.U64.HI R3, R2, 0x5, R3 ;  /* 0x0000000502037819 */ /* 0x000fe20000010203 */
[----:B------:R-:W-:Y:S01]  /*1530*/  IMAD.X R2, RZ, RZ, RZ, P0 ;  /* 0x000000ffff027224 */ /* 0x000fe200000e06ff */
[----:B------:R-:W-:-:S02]  /*1540*/  LEA.HI.X R247, R20, UR19, R9, 0x1, P1 ;  /* 0x0000001314f77c11 */ /* 0x000fc400088f0c09 */
[----:B------:R-:W-:Y:S01]  /*1550*/  IADD3 R8, PT, PT, R13, 0x20, RZ ;  /* 0x000000200d087810 */ /* 0x000fe20007ffe0ff */
        /* <DEDUP_REMOVED lines=14> */
.L_x_340:
[----:B------:R-:W1:Y:S01]  /*1640*/  LDCU.64 UR12, c[0x0][0x5c0] ;  /* 0x0000b800ff0c77ac */ /* 0x000e620008000a00 */
[----:B------:R-:W-:-:S04]  /*1650*/  UIADD3 UR8, UPT, UPT, UR44, UR45, URZ ;  /* 0x0000002d2c087290 */ /* 0x000fc8000fffe0ff */
[----:B-1----:R-:W-:Y:S02]  /*1660*/  UIMAD.WIDE.U32 UR16, UR8, UR12, URZ ;  /* 0x0000000c081072a5 */ /* 0x002fe4000f8e00ff */
[----:B------:R-:W-:-:S04]  /*1670*/  UIMAD UR8, UR8, UR13, URZ ;  /* 0x0000000d080872a4 */ /* 0x000fc8000f8e02ff */
[----:B------:R-:W-:-:S06]  /*1680*/  UIADD3 UR8, UPT, UPT, UR17, UR8, URZ ;  /* 0x0000000811087290 */ /* 0x000fcc000fffe0ff */
[----:B------:R-:W-:Y:S02]  /*1690*/  MOV R0, UR8 ;  /* 0x0000000800007c02 */ /* 0x000fe40008000f00 */
.L_x_341:
        /* <DEDUP_REMOVED lines=13> */
.L_x_342:
[----:B------:R-:W1:Y:S01]  /*1770*/  LDCU.64 UR10, c[0x0][0x5c8] ;  /* 0x0000b900ff0a77ac */ /* 0x000e620008000a00 */
[----:B------:R-:W-:-:S04]  /*1780*/  UIADD3 UR44, UPT, UPT, UR44, UR45, URZ ;  /* 0x0000002d2c2c7290 */ /* 0x000fc8000fffe0ff */
[----:B-1----:R-:W-:Y:S02]  /*1790*/  UIMAD.WIDE.U32 UR14, UR44, UR10, URZ ;  /* 0x0000000a2c0e72a5 */ /* 0x002fe4000f8e00ff */
[----:B------:R-:W-:-:S04]  /*17a0*/  UIMAD UR44, UR44, UR11, URZ ;  /* 0x0000000b2c2c72a4 */ /* 0x000fc8000f8e02ff */
[----:B------:R-:W-:-:S06]  /*17b0*/  UIADD3 UR44, UPT, UPT, UR15, UR44, URZ ;  /* 0x0000002c0f2c7290 */ /* 0x000fcc000fffe0ff */
[----:B------:R-:W-:-:S07]  /*17c0*/  MOV R3, UR44 ;  /* 0x0000002c00037c02 */ /* 0x000fce0008000f00 */
.L_x_343:
        /* <DEDUP_REMOVED lines=16> */
[----:B------:R-:W1:Y:S01]  /*18d0*/  LDCU.64 UR8, c[0x0][0x560] ;  /* 0x0000ac00ff0877ac */ /* 0x000e620008000a00 */
[----:B------:R-:W-:-:S05]  /*18e0*/  MOV R4, R6 ;  /* 0x0000000600047202 */ /* 0x000fca0000000f00 */
[----:B------:R-:W-:-:S04]  /*18f0*/  IMAD.WIDE.U32 R8, R13, UR12, R4 ;  /* 0x0000000c0d087c25 */ /* 0x000fc8000f8e0004 */
[----:B------:R-:W-:Y:S01]  /*1900*/  IMAD R0, R13, UR13, R9 ;  /* 0x0000000d0d007c24 */ /* 0x000fe2000f8e0209 */
[----:B-1----:R-:W-:-:S04]  /*1910*/  LEA R10, P0, R8, UR8, 0x1 ;  /* 0x00000008080a7c11 */ /* 0x002fc8000f8008ff */
[----:B------:R-:W-:-:S05]  /*1920*/  LEA.HI.X R11, R8, UR9, R0, 0x1, P0 ;  /* 0x00000009080b7c11 */ /* 0x000fca00080f0c00 */
[----:B------:R1:W-:Y:S04]  /*1930*/  STG.E.128 desc[UR36][R10.64], RZ ;  /* 0x000000ff0a007986 */ /* 0x0003e8000c101d24 */
[----:B------:R1:W-:Y:S04]  /*1940*/  STG.E.128 desc[UR36][R10.64+0x80], RZ ;  /* 0x000080ff0a007986 */ /* 0x0003e8000c101d24 */
[----:B------:R1:W-:Y:S04]  /*1950*/  STG.E.128 desc[UR36][R10.64+0x100], RZ ;  /* 0x000100ff0a007986 */ /* 0x0003e8000c101d24 */
[----:B------:R1:W-:Y:S02]  /*1960*/  STG.E.128 desc[UR36][R10.64+0x180], RZ ;  /* 0x000180ff0a007986 */ /* 0x0003e4000c101d24 */
.L_x_345:
[----:B------:R-:W-:Y:S05]  /*1970*/  BSYNC.RECONVERGENT B0 ;  /* 0x0000000000007941 */ /* 0x000fea0003800200 */
.L_x_344:
[----:B------:R-:W-:Y:S04]  /*1980*/  BSSY.RECONVERGENT B0, `(.L_x_346) ;  /* 0x000000e000007945 */ /* 0x000fe80003800200 */
[----:B------:R-:W-:Y:S05]  /*1990*/  @P1 BRA `(.L_x_347) ;  /* 0x0000000000301947 */ /* 0x000fea0003800000 */
[----:B------:R-:W2:Y:S01]  /*19a0*/  LDCU.64 UR8, c[0x0][0x560] ;  /* 0x0000ac00ff0877ac */ /* 0x000ea20008000a00 */
[----:B------:R-:W-:Y:S01]  /*19b0*/  MOV R4, R6 ;  /* 0x0000000600047202 */ /* 0x000fe20000000f00 */
[----:B------:R-:W-:-:S04]  /*19c0*/  IMAD R7, R2, UR12, RZ ;  /* 0x0000000c02077c24 */ /* 0x000fc8000f8e02ff */
[----:B------:R-:W-:-:S04]  /*19d0*/  IMAD.WIDE.U32 R4, R18, UR12, R4 ;  /* 0x0000000c12047c25 */ /* 0x000fc8000f8e0004 */
[----:B------:R-:W-:-:S05]  /*19e0*/  IMAD R7, R18, UR13, R7 ;  /* 0x0000000d12077c24 */ /* 0x000fca000f8e0207 */
[----:B------:R-:W-:Y:S02]  /*19f0*/  IADD3 R7, PT, PT, R5, R7, RZ ;  /* 0x0000000705077210 */ /* 0x000fe40007ffe0ff */
[----:B--2---:R-:W-:-:S04]  /*1a00*/  LEA R6, P0, R4, UR8, 0x1 ;  /* 0x0000000804067c11 */ /* 0x004fc8000f8008ff */
[----:B------:R-:W-:-:S05]  /*1a10*/  LEA.HI.X R7, R4, UR9, R7, 0x1, P0 ;  /* 0x0000000904077c11 */ /* 0x000fca00080f0c07 */
[----:B------:R2:W-:Y:S04]  /*1a20*/  STG.E.128 desc[UR36][R6.64], RZ ;  /* 0x000000ff06007986 */ /* 0x0005e8000c101d24 */
[----:B------:R2:W-:Y:S04]  /*1a30*/  STG.E.128 desc[UR36][R6.64+0x80], RZ ;  /* 0x000080ff06007986 */ /* 0x0005e8000c101d24 */
[----:B------:R2:W-:Y:S04]  /*1a40*/  STG.E.128 desc[UR36][R6.64+0x100], RZ ;  /* 0x000100ff06007986 */ /* 0x0005e8000c101d24 */
[----:B------:R2:W-:Y:S02]  /*1a50*/  STG.E.128 desc[UR36][R6.64+0x180], RZ ;  /* 0x000180ff06007986 */ /* 0x0005e4000c101d24 */
.L_x_347:
[----:B------:R-:W-:Y:S05]  /*1a60*/  BSYNC.RECONVERGENT B0 ;  /* 0x0000000000007941 */ /* 0x000fea0003800200 */
.L_x_346:
[----:B------:R-:W3:Y:S01]  /*1a70*/  LDCU.64 UR8, c[0x0][0x5e0] ;  /* 0x0000bc00ff0877ac */ /* 0x000ee20008000a00 */
[----:B------:R-:W-:Y:S01]  /*1a80*/  MOV R5, UR10 ;  /* 0x0000000a00057c02 */ /* 0x000fe20008000f00 */
[----:B------:R-:W-:Y:S01]  /*1a90*/  BSSY.RECONVERGENT B0, `(.L_x_348) ;  /* 0x0000016000007945 */ /* 0x000fe20003800200 */
[----:B------:R-:W-:-:S03]  /*1aa0*/  UIMAD UR42, UR42, UR10, URZ ;  /* 0x0000000a2a2a72a4 */ /* 0x000fc6000f8e02ff */
[----:B------:R-:W-:Y:S01]  /*1ab0*/  IMAD.WIDE.U32 R14, R5, UR32, R14 ;  /* 0x00000020050e7c25 */ /* 0x000fe2000f8e000e */
[----:B------:R-:W-:Y:S02]  /*1ac0*/  UIMAD UR42, UR32, UR11, UR42 ;  /* 0x0000000b202a72a4 */ /* 0x000fe4000f8e022a */
[----:B--2---:R-:W-:-:S04]  /*1ad0*/  IADD3 R6, P0, PT, R14, UR14, RZ ;  /* 0x0000000e0e067c10 */ /* 0x004fc8000ff1e0ff */
[----:B------:R-:W-:Y:S02]  /*1ae0*/  IADD3.X R7, PT, PT, R3, UR42, R15, P0, !PT ;  /* 0x0000002a03077c10 */ /* 0x000fe400087fe40f */
[----:B---3--:R-:W-:Y:S02]  /*1af0*/  MOV R4, UR8 ;  /* 0x0000000800047c02 */ /* 0x008fe40008000f00 */
[----:B------:R-:W-:-:S03]  /*1b00*/  MOV R3, UR9 ;  /* 0x0000000900037c02 */ /* 0x000fc60008000f00 */
[----:B------:R-:W-:-:S04]  /*1b10*/  IMAD.WIDE.U32 R4, R4, UR27, R6 ;  /* 0x0000001b04047c25 */ /* 0x000fc8000f8e0006 */
[----:B------:R-:W-:Y:S01]  /*1b20*/  IMAD R3, R3, UR27, R5 ;  /* 0x0000001b03037c24 */ /* 0x000fe2000f8e0205 */
[----:B------:R-:W-:Y:S06]  /*1b30*/  @P2 BRA `(.L_x_349) ;  /* 0x00000000002c2947 */ /* 0x000fec0003800000 */
[----:B------:R-:W2:Y:S01]  /*1b40*/  LDCU.64 UR8, c[0x0][0x568] ;  /* 0x0000ad00ff0877ac */ /* 0x000ea20008000a00 */
[----:B------:R-:W-:Y:S02]  /*1b50*/  MOV R6, R4 ;  /* 0x0000000400067202 */ /* 0x000fe40000000f00 */
[----:B------:R-:W-:-:S03]  /*1b60*/  MOV R7, R3 ;  /* 0x0000000300077202 */ /* 0x000fc60000000f00 */
[----:B------:R-:W-:-:S04]  /*1b70*/  IMAD.WIDE.U32 R6, R13, UR10, R6 ;  /* 0x0000000a0d067c25 */ /* 0x000fc8000f8e0006 */
[----:B------:R-:W-:Y:S01]  /*1b80*/  IMAD R13, R13, UR11, R7 ;  /* 0x0000000b0d0d7c24 */ /* 0x000fe2000f8e0207 */
[----:B--2---:R-:W-:-:S04]  /*1b90*/  LEA R8, P0, R6, UR8, 0x1 ;  /* 0x0000000806087c11 */ /* 0x004fc8000f8008ff */
[----:B------:R-:W-:-:S05]  /*1ba0*/  LEA.HI.X R9, R6, UR9, R13, 0x1, P0 ;  /* 0x0000000906097c11 */ /* 0x000fca00080f0c0d */
[----:B------:R2:W-:Y:S04]  /*1bb0*/  STG.E.128 desc[UR36][R8.64], RZ ;  /* 0x000000ff08007986 */ /* 0x0005e8000c101d24 */
[----:B------:R2:W-:Y:S04]  /*1bc0*/  STG.E.128 desc[UR36][R8.64+0x80], RZ ;  /* 0x000080ff08007986 */ /* 0x0005e8000c101d24 */
[----:B------:R2:W-:Y:S04]  /*1bd0*/  STG.E.128 desc[UR36][R8.64+0x100], RZ ;  /* 0x000100ff08007986 */ /* 0x0005e8000c101d24 */
[----:B------:R2:W-:Y:S02]  /*1be0*/  STG.E.128 desc[UR36][R8.64+0x180], RZ ;  /* 0x000180ff08007986 */ /* 0x0005e4000c101d24 */
.L_x_349:
[----:B------:R-:W-:Y:S05]  /*1bf0*/  BSYNC.RECONVERGENT B0 ;  /* 0x0000000000007941 */ /* 0x000fea0003800200 */
.L_x_348:
[----:B------:R-:W-:Y:S05]  /*1c00*/  @P1 BRA `(.L_x_350) ;  /* 0x00000064000c1947 */ /* 0x000fea0003800000 */
[----:B------:R-:W3:Y:S01]  /*1c10*/  LDCU.64 UR8, c[0x0][0x568] ;  /* 0x0000ad00ff0877ac */ /* 0x000ee20008000a00 */
[----:B------:R-:W-:Y:S01]  /*1c20*/  IMAD R5, R2, UR10, RZ ;  /* 0x0000000a02057c24 */ /* 0x000fe2000f8e02ff */
[----:B------:R-:W-:-:S03]  /*1c30*/  MOV R2, R4 ;  /* 0x0000000400027202 */ /* 0x000fc60000000f00 */
[C---:B------:R-:W-:Y:S02]  /*1c40*/  IMAD R5, R18.reuse, UR11, R5 ;  /* 0x0000000b12057c24 */ /* 0x040fe4000f8e0205 */
[----:B------:R-:W-:-:S05]  /*1c50*/  IMAD.WIDE.U32 R2, R18, UR10, R2 ;  /* 0x0000000a12027c25 */ /* 0x000fca000f8e0002 */
[----:B------:R-:W-:Y:S02]  /*1c60*/  IADD3 R5, PT, PT, R3, R5, RZ ;  /* 0x0000000503057210 */ /* 0x000fe40007ffe0ff */
[----:B---3--:R-:W-:-:S04]  /*1c70*/  LEA R4, P0, R2, UR8, 0x1 ;  /* 0x0000000802047c11 */ /* 0x008fc8000f8008ff */
[----:B------:R-:W-:-:S05]  /*1c80*/  LEA.HI.X R5, R2, UR9, R5, 0x1, P0 ;  /* 0x0000000902057c11 */ /* 0x000fca00080f0c05 */
[----:B------:R3:W-:Y:S04]  /*1c90*/  STG.E.128 desc[UR36][R4.64], RZ ;  /* 0x000000ff04007986 */ /* 0x0007e8000c101d24 */
[----:B------:R3:W-:Y:S04]  /*1ca0*/  STG.E.128 desc[UR36][R4.64+0x80], RZ ;  /* 0x000080ff04007986 */ /* 0x0007e8000c101d24 */
[----:B------:R3:W-:Y:S04]  /*1cb0*/  STG.E.128 desc[UR36][R4.64+0x100], RZ ;  /* 0x000100ff04007986 */ /* 0x0007e8000c101d24 */
[----:B------:R3:W-:Y:S01]  /*1cc0*/  STG.E.128 desc[UR36][R4.64+0x180], RZ ;  /* 0x000180ff04007986 */ /* 0x0007e2000c101d24 */
[----:B------:R-:W-:Y:S05]  /*1cd0*/  BRA `(.L_x_350) ;  /* 0x0000006000d87947 */ /* 0x000fea0003800000 */
.L_x_339:
[----:B------:R-:W-:Y:S01]  /*1ce0*/  UIMAD UR8, UR42, UR14, URZ ;  /* 0x0000000e2a0872a4 */ /* 0x000fe2000f8e02ff */
[----:B------:R-:W-:Y:S01]  /*1cf0*/  IMAD.U32 R9, RZ, RZ, UR14 ;  /* 0x0000000eff097e24 */ /* 0x000fe2000f8e00ff */
[----:B------:R-:W1:Y:S01]  /*1d00*/  LDCU.64 UR10, c[0x0][0x3d0] ;  /* 0x00007a00ff0a77ac */ /* 0x000e620008000a00 */
[----:B------:R-:W-:Y:S01]  /*1d10*/  IMAD.U32 R27, RZ, RZ, UR16 ;  /* 0x00000010ff1b7e24 */ /* 0x000fe2000f8e00ff */
[----:B------:R-:W-:Y:S01]  /*1d20*/  UIADD3 UR49, UPT, UPT, -UR49, UR46, URZ ;  /* 0x0000002e31317290 */ /* 0x000fe2000fffe1ff */
[--C-:B------:R-:W-:Y:S01]  /*1d30*/  IMAD.WIDE.U32 R16, R9, UR32, R14.reuse ;  /* 0x0000002009107c25 */ /* 0x100fe2000f8e000e */
[----:B------:R-:W-:Y:S02]  /*1d40*/  UIMAD UR8, UR32, UR15, UR8 ;  /* 0x0000000f200872a4 */ /* 0x000fe4000f8e0208 */
[----:B------:R-:W-:Y:S01]  /*1d50*/  UIMAD UR21, UR42, UR12, URZ ;  /* 0x0000000c2a1572a4 */ /* 0x000fe2000f8e02ff */
[----:B------:R-:W-:Y:S01]  /*1d60*/  IMAD.U32 R9, RZ, RZ, UR12 ;  /* 0x0000000cff097e24 */ /* 0x000fe2000f8e00ff */
[----:B------:R-:W-:Y:S01]  /*1d70*/  IADD3 R22, P0, PT, R16, UR50, RZ ;  /* 0x0000003210167c10 */ /* 0x000fe2000ff1e0ff */
[----:B------:R-:W-:Y:S01]  /*1d80*/  UIADD3 UR19, UPT, UPT, -UR32, UR38, URZ ;  /* 0x0000002620137290 */ /* 0x000fe2000fffe1ff */
[----:B------:R-:W-:Y:S01]  /*1d90*/  ISETP.GE.AND P4, PT, R8, UR49, PT ;  /* 0x0000003108007c0c */ /* 0x000fe2000bf86270 */
[----:B------:R-:W-:Y:S01]  /*1da0*/  IMAD.WIDE.U32 R14, R9, UR32, R14 ;  /* 0x00000020090e7c25 */ /* 0x000fe2000f8e000e */
[----:B------:R-:W-:Y:S01]  /*1db0*/  IADD3.X R23, PT, PT, R7, UR8, R17, P0, !PT ;  /* 0x0000000807177c10 */ /* 0x000fe200087fe411 */
[----:B------:R-:W-:Y:S01]  /*1dc0*/  UIMAD UR21, UR32, UR13, UR21 ;  /* 0x0000000d201572a4 */ /* 0x000fe2000f8e0215 */
[----:B------:R-:W-:Y:S01]  /*1dd0*/  SHF.R.U32.HI R9, RZ, 0x1, R0 ;  /* 0x00000001ff097819 */ /* 0x000fe20000011600 */
[----:B------:R-:W2:Y:S01]  /*1de0*/  LDCU.64 UR8, c[0x0][0x3d8] ;  /* 0x00007b00ff0877ac */ /* 0x000ea20008000a00 */
[----:B------:R-:W-:Y:S01]  /*1df0*/  IADD3 R20, P0, PT, R14, UR52, RZ ;  /* 0x000000340e147c10 */ /* 0x000fe2000ff1e0ff */
[----:B-1----:R-:W-:Y:S01]  /*1e00*/  IMAD R7, R5, UR10, RZ ;  /* 0x0000000a05077c24 */ /* 0x002fe2000f8e02ff */
[----:B------:R-:W-:Y:S01]  /*1e10*/  ISETP.GE.AND P2, PT, R8, UR19, PT ;  /* 0x0000001308007c0c */ /* 0x000fe2000bf46270 */
[----:B------:R-:W-:Y:S01]  /*1e20*/  IMAD.WIDE.U32 R22, R4, UR10, R22 ;  /* 0x0000000a04167c25 */ /* 0x000fe2000f8e0016 */
[----:B------:R-:W-:Y:S01]  /*1e30*/  IADD3.X R21, PT, PT, R6, UR21, R15, P0, !PT ;  /* 0x0000001506157c10 */ /* 0x000fe200087fe40f */
[----:B------:R-:W1:Y:S01]  /*1e40*/  S2R R217, SR_TID.X ;  /* 0x0000000000d97919 */ /* 0x000e620000002100 */
[----:B------:R-:W-:Y:S01]  /*1e50*/  SHF.R.U32.HI R8, RZ, 0x2, R0 ;  /* 0x00000002ff087819 */ /* 0x000fe20000011600 */
[----:B------:R-:W-:Y:S01]  /*1e60*/  IMAD R16, R4, UR11, R7 ;  /* 0x0000000b04107c24 */ /* 0x000fe2000f8e0207 */
[----:B------:R-:W-:Y:S01]  /*1e70*/  LOP3.LUT R15, R9, 0x30, RZ, 0xc0, !PT ;  /* 0x00000030090f7812 */ /* 0x000fe200078ec0ff */
[----:B------:R-:W-:Y:S01]  /*1e80*/  IMAD.U32 R6, RZ, RZ, UR16 ;  /* 0x00000010ff067e24 */ /* 0x000fe2000f8e00ff */
[----:B------:R-:W-:Y:S01]  /*1e90*/  @!P4 LEA R24, P0, R11, R246, 0x1 ;  /* 0x000000f60b18c211 */ /* 0x000fe200078008ff */
[----:B------:R-:W-:Y:S01]  /*1ea0*/  IMAD.U32 R7, RZ, RZ, UR20 ;  /* 0x00000014ff077e24 */ /* 0x000fe2000f8e00ff */
[----:B------:R-:W-:Y:S01]  /*1eb0*/  LOP3.LUT R236, R15, 0x7, R8, 0xf8, !PT ;  /* 0x000000070fec7812 */ /* 0x000fe200078ef808 */
[----:B------:R-:W-:Y:S01]  /*1ec0*/  IMAD.IADD R17, R23, 0x1, R16 ;  /* 0x0000000117117824 */ /* 0x000fe200078e0210 */
[----:B------:R-:W-:Y:S01]  /*1ed0*/  @!P4 LEA R26, P1, R27, R244, 0x1 ;  /* 0x000000f41b1ac211 */ /* 0x000fe200078208ff */
[----:B------:R-:W-:Y:S01]  /*1ee0*/  IMAD.SHL.U32 R229, R0, 0x40, RZ ;  /* 0x0000004000e57824 */ /* 0x000fe200078e00ff */
[----:B------:R-:W-:Y:S01]  /*1ef0*/  @!P4 LEA.HI.X R25, R11, R247, R3, 0x1, P0 ;  /* 0x000000f70b19c211 */ /* 0x000fe200000f0c03 */
[----:B--2---:R-:W-:Y:S01]  /*1f00*/  IMAD R5, R5, UR8, RZ ;  /* 0x0000000805057c24 */ /* 0x004fe2000f8e02ff */
[C---:B------:R-:W-:Y:S01]  /*1f10*/  ISETP.GE.AND P3, PT, R13.reuse, UR19, PT ;  /* 0x000000130d007c0c */ /* 0x040fe2000bf66270 */
[----:B------:R-:W-:Y:S01]  /*1f20*/  VIADD R3, R236, 0x8 ;  /* 0x00000008ec037836 */ /* 0x000fe20000000000 */
[----:B------:R-:W-:Y:S01]  /*1f30*/  @!P4 LEA.HI.X R27, R6, R245, R7, 0x1, P1 ;  /* 0x000000f5061bc211 */ /* 0x000fe200008f0c07 */
[C---:B------:R-:W-:Y:S01]  /*1f40*/  IMAD R5, R4.reuse, UR9, R5 ;  /* 0x0000000904057c24 */ /* 0x040fe2000f8e0205 */
[----:B------:R-:W-:Y:S01]  /*1f50*/  ISETP.GE.AND P1, PT, R13, UR49, PT ;  /* 0x000000310d007c0c */ /* 0x000fe2000bf26270 */
[----:B------:R-:W-:Y:S01]  /*1f60*/  IMAD.WIDE.U32 R6, R4, UR8, R20 ;  /* 0x0000000804067c25 */ /* 0x000fe2000f8e0014 */
[----:B------:R-:W-:Y:S01]  /*1f70*/  ISETP.GE.AND P0, PT, R3, UR49, PT ;  /* 0x0000003103007c0c */ /* 0x000fe2000bf06270 */
[----:B------:R-:W2:Y:S01]  /*1f80*/  LDC R241, c[0x0][0x44c] ;  /* 0x00011300fff17b82 */ /* 0x000ea20000000800 */
[----:B------:R-:W-:Y:S01]  /*1f90*/  LOP3.LUT R3, R10, 0x1f8, RZ, 0xc0, !PT ;  /* 0x000001f80a037812 */ /* 0x000fe200078ec0ff */
[----:B------:R-:W-:Y:S01]  /*1fa0*/  IMAD.IADD R23, R7, 0x1, R5 ;  /* 0x0000000107177824 */ /* 0x000fe200078e0205 */
[----:B------:R-:W3:Y:S01]  /*1fb0*/  LDCU UR10, c[0x0][0x590] ;  /* 0x0000b200ff0a77ac */ /* 0x000ee20008000800 */
[----:B------:R-:W-:Y:S01]  /*1fc0*/  @!P2 IMAD.MOV.U32 R20, RZ, RZ, R22 ;  /* 0x000000ffff14a224 */ /* 0x000fe200078e0016 */
[----:B------:R-:W-:Y:S01]  /*1fd0*/  LOP3.LUT R11, R3, 0x38, R0, 0x78, !PT ;  /* 0x00000038030b7812 */ /* 0x000fe200078e7800 */
[----:B------:R-:W-:-:S02]  /*1fe0*/  @!P2 IMAD.MOV.U32 R21, RZ, RZ, R17 ;  /* 0x000000ffff15a224 */ /* 0x000fc400078e0011 */
[----:B------:R-:W-:Y:S01]  /*1ff0*/  IMAD.MOV.U32 R235, RZ, RZ, 0x7f800000 ;  /* 0x7f800000ffeb7424 */ /* 0x000fe200078e00ff */
[----:B------:R-:W-:Y:S01]  /*2000*/  LOP3.LUT R11, R11, 0x1e00, R10, 0xf8, !PT ;  /* 0x00001e000b0b7812 */ /* 0x000fe200078ef80a */
[----:B------:R-:W-:Y:S02]  /*2010*/  @!P2 IMAD R5, R2, UR14, RZ ;  /* 0x0000000e0205ac24 */ /* 0x000fe4000f8e02ff */
[----:B------:R-:W-:Y:S01]  /*2020*/  IMAD.SHL.U32 R227, R0, 0x10, RZ ;  /* 0x0000001000e37824 */ /* 0x000fe200078e00ff */
[----:B------:R-:W-:Y:S01]  /*2030*/  LEA R11, R11, UR35, 0x1 ;  /* 0x000000230b0b7c11 */ /* 0x000fe2000f8e08ff */
[----:B------:R-:W-:Y:S01]  /*2040*/  @P5 BAR.SYNC.DEFER_BLOCKING 0x0 ;  /* 0x0000000000005b1d */ /* 0x000fe20000010000 */
[----:B------:R-:W-:Y:S02]  /*2050*/  @!P2 IMAD R3, R2, UR12, RZ ;  /* 0x0000000c0203ac24 */ /* 0x000fe4000f8e02ff */
[----:B------:R-:W-:Y:S02]  /*2060*/  @!P2 IMAD.MOV.U32 R7, RZ, RZ, R23 ;  /* 0x000000ffff07a224 */ /* 0x000fe400078e0017 */
[----:B------:R-:W-:-:S02]  /*2070*/  @!P3 IMAD.MOV.U32 R16, RZ, RZ, R22 ;  /* 0x000000ffff10b224 */ /* 0x000fc400078e0016 */
[----:B------:R-:W-:Y:S02]  /*2080*/  IMAD.SHL.U32 R233, R0, 0x2, RZ ;  /* 0x0000000200e97824 */ /* 0x000fe400078e00ff */
[----:B------:R-:W-:Y:S02]  /*2090*/  IMAD.MOV.U32 R234, RZ, RZ, 0x7f800000 ;  /* 0x7f800000ffea7424 */ /* 0x000fe400078e00ff */
[----:B------:R-:W-:Y:S02]  /*20a0*/  IMAD.MOV.U32 R222, RZ, RZ, 0x20 ;  /* 0x00000020ffde7424 */ /* 0x000fe400078e00ff */
[----:B------:R-:W-:Y:S02]  /*20b0*/  IMAD.MOV.U32 R216, RZ, RZ, 0x40 ;  /* 0x00000040ffd87424 */ /* 0x000fe400078e00ff */
[----:B------:R-:W-:Y:S01]  /*20c0*/  IMAD.MOV.U32 R248, RZ, RZ, 0x10 ;  /* 0x00000010fff87424 */ /* 0x000fe200078e00ff */
[----:B------:R-:W-:Y:S01]  /*20d0*/  CS2R R190, SRZ ;  /* 0x0000000000be7805 */ /* 0x000fe2000001ff00 */
[C---:B------:R-:W-:Y:S01]  /*20e0*/  @!P2 IMAD R14, R18.reuse, UR15, R5 ;  /* 0x0000000f120eac24 */ /* 0x040fe2000f8e0205 */
[----:B------:R-:W-:Y:S01]  /*20f0*/  CS2R R188, SRZ ;  /* 0x0000000000bc7805 */ /* 0x000fe2000001ff00 */
[C---:B------:R-:W-:Y:S01]  /*2100*/  @!P2 IMAD R12, R18.reuse, UR13, R3 ;  /* 0x0000000d120cac24 */ /* 0x040fe2000f8e0203 */
[----:B------:R-:W4:Y:S01]  /*2110*/  @!P3 LDC.64 R4, c[0x0][0x390] ;  /* 0x0000e400ff04bb82 */ /* 0x000f220000000a00 */
[----:B------:R-:W-:Y:S01]  /*2120*/  @!P2 IMAD.WIDE.U32 R20, R18, UR14, R20 ;  /* 0x0000000e1214ac25 */ /* 0x000fe2000f8e0014 */
[----:B------:R-:W-:-:S02]  /*2130*/  CS2R R194, SRZ ;  /* 0x0000000000c27805 */ /* 0x000fc4000001ff00 */
[----:B------:R-:W-:Y:S01]  /*2140*/  CS2R R192, SRZ ;  /* 0x0000000000c07805 */ /* 0x000fe2000001ff00 */
[----:B------:R-:W-:Y:S01]  /*2150*/  @!PT LDS RZ, [RZ] ;  /* 0x00000000fffff984 */ /* 0x000fe20000000800 */
[----:B------:R-:W-:Y:S01]  /*2160*/  @!PT LDS RZ, [RZ] ;  /* 0x00000000fffff984 */ /* 0x000fe20000000800 */
[----:B------:R-:W-:Y:S01]  /*2170*/  @!PT LDS RZ, [RZ] ;  /* 0x00000000fffff984 */ /* 0x000fe20000000800 */
[----:B------:R-:W-:Y:S01]  /*2180*/  @!P1 LDGSTS.E.BYPASS.LTC128B.128 [R11+0x8000], desc[UR36][R244.64] ;  /* 0x08000000f40b9fae */ /* 0x000fe2000b981a24 */
[--C-:B------:R-:W-:Y:S01]  /*2190*/  @!P3 IMAD.MOV.U32 R22, RZ, RZ, R6.reuse ;  /* 0x000000ffff16b224 */ /* 0x100fe200078e0006 */
[----:B------:R-:W-:Y:S01]  /*21a0*/  CS2R R186, SRZ ;  /* 0x0000000000ba7805 */ /* 0x000fe2000001ff00 */
[----:B------:R-:W-:Y:S01]  /*21b0*/  @!P2 IMAD.WIDE.U32 R18, R18, UR12, R6 ;  /* 0x0000000c1212ac25 */ /* 0x000fe2000f8e0006 */
[----:B------:R-:W-:Y:S01]  /*21c0*/  @!P1 LDGSTS.E.BYPASS.LTC128B.128 [R11+0xa000], desc[UR36][R244.64+0x80] ;  /* 0x0a000080f40b9fae */ /* 0x000fe2000b981a24 */
[----:B------:R-:W3:Y:S01]  /*21d0*/  @!P3 LDC.64 R6, c[0x0][0x388] ;  /* 0x0000e200ff06bb82 */ /* 0x000ee20000000a00 */
[----:B------:R-:W-:Y:S01]  /*21e0*/  CS2R R184, SRZ ;  /* 0x0000000000b87805 */ /* 0x000fe2000001ff00 */
[----:B------:R-:W-:Y:S01]  /*21f0*/  @!P3 IMAD.WIDE.U32 R28, R13, UR14, R16 ;  /* 0x0000000e0d1cbc25 */ /* 0x000fe2000f8e0010 */
[----:B------:R-:W-:Y:S01]  /*2200*/  @!P1 LDGSTS.E.BYPASS.LTC128B.128 [R11+0xc000], desc[UR36][R244.64+0x100] ;  /* 0x0c000100f40b9fae */ /* 0x000fe2000b981a24 */
[----:B------:R-:W-:-:S02]  /*2210*/  CS2R R182, SRZ ;  /* 0x0000000000b67805 */ /* 0x000fc4000001ff00 */
[----:B------:R-:W-:Y:S01]  /*2220*/  CS2R R180, SRZ ;  /* 0x0000000000b47805 */ /* 0x000fe2000001ff00 */
[----:B------:R-:W-:Y:S01]  /*2230*/  @!P3 IMAD R16, R13, UR15, R29 ;  /* 0x0000000f0d10bc24 */ /* 0x000fe2000f8e021d */
[----:B------:R-:W-:Y:S01]  /*2240*/  @!P1 LDGSTS.E.BYPASS.LTC128B.128 [R11+0xe000], desc[UR36][R244.64+0x180] ;  /* 0x0e000180f40b9fae */ /* 0x000fe2000b981a24 */
[----:B------:R-:W2:Y:S01]  /*2250*/  @!P2 LDC.64 R2, c[0x0][0x388] ;  /* 0x0000e200ff02ab82 */ /* 0x000ea20000000a00 */
[----:B------:R-:W-:Y:S01]  /*2260*/  @!P2 IMAD.IADD R14, R21, 0x1, R14 ;  /* 0x00000001150ea824 */ /* 0x000fe200078e020e */
[----:B------:R-:W-:Y:S01]  /*2270*/  CS2R R174, SRZ ;  /* 0x0000000000ae7805 */ /* 0x000fe2000001ff00 */
[----:B------:R-:W-:Y:S01]  /*2280*/  @P1 STS.128 [R11+0x8000], RZ ;  /* 0x008000ff0b001388 */ /* 0x000fe20000000c00 */
[C---:B------:R-:W-:Y:S01]  /*2290*/  @!P3 IMAD.WIDE.U32 R22, R13.reuse, UR12, R22 ;  /* 0x0000000c0d16bc25 */ /* 0x040fe2000f8e0016 */
[----:B------:R-:W-:Y:S02]  /*22a0*/  CS2R R172, SRZ ;  /* 0x0000000000ac7805 */ /* 0x000fe4000001ff00 */
[----:B------:R-:W-:Y:S01]  /*22b0*/  CS2R R178, SRZ ;  /* 0x0000000000b27805 */ /* 0x000fe2000001ff00 */
[----:B------:R-:W-:Y:S01]  /*22c0*/  @P1 STS.128 [R11+0xa000], RZ ;  /* 0x00a000ff0b001388 */ /* 0x000fe20000000c00 */
[----:B------:R-:W-:Y:S01]  /*22d0*/  @!P3 IMAD R13, R13, UR13, R23 ;  /* 0x0000000d0d0dbc24 */ /* 0x000fe2000f8e0217 */
[----:B------:R-:W-:Y:S01]  /*22e0*/  CS2R R176, SRZ ;  /* 0x0000000000b07805 */ /* 0x000fe2000001ff00 */
[----:B------:R-:W-:Y:S01]  /*22f0*/  @!P2 IMAD.IADD R12, R19, 0x1, R12 ;  /* 0x00000001130ca824 */ /* 0x000fe200078e020c */
[----:B------:R-:W-:Y:S01]  /*2300*/  @P1 STS.128 [R11+0xc000], RZ ;  /* 0x00c000ff0b001388 */ /* 0x000fe20000000c00 */
[C---:B-1----:R-:W-:Y:S01]  /*2310*/  IMAD.SHL.U32 R218, R217.reuse, 0x40, RZ ;  /* 0x00000040d9da7824 */ /* 0x042fe200078e00ff */
[----:B------:R-:W-:Y:S01]  /*2320*/  CS2R R170, SRZ ;  /* 0x0000000000aa7805 */ /* 0x000fe2000001ff00 */
[C---:B------:R-:W-:Y:S01]  /*2330*/  IMAD.SHL.U32 R243, R217.reuse, 0x10, RZ ;  /* 0x00000010d9f37824 */ /* 0x040fe200078e00ff */
[----:B------:R-:W-:Y:S01]  /*2340*/  @P1 STS.128 [R11+0xe000], RZ ;  /* 0x00e000ff0b001388 */ /* 0x000fe20000000c00 */
[----:B------:R-:W-:Y:S01]  /*2350*/  IMAD.SHL.U32 R232, R217, 0x8, RZ ;  /* 0x00000008d9e87824 */ /* 0x000fe200078e00ff */
[----:B------:R-:W-:Y:S01]  /*2360*/  CS2R R168, SRZ ;  /* 0x0000000000a87805 */ /* 0x000fe2000001ff00 */
[----:B------:R-:W-:Y:S01]  /*2370*/  IMAD.MOV.U32 R240, RZ, RZ, 0x3f ;  /* 0x0000003ffff07424 */ /* 0x000fe200078e00ff */
[----:B------:R-:W-:Y:S01]  /*2380*/  @P4 STS.128 [R11+0x9000], RZ ;  /* 0x009000ff0b004388 */ /* 0x000fe20000000c00 */
[----:B------:R-:W-:Y:S01]  /*2390*/  IMAD.MOV.U32 R237, RZ, RZ, 0x37 ;  /* 0x00000037ffed7424 */ /* 0x000fe200078e00ff */
[----:B------:R-:W-:-:S02]  /*23a0*/  CS2R R166, SRZ ;  /* 0x0000000000a67805 */ /* 0x000fc4000001ff00 */
[----:B------:R-:W-:Y:S01]  /*23b0*/  CS2R R164, SRZ ;  /* 0x0000000000a47805 */ /* 0x000fe2000001ff00 */
[----:B------:R-:W-:Y:S01]  /*23c0*/  @P4 STS.128 [R11+0xb000], RZ ;  /* 0x00b000ff0b004388 */ /* 0x000fe20000000c00 */
[----:B------:R-:W-:Y:S02]  /*23d0*/  CS2R R158, SRZ ;  /* 0x00000000009e7805 */ /* 0x000fe4000001ff00 */
[----:B------:R-:W-:Y:S02]  /*23e0*/  CS2R R156, SRZ ;  /* 0x00000000009c7805 */ /* 0x000fe4000001ff00 */
[----:B------:R-:W-:Y:S01]  /*23f0*/  CS2R R162, SRZ ;  /* 0x0000000000a27805 */ /* 0x000fe2000001ff00 */
[----:B------:R-:W-:Y:S01]  /*2400*/  @P4 STS.128 [R11+0xd000], RZ ;  /* 0x00d000ff0b004388 */ /* 0x000fe20000000c00 */
[----:B------:R-:W-:Y:S02]  /*2410*/  CS2R R160, SRZ ;  /* 0x0000000000a07805 */ /* 0x000fe4000001ff00 */
[----:B------:R-:W-:-:S02]  /*2420*/  CS2R R154, SRZ ;  /* 0x00000000009a7805 */ /* 0x000fc4000001ff00 */
[----:B------:R-:W-:Y:S01]  /*2430*/  CS2R R152, SRZ ;  /* 0x0000000000987805 */ /* 0x000fe2000001ff00 */
[----:B------:R-:W-:Y:S01]  /*2440*/  @P4 STS.128 [R11+0xf000], RZ ;  /* 0x00f000ff0b004388 */ /* 0x000fe20000000c00 */
[----:B------:R-:W-:Y:S02]  /*2450*/  CS2R R150, SRZ ;  /* 0x0000000000967805 */ /* 0x000fe4000001ff00 */
[----:B------:R-:W-:Y:S02]  /*2460*/  CS2R R148, SRZ ;  /* 0x0000000000947805 */ /* 0x000fe4000001ff00 */
[----:B------:R-:W-:Y:S01]  /*2470*/  CS2R R142, SRZ ;  /* 0x00000000008e7805 */ /* 0x000fe2000001ff00 */
[----:B------:R-:W-:Y:S01]  /*2480*/  @!PT LDS RZ, [RZ] ;  /* 0x00000000fffff984 */ /* 0x000fe20000000800 */
[----:B------:R-:W-:Y:S01]  /*2490*/  @!PT LDS RZ, [RZ] ;  /* 0x00000000fffff984 */ /* 0x000fe20000000800 */
[----:B------:R-:W-:Y:S01]  /*24a0*/  @!PT LDS RZ, [RZ] ;  /* 0x00000000fffff984 */ /* 0x000fe20000000800 */
[----:B------:R-:W-:Y:S01]  /*24b0*/  @!P4 LDGSTS.E.BYPASS.LTC128B.128 [R11+0x9000], desc[UR36][R26.64] ;  /* 0x090000001a0bcfae */ /* 0x000fe2000b981a24 */
[----:B------:R-:W-:Y:S02]  /*24c0*/  CS2R R140, SRZ ;  /* 0x00000000008c7805 */ /* 0x000fe4000001ff00 */
[----:B------:R-:W-:-:S02]  /*24d0*/  CS2R R146, SRZ ;  /* 0x0000000000927805 */ /* 0x000fc4000001ff00 */
[----:B------:R-:W-:Y:S01]  /*24e0*/  CS2R R144, SRZ ;  /* 0x0000000000907805 */ /* 0x000fe2000001ff00 */
[----:B------:R-:W-:Y:S01]  /*24f0*/  @!P4 LDGSTS.E.BYPASS.LTC128B.128 [R11+0xb000], desc[UR36][R26.64+0x80] ;  /* 0x0b0000801a0bcfae */ /* 0x000fe2000b981a24 */
[----:B------:R-:W-:Y:S02]  /*2500*/  CS2R R138, SRZ ;  /* 0x00000000008a7805 */ /* 0x000fe4000001ff00 */
[----:B------:R-:W-:Y:S02]  /*2510*/  CS2R R136, SRZ ;  /* 0x0000000000887805 */ /* 0x000fe4000001ff00 */
[----:B------:R-:W-:Y:S01]  /*2520*/  CS2R R134, SRZ ;  /* 0x0000000000867805 */ /* 0x000fe2000001ff00 */
[----:B------:R-:W-:Y:S01]  /*2530*/  @!P4 LDGSTS.E.BYPASS.LTC128B.128 [R11+0xd000], desc[UR36][R26.64+0x100] ;  /* 0x0d0001001a0bcfae */ /* 0x000fe2000b981a24 */
[----:B------:R-:W-:Y:S02]  /*2540*/  CS2R R132, SRZ ;  /* 0x0000000000847805 */ /* 0x000fe4000001ff00 */
[----:B------:R-:W-:-:S02]  /*2550*/  CS2R R78, SRZ ;  /* 0x00000000004e7805 */ /* 0x000fc4000001ff00 */
[----:B------:R-:W-:Y:S01]  /*2560*/  CS2R R76, SRZ ;  /* 0x00000000004c7805 */ /* 0x000fe2000001ff00 */
[----:B------:R3:W-:Y:S01]  /*2570*/  @!P4 LDGSTS.E.BYPASS.LTC128B.128 [R11+0xf000], desc[UR36][R26.64+0x180] ;  /* 0x0f0001801a0bcfae */ /* 0x0007e2000b981a24 */
[----:B------:R-:W-:Y:S02]  /*2580*/  CS2R R82, SRZ ;  /* 0x0000000000527805 */ /* 0x000fe4000001ff00 */
[----:B------:R-:W-:Y:S02]  /*2590*/  CS2R R80, SRZ ;  /* 0x0000000000507805 */ /* 0x000fe4000001ff00 */
[----:B------:R-:W-:Y:S01]  /*25a0*/  CS2R R74, SRZ ;  /* 0x00000000004a7805 */ /* 0x000fe2000001ff00 */
[----:B------:R-:W-:Y:S01]  /*25b0*/  @!P1 LDGSTS.E.BYPASS.LTC128B.128 [R11], desc[UR36][R246.64] ;  /* 0x00000000f60b9fae */ /* 0x000fe2000b981a24 */
        /* <DEDUP_REMOVED lines=15> */
[----:B------:R-:W-:Y:S01]  /*26b0*/  @P1 STS.128 [R11], RZ ;  /* 0x000000ff0b001388 */ /* 0x000fe20000000c00 */
[----:B------:R-:W-:Y:S02]  /*26c0*/  CS2R R44, SRZ ;  /* 0x00000000002c7805 */ /* 0x000fe4000001ff00 */
        /* <DEDUP_REMOVED lines=11> */
[C---:B--2---:R-:W-:Y:S02]  /*2780*/  @!P2 LEA R2, P1, R20.reuse, R2, 0x1 ;  /* 0x000000021402a211 */ /* 0x044fe400078208ff */
[----:B------:R-:W-:Y:S01]  /*2790*/  CS2R R32, SRZ ;  /* 0x0000000000207805 */ /* 0x000fe2000001ff00 */
[----:B------:R-:W-:Y:S01]  /*27a0*/  UIADD3 UR53, UPT, UPT, UR53, 0x40, -UR38 ;  /* 0x0000004035357890 */ /* 0x000fe2000fffe826 */
[----:B------:R-:W-:Y:S01]  /*27b0*/  @P4 STS.128 [R11+0x1000], RZ ;  /* 0x001000ff0b004388 */ /* 0x000fe20000000c00 */
[----:B------:R-:W-:Y:S01]  /*27c0*/  @!P2 LEA.HI.X R3, R20, R3, R14, 0x1, P1 ;  /* 0x000000031403a211 */ /* 0x000fe200008f0c0e */
[----:B------:R-:W-:Y:S01]  /*27d0*/  UIADD3 UR32, UPT, UPT, UR32, 0x40, URZ ;  /* 0x0000004020207890 */ /* 0x000fe2000fffe0ff */
[C---:B----4-:R-:W-:Y:S01]  /*27e0*/  @!P3 LEA R4, P1, R22.reuse, R4, 0x1 ;  /* 0x000000041604b211 */ /* 0x050fe200078208ff */
[----:B------:R-:W-:Y:S01]  /*27f0*/  @P4 STS.128 [R11+0x3000], RZ ;  /* 0x003000ff0b004388 */ /* 0x000fe20000000c00 */
[----:B------:R-:W1:Y:S02]  /*2800*/  LDCU UR8, c[0x0][0x3e0] ;  /* 0x00007c00ff0877ac */ /* 0x000e640008000800 */
[----:B------:R-:W-:Y:S01]  /*2810*/  @!P3 LEA.HI.X R5, R22, R5, R13, 0x1, P1 ;  /* 0x000000051605b211 */ /* 0x000fe200008f0c0d */
[----:B------:R-:W-:Y:S01]  /*2820*/  @P4 STS.128 [R11+0x5000], RZ ;  /* 0x005000ff0b004388 */ /* 0x000fe20000000c00 */
[----:B------:R-:W-:Y:S01]  /*2830*/  IMAD.MOV.U32 R13, RZ, RZ, 0x4 ;  /* 0x00000004ff0d7424 */ /* 0x000fe200078e00ff */
[----:B------:R-:W2:Y:S02]  /*2840*/  LDCU UR9, c[0x0][0x45c] ;  /* 0x00008b80ff0977ac */ /* 0x000ea40008000800 */
[----:B------:R-:W-:Y:S04]  /*2850*/  @P4 STS.128 [R11+0x7000], RZ ;  /* 0x007000ff0b004388 */ /* 0x000fe80000000c00 */
[----:B------:R-:W-:Y:S01]  /*2860*/  @!PT LDS RZ, [RZ] ;  /* 0x00000000fffff984 */ /* 0x000fe20000000800 */
[----:B------:R-:W-:Y:S01]  /*2870*/  @!PT LDS RZ, [RZ] ;  /* 0x00000000fffff984 */ /* 0x000fe20000000800 */
[----:B------:R-:W-:Y:S01]  /*2880*/  @!PT LDS RZ, [RZ] ;  /* 0x00000000fffff984 */ /* 0x000fe20000000800 */
[----:B------:R-:W-:Y:S04]  /*2890*/  @!P4 LDGSTS.E.BYPASS.LTC128B.128 [R11+0x1000], desc[UR36][R24.64] ;  /* 0x01000000180bcfae */ /* 0x000fe8000b981a24 */
[----:B------:R-:W-:Y:S04]  /*28a0*/  @!P4 LDGSTS.E.BYPASS.LTC128B.128 [R11+0x3000], desc[UR36][R24.64+0x80] ;  /* 0x03000080180bcfae */ /* 0x000fe8000b981a24 */
[----:B------:R-:W-:Y:S04]  /*28b0*/  @!P4 LDGSTS.E.BYPASS.LTC128B.128 [R11+0x5000], desc[UR36][R24.64+0x100] ;  /* 0x05000100180bcfae */ /* 0x000fe8000b981a24 */
[----:B------:R-:W-:Y:S01]  /*28c0*/  @!P4 LDGSTS.E.BYPASS.LTC128B.128 [R11+0x7000], desc[UR36][R24.64+0x180] ;  /* 0x07000180180bcfae */ /* 0x000fe2000b981a24 */
[----:B---3--:R-:W-:-:S04]  /*28d0*/  @!P3 LEA R26, P4, R28, R6, 0x1 ;  /* 0x000000061c1ab211 */ /* 0x008fc800078808ff */
[----:B------:R-:W-:Y:S02]  /*28e0*/  @!P3 LEA.HI.X R27, R28, R7, R16, 0x1, P4 ;  /* 0x000000071c1bb211 */ /* 0x000fe400020f0c10 */
[----:B------:R-:W3:Y:S03]  /*28f0*/  @!P2 LDC.64 R6, c[0x0][0x390] ;  /* 0x0000e400ff06ab82 */ /* 0x000ee60000000a00 */
[----:B------:R-:W-:Y:S04]  /*2900*/  @!P3 LDGSTS.E.BYPASS.LTC128B.128 [R11+0x10000], desc[UR36][R26.64] ;  /* 0x100000001a0bbfae */ /* 0x000fe8000b981a24 */
[----:B------:R-:W-:Y:S04]  /*2910*/  @!P3 LDGSTS.E.BYPASS.LTC128B.128 [R11+0x12000], desc[UR36][R26.64+0x80] ;  /* 0x120000801a0bbfae */ /* 0x000fe8000b981a24 */
[----:B------:R-:W-:Y:S04]  /*2920*/  @!P3 LDGSTS.E.BYPASS.LTC128B.128 [R11+0x14000], desc[UR36][R26.64+0x100] ;  /* 0x140001001a0bbfae */ /* 0x000fe8000b981a24 */
[----:B------:R-:W-:Y:S04]  /*2930*/  @!P3 LDGSTS.E.BYPASS.LTC128B.128 [R11+0x16000], desc[UR36][R26.64+0x180] ;  /* 0x160001801a0bbfae */ /* 0x000fe8000b981a24 */
[----:B------:R-:W-:Y:S04]  /*2940*/  @P3 STS.128 [R11+0x10000], RZ ;  /* 0x010000ff0b003388 */ /* 0x000fe80000000c00 */
[----:B------:R-:W-:Y:S01]  /*2950*/  @P3 STS.128 [R11+0x12000], RZ ;  /* 0x012000ff0b003388 */ /* 0x000fe20000000c00 */
[----:B---3--:R-:W-:-:S03]  /*2960*/  @!P2 LEA R6, P1, R18, R6, 0x1 ;  /* 0x000000061206a211 */ /* 0x008fc600078208ff */
[----:B------:R-:W-:Y:S01]  /*2970*/  @P3 STS.128 [R11+0x14000], RZ ;  /* 0x014000ff0b003388 */ /* 0x000fe20000000c00 */
[----:B------:R-:W-:Y:S01]  /*2980*/  @!P2 LEA.HI.X R7, R18, R7, R12, 0x1, P1 ;  /* 0x000000071207a211 */ /* 0x000fe200008f0c0c */
[C---:B------:R-:W-:Y:S01]  /*2990*/  IMAD.WIDE.U32 R12, R236.reuse, R13, UR58 ;  /* 0x0000003aec0c7e25 */ /* 0x040fe2000f8e000d */
[----:B------:R-:W-:Y:S01]  /*29a0*/  ISETP.GE.AND P1, PT, R236, UR49, PT ;  /* 0x00000031ec007c0c */ /* 0x000fe2000bf26270 */
[----:B------:R-:W-:Y:S04]  /*29b0*/  @P3 STS.128 [R11+0x16000], RZ ;  /* 0x016000ff0b003388 */ /* 0x000fe80000000c00 */
[----:B------:R-:W-:Y:S04]  /*29c0*/  @P2 STS.128 [R11+0x11000], RZ ;  /* 0x011000ff0b002388 */ /* 0x000fe80000000c00 */
[----:B------:R-:W-:Y:S04]  /*29d0*/  @P2 STS.128 [R11+0x13000], RZ ;  /* 0x013000ff0b002388 */ /* 0x000fe80000000c00 */
[----:B------:R-:W-:Y:S04]  /*29e0*/  @P2 STS.128 [R11+0x15000], RZ ;  /* 0x015000ff0b002388 */ /* 0x000fe80000000c00 */
[----:B------:R-:W-:Y:S04]  /*29f0*/  @P2 STS.128 [R11+0x17000], RZ ;  /* 0x017000ff0b002388 */ /* 0x000fe80000000c00 */
[----:B------:R-:W-:Y:S01]  /*2a00*/  @!PT LDS RZ, [RZ] ;  /* 0x00000000fffff984 */ /* 0x000fe20000000800 */
[----:B------:R-:W-:Y:S01]  /*2a10*/  @!PT LDS RZ, [RZ] ;  /* 0x00000000fffff984 */ /* 0x000fe20000000800 */
[----:B------:R-:W-:Y:S01]  /*2a20*/  @!PT LDS RZ, [RZ] ;  /* 0x00000000fffff984 */ /* 0x000fe20000000800 */
[----:B------:R-:W-:Y:S04]  /*2a30*/  @!P2 LDGSTS.E.BYPASS.LTC128B.128 [R11+0x11000], desc[UR36][R2.64] ;  /* 0x11000000020bafae */ /* 0x000fe8000b981a24 */
[----:B------:R-:W-:Y:S04]  /*2a40*/  @!P2 LDGSTS.E.BYPASS.LTC128B.128 [R11+0x13000], desc[UR36][R2.64+0x80] ;  /* 0x13000080020bafae */ /* 0x000fe8000b981a24 */
[----:B------:R-:W-:Y:S04]  /*2a50*/  @!P2 LDGSTS.E.BYPASS.LTC128B.128 [R11+0x15000], desc[UR36][R2.64+0x100] ;  /* 0x15000100020bafae */ /* 0x000fe8000b981a24 */
[----:B------:R3:W-:Y:S04]  /*2a60*/  @!P2 LDGSTS.E.BYPASS.LTC128B.128 [R11+0x17000], desc[UR36][R2.64+0x180] ;  /* 0x17000180020bafae */ /* 0x0007e8000b981a24 */
[----:B------:R-:W-:Y:S04]  /*2a70*/  @!P3 LDGSTS.E.BYPASS.LTC128B.128 [R11+0x18000], desc[UR36][R4.64] ;  /* 0x18000000040bbfae */ /* 0x000fe8000b981a24 */
[----:B------:R-:W-:Y:S04]  /*2a80*/  @!P3 LDGSTS.E.BYPASS.LTC128B.128 [R11+0x1a000], desc[UR36][R4.64+0x80] ;  /* 0x1a000080040bbfae */ /* 0x000fe8000b981a24 */
[----:B------:R-:W-:Y:S04]  /*2a90*/  @!P3 LDGSTS.E.BYPASS.LTC128B.128 [R11+0x1c000], desc[UR36][R4.64+0x100] ;  /* 0x1c000100040bbfae */ /* 0x000fe8000b981a24 */
[----:B------:R4:W-:Y:S04]  /*2aa0*/  @!P3 LDGSTS.E.BYPASS.LTC128B.128 [R11+0x1e000], desc[UR36][R4.64+0x180] ;  /* 0x1e000180040bbfae */ /* 0x0009e8000b981a24 */
[----:B------:R-:W-:Y:S04]  /*2ab0*/  @P3 STS.128 [R11+0x18000], RZ ;  /* 0x018000ff0b003388 */ /* 0x000fe80000000c00 */
[----:B------:R-:W-:Y:S01]  /*2ac0*/  @P3 STS.128 [R11+0x1a000], RZ ;  /* 0x01a000ff0b003388 */ /* 0x000fe20000000c00 */
[----:B---3--:R-:W-:-:S03]  /*2ad0*/  IMAD.SHL.U32 R2, R0, 0x20, RZ ;  /* 0x0000002000027824 */ /* 0x008fc600078e00ff */
[----:B------:R-:W-:Y:S01]  /*2ae0*/  @P3 STS.128 [R11+0x1c000], RZ ;  /* 0x01c000ff0b003388 */ /* 0x000fe20000000c00 */
[----:B------:R-:W-:-:S03]  /*2af0*/  LOP3.LUT R3, R229, 0x1c0, RZ, 0xc0, !PT ;  /* 0x000001c0e5037812 */ /* 0x000fc600078ec0ff */
[----:B------:R-:W-:Y:S04]  /*2b00*/  @P3 STS.128 [R11+0x1e000], RZ ;  /* 0x01e000ff0b003388 */ /* 0x000fe80000000c00 */
[----:B------:R-:W-:Y:S04]  /*2b10*/  @P2 STS.128 [R11+0x19000], RZ ;  /* 0x019000ff0b002388 */ /* 0x000fe80000000c00 */
[----:B------:R-:W-:Y:S04]  /*2b20*/  @P2 STS.128 [R11+0x1b000], RZ ;  /* 0x01b000ff0b002388 */ /* 0x000fe80000000c00 */
[----:B------:R-:W-:Y:S04]  /*2b30*/  @P2 STS.128 [R11+0x1d000], RZ ;  /* 0x01d000ff0b002388 */ /* 0x000fe80000000c00 */
[----:B------:R3:W-:Y:S04]  /*2b40*/  @P2 STS.128 [R11+0x1f000], RZ ;  /* 0x01f000ff0b002388 */ /* 0x0007e80000000c00 */
[----:B------:R-:W-:Y:S01]  /*2b50*/  @!PT LDS RZ, [RZ] ;  /* 0x00000000fffff984 */ /* 0x000fe20000000800 */
[----:B------:R-:W-:Y:S01]  /*2b60*/  @!PT LDS RZ, [RZ] ;  /* 0x00000000fffff984 */ /* 0x000fe20000000800 */
[----:B------:R-:W-:Y:S01]  /*2b70*/  @!PT LDS RZ, [RZ] ;  /* 0x00000000fffff984 */ /* 0x000fe20000000800 */
[----:B------:R-:W-:Y:S01]  /*2b80*/  @!P2 LDGSTS.E.BYPASS.LTC128B.128 [R11+0x19000], desc[UR36][R6.64] ;  /* 0x19000000060bafae */ /* 0x000fe2000b981a24 */
[----:B----4-:R-:W-:-:S03]  /*2b90*/  LOP3.LUT R4, R2, 0x200, RZ, 0xc0, !PT ;  /* 0x0000020002047812 */ /* 0x010fc600078ec0ff */
[----:B------:R-:W-:Y:S04]  /*2ba0*/  @!P2 LDGSTS.E.BYPASS.LTC128B.128 [R11+0x1b000], desc[UR36][R6.64+0x80] ;  /* 0x1b000080060bafae */ /* 0x000fe8000b981a24 */
[----:B------:R-:W-:Y:S01]  /*2bb0*/  @!P2 LDGSTS.E.BYPASS.LTC128B.128 [R11+0x1d000], desc[UR36][R6.64+0x100] ;  /* 0x1d000100060bafae */ /* 0x000fe2000b981a24 */
[----:B------:R-:W-:-:S03]  /*2bc0*/  LOP3.LUT R10, R3, 0x38, R10, 0xf8, !PT ;  /* 0x00000038030a7812 */ /* 0x000fc600078ef80a */
[----:B------:R4:W-:Y:S01]  /*2bd0*/  @!P2 LDGSTS.E.BYPASS.LTC128B.128 [R11+0x1f000], desc[UR36][R6.64+0x180] ;  /* 0x1f000180060bafae */ /* 0x0009e2000b981a24 */
[----:B------:R-:W-:Y:S02]  /*2be0*/  LOP3.LUT R229, R229, 0x200, RZ, 0xc0, !PT ;  /* 0x00000200e5e57812 */ /* 0x000fe400078ec0ff */
[----:B------:R-:W-:Y:S01]  /*2bf0*/  LOP3.LUT R227, R4, 0x3800, R227, 0xf8, !PT ;  /* 0x0000380004e37812 */ /* 0x000fe200078ef8e3 */
[----:B------:R-:W-:Y:S01]  /*2c00*/  IMAD.SHL.U32 R3, R217, 0x20, RZ ;  /* 0x00000020d9037824 */ /* 0x000fe200078e00ff */
[----:B------:R-:W-:Y:S01]  /*2c10*/  SHF.R.U32.HI R4, RZ, 0x2, R217 ;  /* 0x00000002ff047819 */ /* 0x000fe200000116d9 */
[----:B------:R-:W0:Y:S01]  /*2c20*/  LDGDEPBAR ;  /* 0x00000000000079af */ /* 0x000e220000000000 */
[----:B------:R-:W-:-:S03]  /*2c30*/  LOP3.LUT R229, R229, 0xc00, R2, 0xf8, !PT ;  /* 0x00000c00e5e57812 */ /* 0x000fc600078ef802 */
[----:B------:R1:W5:Y:S01]  /*2c40*/  @!P1 LDG.E R235, desc[UR36][R12.64] ;  /* 0x000000240ceb9981 */ /* 0x000362000c1e1900 */
[----:B------:R-:W-:Y:S02]  /*2c50*/  R2P PR, R0, 0x6 ;  /* 0x0000000600007804 */ /* 0x000fe40000000000 */
[----:B------:R-:W-:Y:S01]  /*2c60*/  LOP3.LUT R233, R233, 0x6, RZ, 0xc0, !PT ;  /* 0x00000006e9e97812 */ /* 0x000fe200078ec0ff */
[----:B------:R1:W5:Y:S01]  /*2c70*/  @!P0 LDG.E R234, desc[UR36][R12.64+0x20] ;  /* 0x000020240cea8981 */ /* 0x000362000c1e1900 */
[----:B------:R-:W-:Y:S02]  /*2c80*/  LOP3.LUT R2, R3, 0xc00, RZ, 0xc0, !PT ;  /* 0x00000c0003027812 */ /* 0x000fe400078ec0ff */
[----:B------:R-:W-:Y:S02]  /*2c90*/  CS2R R28, SRZ ;  /* 0x00000000001c7805 */ /* 0x000fe4000001ff00 */
[----:B------:R-:W-:Y:S02]  /*2ca0*/  LOP3.LUT R233, R233, 0xe0, R8, 0xf8, !PT ;  /* 0x000000e0e9e97812 */ /* 0x000fe400078ef808 */
[----:B------:R-:W-:-:S02]  /*2cb0*/  CS2R R26, SRZ ;  /* 0x00000000001a7805 */ /* 0x000fc4000001ff00 */
[----:B------:R-:W-:Y:S02]  /*2cc0*/  SEL R222, R222, 0xffffffe0, !P1 ;  /* 0xffffffe0dede7807 */ /* 0x000fe40004800000 */
[----:B------:R-:W-:Y:S02]  /*2cd0*/  CS2R R24, SRZ ;  /* 0x0000000000187805 */ /* 0x000fe4000001ff00 */
[C---:B------:R-:W-:Y:S02]  /*2ce0*/  LOP3.LUT P1, RZ, R217.reuse, 0x4, RZ, 0xc0, !PT ;  /* 0x00000004d9ff7812 */ /* 0x040fe4000782c0ff */
[----:B------:R-:W-:Y:S02]  /*2cf0*/  CS2R R22, SRZ ;  /* 0x0000000000167805 */ /* 0x000fe4000001ff00 */
[----:B------:R-:W-:Y:S02]  /*2d00*/  LOP3.LUT P0, RZ, R217, 0x2, RZ, 0xc0, !PT ;  /* 0x00000002d9ff7812 */ /* 0x000fe4000780c0ff */
[----:B------:R-:W-:-:S02]  /*2d10*/  CS2R R20, SRZ ;  /* 0x0000000000147805 */ /* 0x000fc4000001ff00 */
[----:B------:R-:W-:Y:S01]  /*2d20*/  SEL R216, R216, 0xffffffc0, !P1 ;  /* 0xffffffc0d8d87807 */ /* 0x000fe20004800000 */
[----:B------:R-:W-:Y:S01]  /*2d30*/  USHF.L.U32 UR10, UR10, 0x6, URZ ;  /* 0x000000060a0a7899 */ /* 0x000fe200080006ff */
[----:B----4-:R-:W-:Y:S01]  /*2d40*/  IMAD.SHL.U32 R7, R217, 0x2, RZ ;  /* 0x00000002d9077824 */ /* 0x010fe200078e00ff */
[C---:B------:R-:W-:Y:S02]  /*2d50*/  LOP3.LUT R6, R10.reuse, 0x8, R0, 0x78, !PT ;  /* 0x000000080a067812 */ /* 0x040fe400078e7800 */
[----:B------:R-:W-:Y:S01]  /*2d60*/  LOP3.LUT R0, R10, 0x8, R9, 0x78, !PT ;  /* 0x000000080a007812 */ /* 0x000fe200078e7809 */
[----:B------:R-:W-:Y:S01]  /*2d70*/  IMAD.U32 R10, RZ, RZ, UR39 ;  /* 0x00000027ff0a7e24 */ /* 0x000fe2000f8e00ff */
[----:B------:R-:W-:Y:S02]  /*2d80*/  LOP3.LUT R5, R7, 0x38, RZ, 0xc0, !PT ;  /* 0x0000003807057812 */ /* 0x000fe400078ec0ff */
[----:B------:R-:W-:Y:S01]  /*2d90*/  LOP3.LUT R229, R229, R0, RZ, 0xfc, !PT ;  /* 0x00000000e5e57212 */ /* 0x000fe200078efcff */
[----:B------:R-:W-:Y:S01]  /*2da0*/  IMAD.U32 R233, R10, 0x40, R233 ;  /* 0x000000400ae97824 */ /* 0x000fe200078e00e9 */
[----:B------:R-:W-:-:S02]  /*2db0*/  LOP3.LUT R4, R5, 0x20, R4, 0x78, !PT ;  /* 0x0000002005047812 */ /* 0x000fc400078e7804 */
[----:B------:R-:W-:Y:S02]  /*2dc0*/  SHF.R.U32.HI R5, RZ, 0x1, R217 ;  /* 0x00000001ff057819 */ /* 0x000fe400000116d9 */
[----:B------:R-:W-:Y:S02]  /*2dd0*/  LOP3.LUT R0, R3, 0x200, RZ, 0xc0, !PT ;  /* 0x0000020003007812 */ /* 0x000fe400078ec0ff */
[----:B------:R-:W-:Y:S02]  /*2de0*/  LOP3.LUT R227, R227, R6, RZ, 0xfc, !PT ;  /* 0x00000006e3e37212 */ /* 0x000fe400078efcff */
[----:B---3--:R-:W-:Y:S02]  /*2df0*/  LOP3.LUT R11, R218, 0x1c0, RZ, 0xc0, !PT ;  /* 0x000001c0da0b7812 */ /* 0x008fe400078ec0ff */
[----:B------:R-:W-:Y:S02]  /*2e00*/  LOP3.LUT R6, R5, 0x10, RZ, 0xc0, !PT ;  /* 0x0000001005067812 */ /* 0x000fe400078ec0ff */
[----:B------:R-:W-:-:S02]  /*2e10*/  LOP3.LUT R8, R7, 0x20, RZ, 0xc0, !PT ;  /* 0x0000002007087812 */ /* 0x000fc400078ec0ff */
[----:B------:R-:W-:Y:S02]  /*2e20*/  LOP3.LUT R2, R2, 0x6, R7, 0xf8, !PT ;  /* 0x0000000602027812 */ /* 0x000fe400078ef807 */
[----:B------:R-:W-:Y:S02]  /*2e30*/  SHF.R.U32.HI R9, RZ, 0x3, R217 ;  /* 0x00000003ff097819 */ /* 0x000fe400000116d9 */
[----:B------:R-:W-:Y:S02]  /*2e40*/  LOP3.LUT R7, R0, 0x3800, R243, 0xf8, !PT ;  /* 0x0000380000077812 */ /* 0x000fe400078ef8f3 */
[----:B------:R-:W-:Y:S02]  /*2e50*/  LOP3.LUT R0, R11, 0x38, R232, 0xf8, !PT ;  /* 0x000000380b007812 */ /* 0x000fe400078ef8e8 */
[----:B------:R-:W-:Y:S01]  /*2e60*/  LOP3.LUT R11, R6, 0x8, R217, 0xf8, !PT ;  /* 0x00000008060b7812 */ /* 0x000fe200078ef8d9 */
[----:B------:R-:W-:Y:S01]  /*2e70*/  IMAD.MOV.U32 R6, RZ, RZ, 0x40 ;  /* 0x00000040ff067424 */ /* 0x000fe200078e00ff */
[----:B------:R-:W-:-:S02]  /*2e80*/  LOP3.LUT R9, R8, 0x18, R9, 0xf8, !PT ;  /* 0x0000001808097812 */ /* 0x000fc400078ef809 */
[----:B------:R-:W-:Y:S02]  /*2e90*/  LOP3.LUT R243, R4, 0x1c0, R243, 0xf8, !PT ;  /* 0x000001c004f37812 */ /* 0x000fe400078ef8f3 */
[C---:B------:R-:W-:Y:S02]  /*2ea0*/  LOP3.LUT R242, R0.reuse, 0x8, R217, 0x78, !PT ;  /* 0x0000000800f27812 */ /* 0x040fe400078e78d9 */
[----:B------:R-:W-:Y:S02]  /*2eb0*/  LOP3.LUT R4, R11, R0, RZ, 0x3c, !PT ;  /* 0x000000000b047212 */ /* 0x000fe400078e3cff */
[----:B------:R-:W-:Y:S02]  /*2ec0*/  LOP3.LUT R0, R0, 0x8, R5, 0x78, !PT ;  /* 0x0000000800007812 */ /* 0x000fe400078e7805 */
[----:B------:R-:W-:Y:S02]  /*2ed0*/  LOP3.LUT R5, R9, 0x1c0, R218, 0xf8, !PT ;  /* 0x000001c009057812 */ /* 0x000fe400078ef8da */
[----:B------:R-:W-:Y:S01]  /*2ee0*/  LOP3.LUT R242, R7, R242, RZ, 0xfc, !PT ;  /* 0x000000f207f27212 */ /* 0x000fe200078efcff */
[----:B------:R-:W-:Y:S01]  /*2ef0*/  IMAD.U32 R7, RZ, RZ, UR48 ;  /* 0x00000030ff077e24 */ /* 0x000fe2000f8e00ff */
[----:B------:R-:W-:-:S02]  /*2f00*/  LOP3.LUT R5, R5, 0x38, R232, 0x78, !PT ;  /* 0x0000003805057812 */ /* 0x000fc400078e78e8 */
[----:B------:R-:W-:Y:S02]  /*2f10*/  SEL R6, R6, 0xffffffc0, !P2 ;  /* 0xffffffc006067807 */ /* 0x000fe40005000000 */
[----:B------:R-:W-:Y:S02]  /*2f20*/  LEA R227, R227, UR35, 0x1 ;  /* 0x00000023e3e37c11 */ /* 0x000fe4000f8e08ff */
[----:B------:R-:W-:Y:S02]  /*2f30*/  LOP3.LUT R220, R5, 0x200, R218, 0xf8, !PT ;  /* 0x0000020005dc7812 */ /* 0x000fe400078ef8da */
[----:B------:R-:W-:Y:S01]  /*2f40*/  LEA R229, R229, UR35, 0x1 ;  /* 0x00000023e5e57c11 */ /* 0x000fe2000f8e08ff */
[--C-:B------:R-:W-:Y:S01]  /*2f50*/  IMAD.IADD R223, R6, 0x1, R227.reuse ;  /* 0x0000000106df7824 */ /* 0x100fe200078e02e3 */
[----:B------:R-:W-:Y:S01]  /*2f60*/  LOP3.LUT R218, R218, 0x200, RZ, 0xc0, !PT ;  /* 0x00000200dada7812 */ /* 0x000fe200078ec0ff */
[----:B------:R-:W-:Y:S01]  /*2f70*/  IMAD.IADD R224, R222, 0x1, R227 ;  /* 0x00000001dee07824 */ /* 0x000fe200078e02e3 */
[----:B------:R-:W-:Y:S01]  /*2f80*/  LOP3.LUT R243, R2, R243, RZ, 0xfc, !PT ;  /* 0x000000f302f37212 */ /* 0x000fe200078efcff */
[----:B------:R-:W-:Y:S01]  /*2f90*/  IMAD.MOV.U32 R2, RZ, RZ, 0x20 ;  /* 0x00000020ff027424 */ /* 0x000fe200078e00ff */
[----:B------:R-:W-:Y:S01]  /*2fa0*/  IADD3 R7, PT, PT, R7, UR38, R236 ;  /* 0x0000002607077c10 */ /* 0x000fe2000fffe0ec */
[----:B------:R-:W-:Y:S01]  /*2fb0*/  IMAD.IADD R225, R6, 0x1, R229 ;  /* 0x0000000106e17824 */ /* 0x000fe200078e02e5 */
[----:B------:R-:W-:Y:S01]  /*2fc0*/  LOP3.LUT R5, R218, 0xc00, R3, 0xf8, !PT ;  /* 0x00000c00da057812 */ /* 0x000fe200078ef803 */
[C---:B------:R-:W-:Y:S01]  /*2fd0*/  IMAD.IADD R226, R222.reuse, 0x1, R229 ;  /* 0x00000001dee27824 */ /* 0x040fe200078e02e5 */
[----:B------:R-:W-:Y:S01]  /*2fe0*/  LOP3.LUT P2, RZ, R217, 0x8, RZ, 0xc0, !PT ;  /* 0x00000008d9ff7812 */ /* 0x000fe2000784c0ff */
[----:B------:R-:W-:Y:S01]  /*2ff0*/  IMAD.IADD R221, R222, 0x1, R223 ;  /* 0x00000001dedd7824 */ /* 0x000fe200078e02df */
[----:B------:R-:W-:Y:S01]  /*3000*/  SEL R2, R2, 0xffffffe0, !P0 ;  /* 0xffffffe002027807 */ /* 0x000fe20004000000 */
[----:B------:R-:W-:Y:S01]  /*3010*/  VIADD R249, R7, -UR46 ;  /* 0x8000002e07f97c36 */ /* 0x000fe20008000000 */
[----:B------:R-:W-:Y:S01]  /*3020*/  SEL R248, R248, 0xfffffff0, !P1 ;  /* 0xfffffff0f8f87807 */ /* 0x000fe20004800000 */
[----:B------:R-:W-:Y:S01]  /*3030*/  IMAD.IADD R222, R222, 0x1, R225 ;  /* 0x00000001dede7824 */ /* 0x000fe200078e02e1 */
[----:B------:R-:W-:-:S02]  /*3040*/  LOP3.LUT R219, R4, 0x200, R3, 0xf8, !PT ;  /* 0x0000020004db7812 */ /* 0x000fc400078ef803 */
[----:B-12---:R-:W-:-:S07]  /*3050*/  LOP3.LUT R250, R5, R0, RZ, 0xfc, !PT ;  /* 0x0000000005fa7212 */ /* 0x006fce00078efcff */
.L_x_353:
[----:B------:R-:W0:Y:S01]  /*3060*/  LDGDEPBAR ;  /* 0x00000000000079af */ /* 0x000e220000000000 */
[----:B------:R-:W-:Y:S01]  /*3070*/  IMAD.U32 R116, RZ, RZ, UR18 ;  /* 0x00000012ff747e24 */ /* 0x000fe2000f8e00ff */
[----:B------:R-:W-:Y:S01]  /*3080*/  LEA R230, R219, UR4, 0x1 ;  /* 0x00000004dbe67c11 */ /* 0x000fe2000f8e08ff */
[----:B------:R-:W-:Y:S01]  /*3090*/  IMAD.U32 R117, RZ, RZ, UR17 ;  /* 0x00000011ff757e24 */ /* 0x000fe2000f8e00ff */
[----:B------:R-:W-:Y:S01]  /*30a0*/  LEA R228, R220, UR4, 0x1 ;  /* 0x00000004dce47c11 */ /* 0x000fe2000f8e08ff */
[----:B-----5:R-:W-:Y:S01]  /*30b0*/  FMUL.FTZ R131, R235, 1.4426950216293334961 ;  /* 0x3fb8aa3beb837820 */ /* 0x020fe20000410000 */
[----:B------:R-:W-:Y:S01]  /*30c0*/  LEA R203, R243, UR5, 0x1 ;  /* 0x00000005f3cb7c11 */ /* 0x000fe2000f8e08ff */
[C---:B------:R-:W-:Y:S01]  /*30d0*/  FMUL.FTZ R198, R234.reuse, 1.4426950216293334961 ;  /* 0x3fb8aa3beac67820 */ /* 0x040fe20000410000 */
[----:B------:R-:W-:Y:S01]  /*30e0*/  FSETP.NEU.FTZ.AND P4, PT, R235, -INF , PT ;  /* 0xff800000eb00780b */ /* 0x000fe20003f9d000 */
[----:B------:R-:W-:Y:S01]  /*30f0*/  UIADD3 UR48, UPT, UPT, UR48, -0x40, URZ ;  /* 0xffffffc030307890 */ /* 0x000fe2000fffe0ff */
[----:B------:R-:W-:Y:S01]  /*3100*/  FSETP.NEU.FTZ.AND P3, PT, R234, -INF , PT ;  /* 0xff800000ea00780b */ /* 0x000fe20003f7d000 */
[----:B------:R-:W-:Y:S01]  /*3110*/  UIADD3 UR47, UPT, UPT, UR47, -0x1, URZ ;  /* 0xffffffff2f2f7890 */ /* 0x000fe2000fffe0ff */
[----:B------:R-:W-:Y:S01]  /*3120*/  FSEL R131, R131, RZ, P4 ;  /* 0x000000ff83837208 */ /* 0x000fe20002000000 */
[----:B------:R-:W-:Y:S01]  /*3130*/  UISETP.GE.AND UP0, UPT, UR48, UR53, UPT ;  /* 0x000000353000728c */ /* 0x000fe2000bf06270 */
[----:B------:R-:W-:Y:S02]  /*3140*/  FSEL R198, R198, RZ, P3 ;  /* 0x000000ffc6c67208 */ /* 0x000fe40001800000 */
[----:B------:R-:W-:Y:S01]  /*3150*/  LOP3.LUT R231, R218, 0x400, R3, 0xf8, !PT ;  /* 0x00000400dae77812 */ /* 0x000fe200078ef803 */
[----:B------:R-:W-:Y:S03]  /*3160*/  UISETP.LT.AND UP0, UPT, UR32, UR38, UP0 ;  /* 0x000000262000728c */ /* 0x000fe60008701270 */
[----:B------:R-:W-:Y:S03]  /*3170*/  LOP3.LUT R231, R231, R0, RZ, 0xfc, !PT ;  /* 0x00000000e7e77212 */ /* 0x000fe600078efcff */
[----:B------:R-:W-:Y:S01]  /*3180*/  PLOP3.LUT P0, PT, PT, PT, UP0, 0x80, 0x8 ;  /* 0x000000000008781c */ /* 0x000fe20003f0f008 */
[----:B------:R-:W-:Y:S04]  /*3190*/  DEPBAR.LE SB0, 0x0 ;  /* 0x000080000000791a */ /* 0x000fe80000000000 */
[----:B------:R-:W-:Y:S01]  /*31a0*/  BAR.SYNC.DEFER_BLOCKING 0x0 ;  /* 0x0000000000007b1d */ /* 0x000fe20000010000 */
[----:B------:R-:W-:Y:S01]  /*31b0*/  UISETP.GT.AND UP0, UPT, UR47, UR51, UPT ;  /* 0x000000332f00728c */ /* 0x000fe2000bf04270 */
[----:B------:R-:W-:Y:S06]  /*31c0*/  LEA R231, R231, UR4, 0x1 ;  /* 0x00000004e7e77c11 */ /* 0x000fec000f8e08ff */
[----:B------:R-:W-:Y:S01]  /*31d0*/  @!P0 VIADD R119, R233, 0x1 ;  /* 0x00000001e9778836 */ /* 0x000fe20000000000 */
[----:B------:R-:W-:Y:S01]  /*31e0*/  @!P0 VIADDMNMX R128, R249, -R240, UR38, PT ;  /* 0x00000026f9808e46 */ /* 0x000fe2000b8009f0 */
[----:B------:R-:W-:Y:S01]  /*31f0*/  @!P0 VIADD R121, R233, 0x8 ;  /* 0x00000008e9798836 */ /* 0x000fe20000000000 */
[----:B------:R-:W-:Y:S01]  /*3200*/  @!P0 VIADDMNMX R130, R249, -R237, UR38, PT ;  /* 0x00000026f9828e46 */ /* 0x000fe2000b8009ed */
[----:B------:R-:W-:Y:S01]  /*3210*/  @!P0 VIADD R197, R233, 0x18 ;  /* 0x00000018e9c58836 */ /* 0x000fe20000000000 */
[----:B------:R-:W-:Y:S01]  /*3220*/  @!P0 ISETP.GE.AND P6, PT, R119, R128, PT ;  /* 0x000000807700820c */ /* 0x000fe20003fc6270 */
[----:B------:R-:W-:Y:S01]  /*3230*/  @!P0 VIADD R129, R233, 0x19 ;  /* 0x00000019e9818836 */ /* 0x000fe20000000000 */
[----:B------:R-:W-:Y:S01]  /*3240*/  @!P0 ISETP.GE.AND P5, PT, R119, R130, PT ;  /* 0x000000827700820c */ /* 0x000fe20003fa6270 */
[C---:B------:R-:W-:Y:S01]  /*3250*/  @!P0 VIADD R119, R233.reuse, 0x9 ;  /* 0x00000009e9778836 */ /* 0x040fe20000000000 */
[C---:B------:R-:W-:Y:S01]  /*3260*/  @!P0 ISETP.GE.AND P4, PT, R233.reuse, R128, PT ;  /* 0x00000080e900820c */ /* 0x040fe20003f86270 */
[----:B------:R-:W-:Y:S01]  /*3270*/  @UP0 UIADD3 UR12, UP1, UPT, UR58, -0x100, URZ ;  /* 0xffffff003a0c0890 */ /* 0x000fe2000ff3e0ff */
[C---:B------:R-:W-:Y:S02]  /*3280*/  @!P0 ISETP.GE.AND P3, PT, R233.reuse, R130, PT ;  /* 0x00000082e900820c */ /* 0x040fe40003f66270 */
[----:B------:R-:W-:Y:S01]  /*3290*/  @!P0 IADD3 R125, PT, PT, R233, 0x11, RZ ;  /* 0x00000011e97d8810 */ /* 0x000fe20007ffe0ff */
[----:B------:R-:W-:Y:S01]  /*32a0*/  @UP0 UIADD3.X UR11, UPT, UPT, UR59, -0x1, URZ, UP1, !UPT ;  /* 0xffffffff3b0b0890 */ /* 0x000fe20008ffe4ff */
[----:B------:R-:W-:Y:S01]  /*32b0*/  LDSM.16.M88.4 R84, [R229] ;  /* 0x00000000e554783b */ /* 0x000fe20000000200 */
[----:B------:R-:W-:Y:S04]  /*32c0*/  @UP0 UIADD3 UR18, UP1, UPT, UR18, -0x100, URZ ;  /* 0xffffff0012120890 */ /* 0x000fe8000ff3e0ff */
[----:B-1----:R-:W1:Y:S01]  /*32d0*/  LDSM.16.M88.4 R88, [R227+0x10000] ;  /* 0x01000000e358783b */ /* 0x002e620000000200 */
[----:B------:R-:W-:Y:S04]  /*32e0*/  @UP0 UIADD3.X UR17, UPT, UPT, UR17, -0x1, URZ, UP1, !UPT ;  /* 0xffffffff11110890 */ /* 0x000fe80008ffe4ff */
[----:B------:R-:W2:Y:S05]  /*32f0*/  LDSM.16.M88.4 R92, [R227+0x10800] ;  /* 0x01080000e35c783b */ /* 0x000eaa0000000200 */
[----:B------:R-:W-:Y:S05]  /*3300*/  LDSM.16.M88.4 R96, [R226] ;  /* 0x00000000e260783b */ /* 0x000fea0000000200 */
[----:B------:R-:W3:Y:S05]  /*3310*/  LDSM.16.M88.4 R100, [R224+0x10000] ;  /* 0x01000000e064783b */ /* 0x000eea0000000200 */
[----:B------:R-:W4:Y:S05]  /*3320*/  LDSM.16.M88.4 R104, [R224+0x10800] ;  /* 0x01080000e068783b */ /* 0x000f2a0000000200 */
[----:B------:R-:W-:Y:S05]  /*3330*/  LDSM.16.M88.4 R108, [R225] ;  /* 0x00000000e16c783b */ /* 0x000fea0000000200 */
[----:B------:R-:W4:Y:S01]  /*3340*/  LDSM.16.M88.4 R112, [R223+0x10000] ;  /* 0x01000000df70783b */ /* 0x000f220000000200 */
[C---:B-1----:R-:W-:Y:S08]  /*3350*/  HMMA.16816.F32 R4, R84.reuse, R88, RZ ;  /* 0x000000585404723c */ /* 0x042ff000000018ff */
[C---:B------:R-:W-:Y:S01]  /*3360*/  HMMA.16816.F32 R8, R84.reuse, R90, RZ ;  /* 0x0000005a5408723c */ /* 0x040fe200000018ff */
[----:B------:R-:W-:Y:S07]  /*3370*/  LDSM.16.M88.4 R88, [R222] ;  /* 0x00000000de58783b */ /* 0x000fee0000000200 */
[C---:B--2---:R-:W-:Y:S08]  /*3380*/  HMMA.16816.F32 R12, R84.reuse, R92, RZ ;  /* 0x0000005c540c723c */ /* 0x044ff000000018ff */
[----:B------:R-:W-:Y:S01]  /*3390*/  HMMA.16816.F32 R16, R84, R94, RZ ;  /* 0x0000005e5410723c */ /* 0x000fe200000018ff */
[----:B------:R-:W1:Y:S05]  /*33a0*/  LDSM.16.M88.4 R84, [R223+0x10800] ;  /* 0x01080000df54783b */ /* 0x000e6a0000000200 */
[----:B------:R-:W2:Y:S02]  /*33b0*/  LDSM.16.M88.4 R92, [R221+0x10000] ;  /* 0x01000000dd5c783b */ /* 0x000ea40000000200 */
[C---:B---3--:R-:W-:Y:S08]  /*33c0*/  HMMA.16816.F32 R4, R96.reuse, R100, R4 ;  /* 0x000000646004723c */ /* 0x048ff00000001804 */
[C---:B------:R-:W-:Y:S01]  /*33d0*/  HMMA.16816.F32 R8, R96.reuse, R102, R8 ;  /* 0x000000666008723c */ /* 0x040fe20000001808 */
[----:B------:R-:W-:Y:S07]  /*33e0*/  LDSM.16.M88.4 R100, [R229+0x2000] ;  /* 0x00200000e564783b */ /* 0x000fee0000000200 */
[C---:B----4-:R-:W-:Y:S08]  /*33f0*/  HMMA.16816.F32 R12, R96.reuse, R104, R12 ;  /* 0x00000068600c723c */ /* 0x050ff0000000180c */
[----:B------:R-:W-:Y:S01]  /*3400*/  HMMA.16816.F32 R16, R96, R106, R16 ;  /* 0x0000006a6010723c */ /* 0x000fe20000001810 */
[----:B------:R-:W3:Y:S05]  /*3410*/  LDSM.16.M88.4 R96, [R221+0x10800] ;  /* 0x01080000dd60783b */ /* 0x000eea0000000200 */
        /* <DEDUP_REMOVED lines=56> */
[----:B------:R3:W2:Y:S02]  /*37a0*/  LDSM.16.M88.4 R92, [R229+0x6000] ;  /* 0x00600000e55c783b */ /* 0x0006a40000000200 */
[C---:B----4-:R-:W-:Y:S08]  /*37b0*/  HMMA.16816.F32 R4, R100.reuse, R104, R4 ;  /* 0x000000686404723c */ /* 0x050ff00000001804 */
[C---:B------:R-:W-:Y:S01]  /*37c0*/  HMMA.16816.F32 R8, R100.reuse, R106, R8 ;  /* 0x0000006a6408723c */ /* 0x040fe20000001808 */
[----:B------:R-:W-:Y:S07]  /*37d0*/  LDSM.16.M88.4 R104, [R224+0x16000] ;  /* 0x01600000e068783b */ /* 0x000fee0000000200 */
[C---:B-1----:R-:W-:Y:S03]  /*37e0*/  HMMA.16816.F32 R12, R100.reuse, R84, R12 ;  /* 0x00000054640c723c */ /* 0x042fe6000000180c */
[----:B---3--:R-:W-:Y:S05]  /*37f0*/  LEA R229, R250, UR4, 0x1 ;  /* 0x00000004fae57c11 */ /* 0x008fea000f8e08ff */
[----:B------:R-:W-:Y:S01]  /*3800*/  HMMA.16816.F32 R16, R100, R86, R16 ;  /* 0x000000566410723c */ /* 0x000fe20000001810 */
[----:B------:R1:W3:Y:S05]  /*3810*/  LDSM.16.M88.4 R84, [R227+0x16800] ;  /* 0x01680000e354783b */ /* 0x0002ea0000000200 */
[----:B------:R4:W3:Y:S02]  /*3820*/  LDSM.16.M88.4 R100, [R226+0x6000] ;  /* 0x00600000e264783b */ /* 0x0008e40000000200 */
[C---:B------:R-:W-:Y:S08]  /*3830*/  HMMA.16816.F32 R4, R108.reuse, R112, R4 ;  /* 0x000000706c04723c */ /* 0x040ff00000001804 */
[C---:B------:R-:W-:Y:S01]  /*3840*/  HMMA.16816.F32 R8, R108.reuse, R114, R8 ;  /* 0x000000726c08723c */ /* 0x040fe20000001808 */
[----:B------:R-:W-:Y:S07]  /*3850*/  LDSM.16.M88.4 R112, [R223+0x16000] ;  /* 0x01600000df70783b */ /* 0x000fee0000000200 */
[C---:B--2---:R-:W-:Y:S03]  /*3860*/  HMMA.16816.F32 R12, R108.reuse, R88, R12 ;  /* 0x000000586c0c723c */ /* 0x044fe6000000180c */
[----:B-1----:R-:W-:Y:S01]  /*3870*/  LEA R227, R242, UR4, 0x1 ;  /* 0x00000004f2e37c11 */ /* 0x002fe2000f8e08ff */
        /* <DEDUP_REMOVED lines=35> */
[--C-:B------:R-:W-:Y:S01]  /*3ab0*/  FFMA.FTZ R118, R4, UR9, -R131.reuse ;  /* 0x0000000904767c23 */ /* 0x100fe20008010883 */
[----:B------:R-:W-:Y:S02]  /*3ac0*/  @!P0 ISETP.GE.AND P3, PT, R119, R128, PT ;  /* 0x000000807700820c */ /* 0x000fe40003f66270 */
[----:B------:R-:W-:Y:S01]  /*3ad0*/  @!P0 FSEL R7, R7, -INF , !P5 ;  /* 0xff80000007078808 */ /* 0x000fe20006800000 */
[--C-:B------:R-:W-:Y:S01]  /*3ae0*/  FFMA.FTZ R120, R6, UR9, -R198.reuse ;  /* 0x0000000906787c23 */ /* 0x100fe200080108c6 */
[----:B------:R-:W-:Y:S01]  /*3af0*/  @!P0 ISETP.GE.AND P5, PT, R119, R130, PT ;  /* 0x000000827700820c */ /* 0x000fe20003fa6270 */
[--C-:B------:R-:W-:Y:S01]  /*3b00*/  FFMA.FTZ R119, R5, UR9, -R131.reuse ;  /* 0x0000000905777c23 */ /* 0x100fe20008010883 */
[----:B------:R-:W-:Y:S01]  /*3b10*/  @!P0 FSEL R8, R8, -INF , !P4 ;  /* 0xff80000008088808 */ /* 0x000fe20006000000 */
[----:B------:R-:W-:Y:S01]  /*3b20*/  MUFU.EX2 R118, R118 ;  /* 0x0000007600767308 */ /* 0x000fe20000000800 */
[----:B------:R-:W-:Y:S02]  /*3b30*/  @!P0 FSEL R9, R9, -INF , !P3 ;  /* 0xff80000009098808 */ /* 0x000fe40005800000 */
[C---:B------:R-:W-:Y:S01]  /*3b40*/  @!P0 ISETP.GE.AND P4, PT, R121.reuse, R128, PT ;  /* 0x000000807900820c */ /* 0x040fe20003f86270 */
[--C-:B------:R-:W-:Y:S01]  /*3b50*/  FFMA.FTZ R122, R8, UR9, -R131.reuse ;  /* 0x00000009087a7c23 */ /* 0x100fe20008010883 */
[-C--:B------:R-:W-:Y:S01]  /*3b60*/  @!P0 ISETP.GE.AND P3, PT, R121, R130.reuse, PT ;  /* 0x000000827900820c */ /* 0x080fe20003f66270 */
[--C-:B------:R-:W-:Y:S01]  /*3b70*/  FFMA.FTZ R121, R7, UR9, -R198.reuse ;  /* 0x0000000907797c23 */ /* 0x100fe200080108c6 */
[----:B------:R-:W-:Y:S01]  /*3b80*/  @!P0 FSEL R11, R11, -INF , !P5 ;  /* 0xff8000000b0b8808 */ /* 0x000fe20006800000 */
[--C-:B------:R-:W-:Y:S01]  /*3b90*/  FFMA.FTZ R123, R9, UR9, -R131.reuse ;  /* 0x00000009097b7c23 */ /* 0x100fe20008010883 */
[----:B------:R-:W-:Y:S01]  /*3ba0*/  @!P0 ISETP.GE.AND P5, PT, R125, R130, PT ;  /* 0x000000827d00820c */ /* 0x000fe20003fa6270 */
[----:B------:R-:W1:Y:S01]  /*3bb0*/  MUFU.EX2 R119, R119 ;  /* 0x0000007700777308 */ /* 0x000e620000000800 */
[----:B------:R-:W-:Y:S02]  /*3bc0*/  @!P0 FSEL R12, R12, -INF , !P4 ;  /* 0xff8000000c0c8808 */ /* 0x000fe40006000000 */
[----:B------:R-:W-:Y:S07]  /*3bd0*/  @!P0 FSEL R14, R14, -INF , !P3 ;  /* 0xff8000000e0e8808 */ /* 0x000fee0005800000 */
[----:B------:R-:W-:Y:S01]  /*3be0*/  MUFU.EX2 R120, R120 ;  /* 0x0000007800787308 */ /* 0x000fe20000000800 */
[----:B------:R-:W-:Y:S01]  /*3bf0*/  @!P0 FSEL R10, R10, -INF , !P6 ;  /* 0xff8000000a0a8808 */ /* 0x000fe20007000000 */
[--C-:B------:R-:W-:Y:S01]  /*3c00*/  FFMA.FTZ R126, R12, UR9, -R131.reuse ;  /* 0x000000090c7e7c23 */ /* 0x100fe20008010883 */
[-C--:B------:R-:W-:Y:S07]  /*3c10*/  @!P0 ISETP.GE.AND P4, PT, R197, R128.reuse, PT ;  /* 0x00000080c500820c */ /* 0x080fee0003f86270 */
[----:B------:R-:W2:Y:S01]  /*3c20*/  MUFU.EX2 R121, R121 ;  /* 0x0000007900797308 */ /* 0x000ea20000000800 */
[-C--:B------:R-:W-:Y:S01]  /*3c30*/  @!P0 ISETP.GE.AND P3, PT, R129, R128.reuse, PT ;  /* 0x000000808100820c */ /* 0x080fe20003f66270 */
[--C-:B------:R-:W-:Y:S01]  /*3c40*/  FFMA.FTZ R124, R10, UR9, -R198.reuse ;  /* 0x000000090a7c7c23 */ /* 0x100fe200080108c6 */
[----:B------:R-:W-:Y:S01]  /*3c50*/  @!P0 ISETP.GE.AND P6, PT, R125, R128, PT ;  /* 0x000000807d00820c */ /* 0x000fe20003fc6270 */
[--C-:B------:R-:W-:Y:S01]  /*3c60*/  FFMA.FTZ R125, R11, UR9, -R198.reuse ;  /* 0x000000090b7d7c23 */ /* 0x100fe200080108c6 */
[----:B------:R-:W-:Y:S01]  /*3c70*/  @!P0 FSEL R15, R15, -INF , !P5 ;  /* 0xff8000000f0f8808 */ /* 0x000fe20006800000 */
[--C-:B------:R-:W-:Y:S01]  /*3c80*/  FFMA.FTZ R128, R14, UR9, -R198.reuse ;  /* 0x000000090e807c23 */ /* 0x100fe200080108c6 */
[----:B------:R-:W-:Y:S03]  /*3c90*/  @!P0 FSEL R16, R16, -INF , !P4 ;  /* 0xff80000010108808 */ /* 0x000fe60006000000 */
        /* <DEDUP_REMOVED lines=8> */
[--C-:B------:R-:W-:Y:S01]  /*3d20*/  FFMA.FTZ R127, R13, UR9, -R131.reuse ;  /* 0x000000090d7f7c23 */ /* 0x100fe20008010883 */
[----:B------:R-:W-:Y:S05]  /*3d30*/  @!P0 FSEL R18, R18, -INF , !P4 ;  /* 0xff80000012128808 */ /* 0x000fea0006000000 */
[----:B------:R3:W-:Y:S01]  /*3d40*/  MUFU.EX2 R129, R199 ;  /* 0x000000c700817308 */ /* 0x0007e20000000800 */
[----:B------:R-:W-:Y:S01]  /*3d50*/  @!P0 FSEL R19, R19, -INF , !P3 ;  /* 0xff80000013138808 */ /* 0x000fe20005800000 */
[----:B------:R-:W-:Y:S01]  /*3d60*/  FFMA.FTZ R130, R16, UR9, -R131 ;  /* 0x0000000910827c23 */ /* 0x000fe20008010883 */
[----:B-1----:R-:W-:Y:S07]  /*3d70*/  F2FP.F16.F32.PACK_AB R209, R119, R118 ;  /* 0x0000007677d1723e */ /* 0x002fee00000000ff */
[----:B------:R-:W1:Y:S01]  /*3d80*/  MUFU.EX2 R123, R123 ;  /* 0x0000007b007b7308 */ /* 0x000e620000000800 */
[--C-:B------:R-:W-:Y:S01]  /*3d90*/  FFMA.FTZ R201, R18, UR9, -R198.reuse ;  /* 0x0000000912c97c23 */ /* 0x100fe200080108c6 */
[----:B------:R-:W-:Y:S01]  /*3da0*/  FFMA.FTZ R200, R19, UR9, -R198 ;  /* 0x0000000913c87c23 */ /* 0x000fe200080108c6 */
[----:B------:R-:W-:Y:S07]  /*3db0*/  LEA R198, R243, UR4, 0x1 ;  /* 0x00000004f3c67c11 */ /* 0x000fee000f8e08ff */
[----:B------:R-:W4:Y:S01]  /*3dc0*/  MUFU.EX2 R124, R124 ;  /* 0x0000007c007c7308 */ /* 0x000f220000000800 */
[----:B--2---:R-:W-:Y:S01]  /*3dd0*/  F2FP.F16.F32.PACK_AB R207, R121, R120 ;  /* 0x0000007879cf723e */ /* 0x004fe200000000ff */
[C---:B------:R-:W-:Y:S08]  /*3de0*/  VIADD R197, R203.reuse, 0x20 ;  /* 0x00000020cbc57836 */ /* 0x040ff00000000000 */
[----:B------:R-:W-:Y:S01]  /*3df0*/  MUFU.EX2 R127, R127 ;  /* 0x0000007f007f7308 */ /* 0x000fe20000000800 */
[----:B------:R-:W-:Y:S01]  /*3e00*/  STS [R198+0x22000], R209 ;  /* 0x022000d1c6007388 */ /* 0x000fe20000000800 */
[C---:B---3--:R-:W-:Y:S01]  /*3e10*/  IADD3 R199, PT, PT, R203.reuse, R248, RZ ;  /* 0x000000f8cbc77210 */ /* 0x048fe20007ffe0ff */
[----:B------:R-:W-:Y:S07]  /*3e20*/  @P2 VIADD R197, R203, 0xffffffe0 ;  /* 0xffffffe0cbc52836 */ /* 0x000fee0000000000 */
[----:B------:R-:W2:Y:S01]  /*3e30*/  MUFU.EX2 R128, R128 ;  /* 0x0000008000807308 */ /* 0x000ea20000000800 */
[----:B------:R-:W-:Y:S01]  /*3e40*/  STS [R198+0x22400], R207 ;  /* 0x022400cfc6007388 */ /* 0x000fe20000000800 */
[----:B-1----:R-:W-:Y:S08]  /*3e50*/  F2FP.F16.F32.PACK_AB R208, R123, R122 ;  /* 0x0000007a7bd0723e */ /* 0x002ff000000000ff */
[----:B------:R-:W1:Y:S01]  /*3e60*/  MUFU.EX2 R126, R126 ;  /* 0x0000007e007e7308 */ /* 0x000e620000000800 */
[----:B----4-:R-:W-:Y:S01]  /*3e70*/  F2FP.F16.F32.PACK_AB R206, R125, R124 ;  /* 0x0000007c7dce723e */ /* 0x010fe200000000ff */
[----:B------:R-:W-:Y:S08]  /*3e80*/  STS [R199], R208 ;  /* 0x000000d0c7007388 */ /* 0x000ff00000000800 */
[----:B------:R3:W-:Y:S01]  /*3e90*/  MUFU.EX2 R131, R130 ;  /* 0x0000008200837308 */ /* 0x0007e20000000800 */
[----:B------:R-:W-:Y:S09]  /*3ea0*/  STS [R199+0x400], R206 ;  /* 0x000400cec7007388 */ /* 0x000ff20000000800 */
[----:B------:R-:W4:Y:S01]  /*3eb0*/  MUFU.EX2 R196, R196 ;  /* 0x000000c400c47308 */ /* 0x000f220000000800 */
[----:B--2---:R-:W-:Y:S09]  /*3ec0*/  F2FP.F16.F32.PACK_AB R202, R129, R128 ;  /* 0x0000008081ca723e */ /* 0x004ff200000000ff */
[----:B------:R-:W-:Y:S01]  /*3ed0*/  MUFU.EX2 R201, R201 ;  /* 0x000000c900c97308 */ /* 0x000fe20000000800 */
[----:B-1----:R-:W-:Y:S01]  /*3ee0*/  F2FP.F16.F32.PACK_AB R204, R127, R126 ;  /* 0x0000007e7fcc723e */ /* 0x002fe200000000ff */
[----:B------:R1:W-:Y:S08]  /*3ef0*/  STS [R197+0x400], R202 ;  /* 0x000400cac5007388 */ /* 0x0003f00000000800 */
[----:B------:R-:W2:Y:S01]  /*3f00*/  MUFU.EX2 R200, R200 ;  /* 0x000000c800c87308 */ /* 0x000ea20000000800 */
[----:B---3--:R-:W-:Y:S01]  /*3f10*/  IMAD.IADD R130, R248, 0x1, R197 ;  /* 0x00000001f8827824 */ /* 0x008fe200078e02c5 */
[----:B------:R-:W-:Y:S01]  /*3f20*/  STS [R197], R204 ;  /* 0x000000ccc5007388 */ /* 0x000fe20000000800 */
[----:B----4-:R-:W-:Y:S05]  /*3f30*/  F2FP.F16.F32.PACK_AB R205, R196, R131 ;  /* 0x00000083c4cd723e */ /* 0x010fea00000000ff */
[----:B------:R-:W-:Y:S01]  /*3f40*/  STS [R130], R205 ;  /* 0x000000cd82007388 */ /* 0x000fe20000000800 */
[----:B--2---:R-:W-:Y:S05]  /*3f50*/  F2FP.F16.F32.PACK_AB R203, R200, R201 ;  /* 0x000000c9c8cb723e */ /* 0x004fea00000000ff */
[----:B------:R2:W-:Y:S05]  /*3f60*/  STS [R130+0x400], R203 ;  /* 0x000400cb82007388 */ /* 0x0005ea0000000800 */
[----:B------:R-:W-:Y:S01]  /*3f70*/  LDSM.16.M88.4 R84, [R229+0x8000] ;  /* 0x00800000e554783b */ /* 0x000fe20000000200 */
[C---:B-1----:R-:W-:Y:S04]  /*3f80*/  LEA R202, P0, R236.reuse, R116, 0x2 ;  /* 0x00000074ecca7211 */ /* 0x042fe800078010ff */
[----:B------:R-:W1:Y:S05]  /*3f90*/  LDSM.16.M88.4 R88, [R227+0x18000] ;  /* 0x01800000e358783b */ /* 0x000e6a0000000200 */
[----:B------:R-:W3:Y:S05]  /*3fa0*/  LDSM.16.M88.4 R92, [R227+0x18800] ;  /* 0x01880000e35c783b */ /* 0x000eea0000000200 */
[----:B------:R-:W-:Y:S05]  /*3fb0*/  LDSM.16.M88.4 R96, [R226+0x8000] ;  /* 0x00800000e260783b */ /* 0x000fea0000000200 */
[----:B------:R-:W4:Y:S01]  /*3fc0*/  LDSM.16.M88.4 R100, [R224+0x18000] ;  /* 0x01800000e064783b */ /* 0x000f220000000200 */
[----:B--2---:R-:W-:Y:S04]  /*3fd0*/  LEA.HI.X R203, R236, R117, RZ, 0x2, P0 ;  /* 0x00000075eccb7211 */ /* 0x004fe800000f14ff */
[----:B------:R-:W2:Y:S05]  /*3fe0*/  LDSM.16.M88.4 R104, [R224+0x18800] ;  /* 0x01880000e068783b */ /* 0x000eaa0000000200 */
[----:B------:R-:W2:Y:S05]  /*3ff0*/  LDG.E R116, desc[UR36][R202.64] ;  /* 0x00000024ca747981 */ /* 0x000eaa000c1e1900 */
[----:B------:R-:W-:Y:S05]  /*4000*/  LDSM.16.M88.4 R108, [R223+0x18000] ;  /* 0x01800000df6c783b */ /* 0x000fea0000000200 */
[----:B------:R2:W2:Y:S05]  /*4010*/  LDG.E R117, desc[UR36][R202.64+0x20] ;  /* 0x00002024ca757981 */ /* 0x0004aa000c1e1900 */
[----:B------:R-:W-:Y:S01]  /*4020*/  LDSM.16.M88.4 R112, [R227+0x1a000] ;  /* 0x01a00000e370783b */ /* 0x000fe20000000200 */
[C---:B-1----:R-:W-:Y:S08]  /*4030*/  HMMA.16816.F32 R4, R84.reuse, R88, RZ ;  /* 0x000000585404723c */ /* 0x042ff000000018ff */
[C---:B------:R-:W-:Y:S01]  /*4040*/  HMMA.16816.F32 R8, R84.reuse, R90, RZ ;  /* 0x0000005a5408723c */ /* 0x040fe200000018ff */
[----:B------:R-:W1:Y:S07]  /*4050*/  LDSM.16.M88.4 R88, [R225+0x8000] ;  /* 0x00800000e158783b */ /* 0x000e6e0000000200 */
[C---:B---3--:R-:W-:Y:S08]  /*4060*/  HMMA.16816.F32 R12, R84.reuse, R92, RZ ;  /* 0x0000005c540c723c */ /* 0x048ff000000018ff */
[----:B------:R-:W-:Y:S01]  /*4070*/  HMMA.16816.F32 R16, R84, R94, RZ ;  /* 0x0000005e5410723c */ /* 0x000fe200000018ff */
[----:B------:R-:W3:Y:S05]  /*4080*/  LDSM.16.M88.4 R84, [R223+0x18800] ;  /* 0x01880000df54783b */ /* 0x000eea0000000200 */
[----:B------:R-:W-:Y:S02]  /*4090*/  LDSM.16.M88.4 R92, [R222+0x8000] ;  /* 0x00800000de5c783b */ /* 0x000fe40000000200 */
[C---:B----4-:R-:W-:Y:S08]  /*40a0*/  HMMA.16816.F32 R4, R96.reuse, R100, R4 ;  /* 0x000000646004723c */ /* 0x050ff00000001804 */
[C---:B------:R-:W-:Y:S01]  /*40b0*/  HMMA.16816.F32 R8, R96.reuse, R102, R8 ;  /* 0x000000666008723c */ /* 0x040fe20000001808 */
[----:B------:R-:W4:Y:S07]  /*40c0*/  LDSM.16.M88.4 R100, [R221+0x18000] ;  /* 0x01800000dd64783b */ /* 0x000f2e0000000200 */
[C---:B--2---:R-:W-:Y:S08]  /*40d0*/  HMMA.16816.F32 R12, R96.reuse, R104, R12 ;  /* 0x00000068600c723c */ /* 0x044ff0000000180c */
[----:B------:R-:W-:Y:S01]  /*40e0*/  HMMA.16816.F32 R16, R96, R106, R16 ;  /* 0x0000006a6010723c */ /* 0x000fe20000001810 */
[----:B------:R-:W2:Y:S05]  /*40f0*/  LDSM.16.M88.4 R96, [R221+0x18800] ;  /* 0x01880000dd60783b */ /* 0x000eaa0000000200 */
[----:B------:R-:W2:Y:S02]  /*4100*/  LDSM.16.M88.4 R104, [R229+0xa000] ;  /* 0x00a00000e568783b */ /* 0x000ea40000000200 */
[C---:B-1----:R-:W-:Y:S08]  /*4110*/  HMMA.16816.F32 R4, R88.reuse, R108, R4 ;  /* 0x0000006c5804723c */ /* 0x042ff00000001804 */
[C---:B------:R-:W-:Y:S01]  /*4120*/  HMMA.16816.F32 R8, R88.reuse, R110, R8 ;  /* 0x0000006e5808723c */ /* 0x040fe20000001808 */
[----:B------:R-:W-:Y:S07]  /*4130*/  LDSM.16.M88.4 R108, [R224+0x1a000] ;  /* 0x01a00000e06c783b */ /* 0x000fee0000000200 */
[C---:B---3--:R-:W-:Y:S08]  /*4140*/  HMMA.16816.F32 R12, R88.reuse, R84, R12 ;  /* 0x00000054580c723c */ /* 0x048ff0000000180c */
        /* <DEDUP_REMOVED lines=74> */
[C---:B------:R-:W-:Y:S08]  /*45f0*/  HMMA.16816.F32 R8, R104.reuse, R114, R8 ;  /* 0x000000726808723c */ /* 0x040ff00000001808 */
[C---:B--2---:R-:W-:Y:S08]  /*4600*/  HMMA.16816.F32 R12, R104.reuse, R88, R12 ;  /* 0x00000058680c723c */ /* 0x044ff0000000180c */
[----:B------:R-:W-:Y:S01]  /*4610*/  HMMA.16816.F32 R16, R104, R90, R16 ;  /* 0x0000005a6810723c */ /* 0x000fe20000001810 */
[----:B------:R-:W2:Y:S07]  /*4620*/  LDSM.16.M88.4 R88, [R221+0x1e800] ;  /* 0x01e80000dd58783b */ /* 0x000eae0000000200 */
[C---:B---3--:R-:W-:Y:S08]  /*4630*/  HMMA.16816.F32 R4, R92.reuse, R108, R4 ;  /* 0x0000006c5c04723c */ /* 0x048ff00000001804 */
[C---:B------:R-:W-:Y:S08]  /*4640*/  HMMA.16816.F32 R8, R92.reuse, R110, R8 ;  /* 0x0000006e5c08723c */ /* 0x040ff00000001808 */
[C---:B-1----:R-:W-:Y:S08]  /*4650*/  HMMA.16816.F32 R12, R92.reuse, R84, R12 ;  /* 0x000000545c0c723c */ /* 0x042ff0000000180c */
[----:B------:R-:W-:Y:S03]  /*4660*/  HMMA.16816.F32 R16, R92, R86, R16 ;  /* 0x000000565c10723c */ /* 0x000fe60000001810 */
[----:B------:R-:W-:Y:S05]  /*4670*/  LEA R93, R219, UR5, 0x1 ;  /* 0x00000005db5d7c11 */ /* 0x000fea000f8e08ff */
[C---:B----4-:R-:W-:Y:S08]  /*4680*/  HMMA.16816.F32 R4, R96.reuse, R100, R4 ;  /* 0x000000646004723c */ /* 0x050ff00000001804 */
[C---:B------:R-:W-:Y:S08]  /*4690*/  HMMA.16816.F32 R8, R96.reuse, R102, R8 ;  /* 0x000000666008723c */ /* 0x040ff00000001808 */
[C---:B--2---:R-:W-:Y:S03]  /*46a0*/  HMMA.16816.F32 R12, R96.reuse, R88, R12 ;  /* 0x00000058600c723c */ /* 0x044fe6000000180c */
        /* <DEDUP_REMOVED lines=31> */
[C---:B------:R-:W-:Y:S01]  /*48a0*/  FADD.FTZ R124, -R117.reuse, R18 ;  /* 0x00000012757c7221 */ /* 0x040fe20000010100 */
        /* <DEDUP_REMOVED lines=136> */
.L_x_351:
[----:B------:R-:W-:Y:S01]  /*5130*/  LDSM.16.M88.4 R196, [R231+0x20000] ;  /* 0x02000000e7c4783b */ /* 0x000fe20000000200 */
[--C-:B------:R-:W-:Y:S01]  /*5140*/  IMAD.IADD R104, R2, 0x1, R231.reuse ;  /* 0x0000000102687824 */ /* 0x100fe200078e02e7 */
[----:B------:R-:W-:Y:S01]  /*5150*/  PLOP3.LUT P3, PT, PT, PT, UP0, 0x80, 0x8 ;  /* 0x000000000008781c */ /* 0x000fe20003f6f008 */
[----:B------:R-:W-:Y:S01]  /*5160*/  IMAD R251, R241, UR8, RZ ;  /* 0x00000008f1fb7c24 */ /* 0x000fe2000f8e02ff */
[----:B------:R-:W2:Y:S01]  /*5170*/  LDSM.16.MT88.4 R16, [R228+0x10000] ;  /* 0x01000000e410783b */ /* 0x000ea20000004200 */
[----:B------:R-:W-:Y:S02]  /*5180*/  UISETP.GT.AND UP1, UPT, UR47, UR51, UPT ;  /* 0x000000332f00728c */ /* 0x000fe4000bf24270 */
[C---:B------:R-:W-:Y:S01]  /*5190*/  IMAD.SHL.U32 R252, R251.reuse, 0x8, RZ ;  /* 0x00000008fbfc7824 */ /* 0x040fe200078e00ff */
[----:B------:R3:W1:Y:S04]  /*51a0*/  LDSM.16.M88.4 R124, [R231+0x21000] ;  /* 0x02100000e77c783b */ /* 0x0006680000000200 */
[----:B------:R-:W4:Y:S04]  /*51b0*/  LDSM.16.MT88.4 R96, [R228+0x12000] ;  /* 0x01200000e460783b */ /* 0x000f280000004200 */
[----:B------:R-:W4:Y:S04]  /*51c0*/  LDSM.16.MT88.4 R112, [R228+0x14000] ;  /* 0x01400000e470783b */ /* 0x000f280000004200 */
[----:B------:R-:W-:Y:S04]  /*51d0*/  LDSM.16.M88.4 R200, [R104+0x20000] ;  /* 0x0200000068c8783b */ /* 0x000fe80000000200 */
[----:B------:R4:W-:Y:S04]  /*51e0*/  LDSM.16.M88.4 R208, [R104+0x21000] ;  /* 0x0210000068d0783b */ /* 0x0009e80000000200 */
[----:B------:R-:W4:Y:S01]  /*51f0*/  LDSM.16.MT88.4 R128, [R228+0x16000] ;  /* 0x01600000e480783b */ /* 0x000f220000004200 */
[----:B---3--:R-:W-:Y:S03]  /*5200*/  IMAD.IADD R231, R216, 0x1, R231 ;  /* 0x00000001d8e77824 */ /* 0x008fe600078e02e7 */
[----:B------:R-:W3:Y:S04]  /*5210*/  LDSM.16.MT88.4 R204, [R228+0x10800] ;  /* 0x01080000e4cc783b */ /* 0x000ee80000004200 */
[----:B------:R-:W3:Y:S01]  /*5220*/  LDSM.16.MT88.4 R212, [R228+0x12800] ;  /* 0x01280000e4d4783b */ /* 0x000ee20000004200 */
[-C--:B--2---:R-:W-:Y:S08]  /*5230*/  HMMA.16816.F32 R4, R196, R16.reuse, RZ ;  /* 0x00000010c404723c */ /* 0x084ff000000018ff */
[C---:B-1----:R-:W-:Y:S08]  /*5240*/  HMMA.16816.F32 R8, R124.reuse, R16, RZ ;  /* 0x000000107c08723c */ /* 0x042ff000000018ff */
        /* <DEDUP_REMOVED lines=15> */
[-C--:B---3--:R-:W-:Y:S08]  /*5340*/  HMMA.16816.F32 R4, R200, R204.reuse, R4 ;  /* 0x000000ccc804723c */ /* 0x088ff00000001804 */
        /* <DEDUP_REMOVED lines=74> */
[----:B------:R-:W-:Y:S04]  /*57f0*/  HMMA.16816.F32 R128, R200, R206, R128 ;  /* 0x000000cec880723c */ /* 0x000fe80000001880 */
[--C-:B------:R-:W-:Y:S02]  /*5800*/  SHF.R.U32.HI R200, RZ, 0x1, R217.reuse ;  /* 0x00000001ffc87819 */ /* 0x100fe400000116d9 */
[----:B------:R-:W-:Y:S02]  /*5810*/  SHF.R.U32.HI R201, RZ, 0x2, R217 ;  /* 0x00000002ffc97819 */ /* 0x000fe400000116d9 */
[----:B------:R-:W-:Y:S02]  /*5820*/  @P3 LOP3.LUT R200, R200, 0x30, RZ, 0xc0, !PT ;  /* 0x00000030c8c83812 */ /* 0x000fe400078ec0ff */
[C---:B------:R-:W-:Y:S02]  /*5830*/  LEA.HI.X.SX32 R213, R251.reuse, R205, 0x5, P0 ;  /* 0x000000cdfbd57211 */ /* 0x040fe400000f2eff */
[----:B------:R-:W-:Y:S01]  /*5840*/  @P3 LOP3.LUT R236, R200, 0x7, R201, 0xf8, !PT ;  /* 0x00000007c8ec3812 */ /* 0x000fe200078ef8c9 */
[----:B------:R-:W-:Y:S01]  /*5850*/  IMAD.MOV.U32 R201, RZ, RZ, 0x4 ;  /* 0x00000004ffc97424 */ /* 0x000fe200078e00ff */
[C---:B------:R-:W-:Y:S03]  /*5860*/  LEA R202, P0, R251.reuse, R212, 0x5 ;  /* 0x000000d4fbca7211 */ /* 0x040fe600078028ff */
[----:B------:R-:W-:Y:S01]  /*5870*/  @P3 IMAD.WIDE.U32 R214, R236, R201, UR58 ;  /* 0x0000003aecd63e25 */ /* 0x000fe2000f8e00c9 */
[C---:B------:R-:W-:Y:S01]  /*5880*/  LEA.HI.X.SX32 R203, R251.reuse, R213, 0x5, P0 ;  /* 0x000000d5fbcb7211 */ /* 0x040fe200000f2eff */
[----:B------:R-:W-:Y:S01]  /*5890*/  @UP0 UMOV UR58, UR12 ;  /* 0x0000000c003a0c82 */ /* 0x000fe20008000000 */
[----:B------:R-:W-:Y:S02]  /*58a0*/  @UP0 UMOV UR59, UR11 ;  /* 0x0000000b003b0c82 */ /* 0x000fe40008000000 */
[----:B------:R-:W5:Y:S01]  /*58b0*/  @P3 LDG.E R235, desc[UR36][R214.64+-0x100] ;  /* 0xffff0024d6eb3981 */ /* 0x000f62000c1e1900 */
[C---:B------:R-:W-:Y:S03]  /*58c0*/  IMAD.WIDE R206, R251.reuse, -0xc0, R202 ;  /* 0xffffff40fbce7825 */ /* 0x040fe600078e02ca */
[----:B------:R1:W5:Y:S01]  /*58d0*/  @P3 LDG.E R234, desc[UR36][R214.64+-0xe0] ;  /* 0xffff2024d6ea3981 */ /* 0x000362000c1e1900 */
[C---:B------:R-:W-:Y:S03]  /*58e0*/  LEA R200, P0, R251.reuse, R206, 0x5 ;  /* 0x000000cefbc87211 */ /* 0x040fe600078028ff */
[----:B------:R-:W-:Y:S01]  /*58f0*/  REDG.E.ADD.F32.FTZ.RN.STRONG.GPU desc[UR36][R238.64], R4 ;  /* 0x00000004ee0079a6 */ /* 0x000fe2000c12f324 */
[C---:B------:R-:W-:Y:S03]  /*5900*/  LEA.HI.X.SX32 R201, R251.reuse, R207, 0x5, P0 ;  /* 0x000000cffbc97211 */ /* 0x040fe600000f2eff */
[----:B------:R2:W-:Y:S04]  /*5910*/  REDG.E.ADD.F32.FTZ.RN.STRONG.GPU desc[UR36][R198.64], R5 ;  /* 0x00000005c60079a6 */ /* 0x0005e8000c12f324 */
[----:B------:R3:W-:Y:S04]  /*5920*/  REDG.E.ADD.F32.FTZ.RN.STRONG.GPU desc[UR36][R208.64], R6 ;  /* 0x00000006d00079a6 */ /* 0x0007e8000c12f324 */
[----:B------:R4:W-:Y:S04]  /*5930*/  REDG.E.ADD.F32.FTZ.RN.STRONG.GPU desc[UR36][R210.64], R7 ;  /* 0x00000007d20079a6 */ /* 0x0009e8000c12f324 */
[----:B------:R4:W-:Y:S04]  /*5940*/  REDG.E.ADD.F32.FTZ.RN.STRONG.GPU desc[UR36][R196.64], R8 ;  /* 0x00000008c40079a6 */ /* 0x0009e8000c12f324 */
[----:B------:R4:W-:Y:S01]  /*5950*/  REDG.E.ADD.F32.FTZ.RN.STRONG.GPU desc[UR36][R204.64], R9 ;  /* 0x00000009cc0079a6 */ /* 0x0009e2000c12f324 */
[C---:B-1----:R-:W-:Y:S03]  /*5960*/  LEA R214, P0, R251.reuse, R200, 0x5 ;  /* 0x000000c8fbd67211 */ /* 0x042fe600078028ff */
[----:B------:R1:W-:Y:S01]  /*5970*/  REDG.E.ADD.F32.FTZ.RN.STRONG.GPU desc[UR36][R212.64], R10 ;  /* 0x0000000ad40079a6 */ /* 0x0003e2000c12f324 */
[C---:B------:R-:W-:Y:S03]  /*5980*/  LEA.HI.X.SX32 R215, R251.reuse, R201, 0x5, P0 ;  /* 0x000000c9fbd77211 */ /* 0x040fe600000f2eff */
[----:B------:R1:W-:Y:S01]  /*5990*/  REDG.E.ADD.F32.FTZ.RN.STRONG.GPU desc[UR36][R202.64], R11 ;  /* 0x0000000bca0079a6 */ /* 0x0003e2000c12f324 */
[C---:B--2---:R-:W-:Y:S03]  /*59a0*/  LEA R198, P0, R251.reuse, R214, 0x5 ;  /* 0x000000d6fbc67211 */ /* 0x044fe600078028ff */
[----:B------:R-:W-:Y:S01]  /*59b0*/  REDG.E.ADD.F32.FTZ.RN.STRONG.GPU desc[UR36][R238.64+0x80], R16 ;  /* 0x00008010ee0079a6 */ /* 0x000fe2000c12f324 */
[C---:B------:R-:W-:Y:S03]  /*59c0*/  LEA.HI.X.SX32 R199, R251.reuse, R215, 0x5, P0 ;  /* 0x000000d7fbc77211 */ /* 0x040fe600000f2eff */
[----:B------:R2:W-:Y:S01]  /*59d0*/  REDG.E.ADD.F32.FTZ.RN.STRONG.GPU desc[UR36][R206.64+0x80], R17 ;  /* 0x00008011ce0079a6 */ /* 0x0005e2000c12f324 */
[C---:B------:R-:W-:Y:S03]  /*59e0*/  LEA R4, P0, R251.reuse, R198, 0x5 ;  /* 0x000000c6fb047211 */ /* 0x040fe600078028ff */
[----:B------:R2:W-:Y:S01]  /*59f0*/  REDG.E.ADD.F32.FTZ.RN.STRONG.GPU desc[UR36][R200.64+0x80], R18 ;  /* 0x00008012c80079a6 */ /* 0x0005e2000c12f324 */
[C---:B------:R-:W-:Y:S02]  /*5a00*/  LEA.HI.X.SX32 R5, R251.reuse, R199, 0x5, P0 ;  /* 0x000000c7fb057211 */ /* 0x040fe400000f2eff */
[C---:B---3--:R-:W-:Y:S01]  /*5a10*/  LEA R208, P0, R251.reuse, R4, 0x5 ;  /* 0x00000004fbd07211 */ /* 0x048fe200078028ff */
[----:B------:R3:W-:Y:S03]  /*5a20*/  REDG.E.ADD.F32.FTZ.RN.STRONG.GPU desc[UR36][R214.64+0x80], R19 ;  /* 0x00008013d60079a6 */ /* 0x0007e6000c12f324 */
[C---:B------:R-:W-:Y:S01]  /*5a30*/  LEA.HI.X.SX32 R209, R251.reuse, R5, 0x5, P0 ;  /* 0x00000005fbd17211 */ /* 0x040fe200000f2eff */
[----:B------:R3:W-:Y:S01]  /*5a40*/  REDG.E.ADD.F32.FTZ.RN.STRONG.GPU desc[UR36][R198.64+0x80], R12 ;  /* 0x0000800cc60079a6 */ /* 0x0007e2000c12f324 */
[C---:B----4-:R-:W-:Y:S03]  /*5a50*/  LEA R210, P0, R251.reuse, R208, 0x5 ;  /* 0x000000d0fbd27211 */ /* 0x050fe600078028ff */
[----:B------:R4:W-:Y:S01]  /*5a60*/  REDG.E.ADD.F32.FTZ.RN.STRONG.GPU desc[UR36][R4.64+0x80], R13 ;  /* 0x0000800d040079a6 */ /* 0x0009e2000c12f324 */
[C---:B------:R-:W-:Y:S03]  /*5a70*/  LEA.HI.X.SX32 R211, R251.reuse, R209, 0x5, P0 ;  /* 0x000000d1fbd37211 */ /* 0x040fe600000f2eff */
[----:B------:R4:W-:Y:S01]  /*5a80*/  REDG.E.ADD.F32.FTZ.RN.STRONG.GPU desc[UR36][R208.64+0x80], R14 ;  /* 0x0000800ed00079a6 */ /* 0x0009e2000c12f324 */
[C---:B------:R-:W-:Y:S03]  /*5a90*/  IMAD.WIDE R196, R251.reuse, -0xc0, R210 ;  /* 0xffffff40fbc47825 */ /* 0x040fe600078e02d2 */
        /* <DEDUP_REMOVED lines=19> */
[C---:B------:R-:W-:Y:S03]  /*5bd0*/  LEA.HI.X.SX32 R203, R251.reuse, R11, 0x5, P0 ;  /* 0x0000000bfbcb7211 */ /* 0x040fe600000f2eff */
[C---:B--2---:R-:W-:Y:S02]  /*5be0*/  IMAD.WIDE R16, R251.reuse, -0xc0, R202 ;  /* 0xffffff40fb107825 */ /* 0x044fe400078e02ca */
[----:B------:R2:W-:Y:S01]  /*5bf0*/  REDG.E.ADD.F32.FTZ.RN.STRONG.GPU desc[UR36][R202.64+0x100], R91 ;  /* 0x0001005bca0079a6 */ /* 0x0005e2000c12f324 */
[C---:B------:R-:W-:Y:S03]  /*5c00*/  LEA R206, P0, R251.reuse, R16, 0x5 ;  /* 0x00000010fbce7211 */ /* 0x040fe600078028ff */
[----:B------:R2:W-:Y:S01]  /*5c10*/  REDG.E.ADD.F32.FTZ.RN.STRONG.GPU desc[UR36][R238.64+0x180], R96 ;  /* 0x00018060ee0079a6 */ /* 0x0005e2000c12f324 */
[C---:B------:R-:W-:Y:S03]  /*5c20*/  LEA.HI.X.SX32 R207, R251.reuse, R17, 0x5, P0 ;  /* 0x00000011fbcf7211 */ /* 0x040fe600000f2eff */
[----:B------:R2:W-:Y:S01]  /*5c30*/  REDG.E.ADD.F32.FTZ.RN.STRONG.GPU desc[UR36][R16.64+0x180], R97 ;  /* 0x00018061100079a6 */ /* 0x0005e2000c12f324 */
[C---:B------:R-:W-:Y:S03]  /*5c40*/  LEA R200, P0, R251.reuse, R206, 0x5 ;  /* 0x000000cefbc87211 */ /* 0x040fe600078028ff */
        /* <DEDUP_REMOVED lines=57> */
[C---:B------:R-:W-:Y:S03]  /*5fe0*/  LEA.HI.X.SX32 R203, R251.reuse, R11, 0x5, P0 ;  /* 0x0000000bfbcb7211 */ /* 0x040fe600000f2eff */
[----:B------:R-:W1:Y:S01]  /*5ff0*/  LDSM.16.MT88.4 R8, [R228] ;  /* 0x00000000e408783b */ /* 0x000e620000004200 */
        /* <DEDUP_REMOVED lines=20> */
[C---:B---3--:R-:W-:Y:S01]  /*6140*/  LEA R18, P0, R251.reuse, R200, 0x5 ;  /* 0x000000c8fb127211 */ /* 0x048fe200078028ff */
[-C--:B-1----:R-:W-:Y:S02]  /*6150*/  HMMA.16816.F32 R132, R4, R8.reuse, R132 ;  /* 0x000000080484723c */ /* 0x082fe40000001884 */
[----:B------:R-:W-:Y:S03]  /*6160*/  REDG.E.ADD.F32.FTZ.RN.STRONG.GPU desc[UR36][R200.64+0x300], R122 ;  /* 0x0003007ac80079a6 */ /* 0x000fe6000c12f324 */
[C---:B------:R-:W-:Y:S01]  /*6170*/  LEA.HI.X.SX32 R19, R251.reuse, R201, 0x5, P0 ;  /* 0x000000c9fb137211 */ /* 0x040fe200000f2eff */
[----:B------:R-:W-:Y:S02]  /*6180*/  LDSM.16.MT88.4 R96, [R228+0x800] ;  /* 0x00080000e460783b */ /* 0x000fe40000004200 */
[C---:B------:R-:W-:Y:S02]  /*6190*/  IMAD.WIDE R92, R251.reuse, -0xc0, R18 ;  /* 0xffffff40fb5c7825 */ /* 0x040fe400078e0212 */
[----:B------:R-:W-:Y:S02]  /*61a0*/  REDG.E.ADD.F32.FTZ.RN.STRONG.GPU desc[UR36][R18.64+0x300], R123 ;  /* 0x0003007b120079a6 */ /* 0x000fe4000c12f324 */
[C---:B--2---:R-:W-:Y:S02]  /*61b0*/  VIADD R120, R230.reuse, 0x40 ;  /* 0x00000040e6787836 */ /* 0x044fe40000000000 */
[----:B------:R-:W-:Y:S01]  /*61c0*/  LDSM.16.MT88.4 R16, [R228+0x2000] ;  /* 0x00200000e410783b */ /* 0x000fe20000004200 */
[----:B------:R-:W-:Y:S01]  /*61d0*/  @P1 VIADD R120, R230, 0xffffffc0 ;  /* 0xffffffc0e6781836 */ /* 0x000fe20000000000 */
[C---:B------:R-:W-:Y:S02]  /*61e0*/  LEA R214, P0, R251.reuse, R92, 0x5 ;  /* 0x0000005cfbd67211 */ /* 0x040fe400078028ff */
[----:B------:R-:W-:Y:S02]  /*61f0*/  LDSM.16.MT88.4 R108, [R228+0x4800] ;  /* 0x00480000e46c783b */ /* 0x000fe40000004200 */
[C---:B------:R-:W-:Y:S02]  /*6200*/  LEA.HI.X.SX32 R215, R251.reuse, R93, 0x5, P0 ;  /* 0x0000005dfbd77211 */ /* 0x040fe400000f2eff */
[----:B------:R-:W1:Y:S01]  /*6210*/  LDSM.16.MT88.4 R12, [R120+0x20000] ;  /* 0x02000000780c783b */ /* 0x000e620000004200 */
[C---:B------:R-:W-:Y:S03]  /*6220*/  LEA R198, P0, R251.reuse, R214, 0x5 ;  /* 0x000000d6fbc67211 */ /* 0x040fe600078028ff */
[----:B------:R-:W-:Y:S01]  /*6230*/  LDSM.16.MT88.4 R112, [R120+0x21800] ;  /* 0x021800007870783b */ /* 0x000fe20000004200 */
        /* <DEDUP_REMOVED lines=9> */
[----:B------:R-:W-:Y:S03]  /*62d0*/  REDG.E.ADD.F32.FTZ.RN.STRONG.GPU desc[UR36][R214.64+0x380], R130 ;  /* 0x00038082d60079a6 */ /* 0x000fe6000c12f324 */
[C---:B------:R-:W-:Y:S01]  /*62e0*/  LEA.HI.X.SX32 R101, R251.reuse, R95, 0x5, P0 ;  /* 0x0000005ffb657211 */ /* 0x040fe200000f2eff */
[----:B------:R-:W-:Y:S01]  /*62f0*/  REDG.E.ADD.F32.FTZ.RN.STRONG.GPU desc[UR36][R198.64+0x380], R131 ;  /* 0x00038083c60079a6 */ /* 0x000fe2000c12f324 */
[C---:B------:R-:W-:Y:S03]  /*6300*/  LEA R102, P0, R251.reuse, R100, 0x5 ;  /* 0x00000064fb667211 */ /* 0x040fe600078028ff */
[----:B------:R-:W-:Y:S01]  /*6310*/  REDG.E.ADD.F32.FTZ.RN.STRONG.GPU desc[UR36][R208.64+0x380], R124 ;  /* 0x0003807cd00079a6 */ /* 0x000fe2000c12f324 */
[----:B------:R-:W-:Y:S03]  /*6320*/  LEA.HI.X.SX32 R103, R251, R101, 0x5, P0 ;  /* 0x00000065fb677211 */ /* 0x000fe600000f2eff */
        /* <DEDUP_REMOVED lines=8> */
[----:B------:R-:W3:Y:S07]  /*63b0*/  LDSM.16.MT88.4 R8, [R228+0x6800] ;  /* 0x00680000e408783b */ /* 0x000eee0000004200 */
        /* <DEDUP_REMOVED lines=15> */
[----:B------:R-:W4:Y:S04]  /*64b0*/  LDSM.16.MT88.4 R4, [R230+0x21000] ;  /* 0x02100000e604783b */ /* 0x000f280000004200 */
[----:B------:R-:W4:Y:S03]  /*64c0*/  LDSM.16.MT88.4 R88, [R228+0x5000] ;  /* 0x00500000e458783b */ /* 0x000f260000004200 */
        /* <DEDUP_REMOVED lines=20> */
[----:B------:R-:W3:Y:S07]  /*6610*/  LDSM.16.MT88.4 R8, [R228+0x7800] ;  /* 0x00780000e408783b */ /* 0x000eee0000004200 */
        /* <DEDUP_REMOVED lines=17> */
[-C--:B--2---:R-:W-:Y:S05]  /*6730*/  HMMA.16816.F32 R132, R104, R108.reuse, R132 ;  /* 0x0000006c6884723c */ /* 0x084fea0000001884 */
[----:B------:R-:W-:Y:S03]  /*6740*/  LOP3.LUT R5, R4, 0x38, R217, 0x78, !PT ;  /* 0x0000003804057812 */ /* 0x000fe600078e78d9 */
[C---:B------:R-:W-:Y:S04]  /*6750*/  HMMA.16816.F32 R136, R112.reuse, R108, R136 ;  /* 0x0000006c7088723c */ /* 0x040fe80000001888 */
[----:B------:R-:W-:Y:S04]  /*6760*/  LOP3.LUT R5, R5, 0x1e00, R232, 0xf8, !PT ;  /* 0x00001e0005057812 */ /* 0x000fe800078ef8e8 */
[-C--:B------:R-:W-:Y:S03]  /*6770*/  HMMA.16816.F32 R140, R112, R110.reuse, R140 ;  /* 0x0000006e708c723c */ /* 0x080fe6000000188c */
[----:B------:R-:W-:Y:S05]  /*6780*/  LEA R7, R5, UR4, 0x1 ;  /* 0x0000000405077c11 */ /* 0x000fea000f8e08ff */
[C---:B------:R-:W-:Y:S08]  /*6790*/  HMMA.16816.F32 R144, R104.reuse, R110, R144 ;  /* 0x0000006e6890723c */ /* 0x040ff00000001890 */
        /* <DEDUP_REMOVED lines=37> */
.L_x_352:
        /* <DEDUP_REMOVED lines=35> */
[----:B------:R-:W-:Y:S01]  /*6c20*/  LOP3.LUT R2, R2, 0x18, R5, 0xf8, !PT ;  /* 0x0000001802027812 */ /* 0x000fe200078ef805 */
        /* <DEDUP_REMOVED lines=18> */
[----:B-1----:R-:W-:Y:S02]  /*6d50*/  VIADD R9, R3, 0x10040 ;  /* 0x0001004003097836 */ /* 0x002fe40000000000 */
        /* <DEDUP_REMOVED lines=176> */
.L_x_354:
        /* <DEDUP_REMOVED lines=10> */
[----:B------:R-:W-:Y:S01]  /*7900*/  MOV R4, UR13 ;  /* 0x0000000d00047c02 */ /* 0x000fe20008000f00 */
[----:B------:R-:W-:Y:S06]  /*7910*/  BRA `(.L_x_356) ;  /* 0x0000000000187947 */ /* 0x000fec0003800000 */
.L_x_355:
[----:B------:R-:W2:Y:S01]  /*7920*/  LDCU.64 UR8, c[0x0][0x5c8] ;  /* 0x0000b900ff0877ac */ /* 0x000ea20008000a00 */
[----:B------:R-:W-:-:S04]  /*7930*/  UIADD3 UR12, UPT, UPT, UR44, UR45, URZ ;  /* 0x0000002d2c0c7290 */ /* 0x000fc8000fffe0ff */
[----:B--2---:R-:W-:Y:S02]  /*7940*/  UIMAD.WIDE.U32 UR20, UR12, UR8, URZ ;  /* 0x000000080c1472a5 */ /* 0x004fe4000f8e00ff */
[----:B------:R-:W-:-:S04]  /*7950*/  UIMAD UR12, UR12, UR9, URZ ;  /* 0x000000090c0c72a4 */ /* 0x000fc8000f8e02ff */
[----:B------:R-:W-:-:S06]  /*7960*/  UIADD3 UR12, UPT, UPT, UR21, UR12, URZ ;  /* 0x0000000c150c7290 */ /* 0x000fcc000fffe0ff */
[----:B------:R-:W-:-:S07]  /*7970*/  MOV R4, UR12 ;  /* 0x0000000c00047c02 */ /* 0x000fce0008000f00 */
.L_x_356:
[----:B------:R-:W-:Y:S01]  /*7980*/  BAR.SYNC.DEFER_BLOCKING 0x0 ;  /* 0x0000000000007b1d */ /* 0x000fe20000010000 */
[----:B------:R-:W-:Y:S02]  /*7990*/  USHF.L.U32 UR14, UR39, 0x6, URZ ;  /* 0x00000006270e7899 */ /* 0x000fe400080006ff */
[----:B------:R-:W-:Y:S02]  /*79a0*/  USHF.L.U32 UR13, UR39, 0x6, URZ ;  /* 0x00000006270d7899 */ /* 0x000fe400080006ff */
[----:B------:R-:W-:-:S03]  /*79b0*/  UIMAD.WIDE.U32 UR44, UR14, UR10, URZ ;  /* 0x0000000a0e2c72a5 */ /* 0x000fc6000f8e00ff */
[----:B-1----:R-:W1:Y:S01]  /*79c0*/  LDC.64 R2, c[0x0][0x5d8] ;  /* 0x00017600ff027b82 */ /* 0x002e620000000a00 */
        /* <DEDUP_REMOVED lines=10> */
[C---:B------:R-:W-:Y:S01]  /*7a70*/  ISETP.GE.AND P1, PT, R5.reuse, UR38, PT ;  /* 0x0000002605007c0c */ /* 0x040fe2000bf26270 */
[----:B------:R-:W2:Y:S01]  /*7a80*/  LDC.64 R8, c[0x0][0x5e0] ;  /* 0x00017800ff087b82 */ /* 0x000ea20000000a00 */
[----:B------:R-:W-:Y:S01]  /*7a90*/  IADD3 R72, P0, PT, R232, UR18, RZ ;  /* 0x00000012e8487c10 */ /* 0x000fe2000ff1e0ff */
[----:B------:R-:W-:-:S02]  /*7aa0*/  VIADD R10, R5, 0x20 ;  /* 0x00000020050a7836 */ /* 0x000fc40000000000 */
[----:B------:R-:W-:Y:S01]  /*7ab0*/  IMAD.U32 R6, RZ, RZ, UR12 ;  /* 0x0000000cff067e24 */ /* 0x000fe2000f8e00ff */
[----:B------:R3:W4:Y:S02]  /*7ac0*/  LDS.128 R52, [R7+0x11000] ;  /* 0x0110000007347984 */ /* 0x0007240000000c00 */
[----:B------:R-:W-:Y:S02]  /*7ad0*/  ISETP.GE.AND P2, PT, R10, UR38, PT ;  /* 0x000000260a007c0c */ /* 0x000fe4000bf46270 */
[----:B------:R3:W2:Y:S01]  /*7ae0*/  LDS.128 R48, [R7+0x13000] ;  /* 0x0130000007307984 */ /* 0x0006a20000000c00 */
[----:B------:R-:W-:Y:S02]  /*7af0*/  IADD3.X R73, PT, PT, R11, UR16, R6, P0, !PT ;  /* 0x000000100b497c10 */ /* 0x000fe400087fe406 */
[----:B------:R-:W-:Y:S01]  /*7b00*/  SHF.L.U32 R6, R0, 0x3, RZ ;  /* 0x0000000300067819 */ /* 0x000fe200000006ff */
[----:B------:R3:W2:Y:S01]  /*7b10*/  LDS.128 R44, [R7+0x15000] ;  /* 0x01500000072c7984 */ /* 0x0006a20000000c00 */
[----:B------:R-:W-:Y:S01]  /*7b20*/  IADD3 R0, P0, PT, R5, 0x20, RZ ;  /* 0x0000002005007810 */ /* 0x000fe20007f1e0ff */
[----:B-1----:R-:W-:Y:S01]  /*7b30*/  IMAD.WIDE.U32 R72, R2, UR24, R72 ;  /* 0x0000001802487c25 */ /* 0x002fe2000f8e0048 */
[----:B------:R-:W-:Y:S01]  /*7b40*/  LOP3.LUT R6, R6, 0x38, RZ, 0xc0, !PT ;  /* 0x0000003806067812 */ /* 0x000fe200078ec0ff */
[----:B------:R3:W1:Y:S01]  /*7b50*/  LDS.128 R40, [R7+0x18000] ;  /* 0x0180000007287984 */ /* 0x0006620000000c00 */
[----:B------:R-:W-:Y:S01]  /*7b60*/  IADD3.X R10, PT, PT, RZ, RZ, RZ, P0, !PT ;  /* 0x000000ffff0a7210 */ /* 0x000fe200007fe4ff */
[----:B------:R-:W-:-:S02]  /*7b70*/  IMAD.U32 R2, RZ, RZ, UR8 ;  /* 0x00000008ff027e24 */ /* 0x000fc4000f8e00ff */
        /* <DEDUP_REMOVED lines=9> */
[----:B------:R-:W2:Y:S01]  /*7c10*/  LDS.128 R64, [R7+0x14000] ;  /* 0x0140000007407984 */ /* 0x000ea20000000c00 */
[----:B------:R-:W4:Y:S01]  /*7c20*/  LDCU.64 UR12, c[0x0][0x560] ;  /* 0x0000ac00ff0c77ac */ /* 0x000f220008000a00 */
[----:B------:R-:W-:Y:S02]  /*7c30*/  MOV R74, R72 ;  /* 0x00000048004a7202 */ /* 0x000fe40000000f00 */
[----:B------:R-:W3:Y:S01]  /*7c40*/  LDS.128 R60, [R7+0x12000] ;  /* 0x01200000073c7984 */ /* 0x000ee20000000c00 */
[----:B------:R-:W-:-:S03]  /*7c50*/  MOV R75, R3 ;  /* 0x00000003004b7202 */ /* 0x000fc60000000f00 */
[----:B------:R-:W1:Y:S01]  /*7c60*/  LDS.128 R56, [R7+0x10000] ;  /* 0x0100000007387984 */ /* 0x000e620000000c00 */
[----:B------:R-:W-:-:S03]  /*7c70*/  IMAD.WIDE.U32 R74, R5, UR10, R74 ;  /* 0x0000000a054a7c25 */ /* 0x000fc6000f8e004a */
[----:B------:R-:W1:Y:S01]  /*7c80*/  LDS.128 R68, [R7+0x16000] ;  /* 0x0160000007447984 */ /* 0x000e620000000c00 */
[----:B------:R-:W-:Y:S01]  /*7c90*/  IMAD R11, R5, UR11, R75 ;  /* 0x0000000b050b7c24 */ /* 0x000fe2000f8e024b */
[----:B----4-:R-:W-:-:S04]  /*7ca0*/  LEA R76, P0, R74, UR12, 0x1 ;  /* 0x0000000c4a4c7c11 */ /* 0x010fc8000f8008ff */
[----:B------:R-:W-:-:S05]  /*7cb0*/  LEA.HI.X R77, R74, UR13, R11, 0x1, P0 ;  /* 0x0000000d4a4d7c11 */ /* 0x000fca00080f0c0b */
[----:B--2---:R2:W-:Y:S04]  /*7cc0*/  STG.E.128 desc[UR36][R76.64+0x100], R64 ;  /* 0x000100404c007986 */ /* 0x0045e8000c101d24 */
[----:B---3--:R2:W-:Y:S04]  /*7cd0*/  STG.E.128 desc[UR36][R76.64+0x80], R60 ;  /* 0x0000803c4c007986 */ /* 0x0085e8000c101d24 */
[----:B-1----:R2:W-:Y:S04]  /*7ce0*/  STG.E.128 desc[UR36][R76.64], R56 ;  /* 0x000000384c007986 */ /* 0x0025e8000c101d24 */
[----:B------:R2:W-:Y:S02]  /*7cf0*/  STG.E.128 desc[UR36][R76.64+0x180], R68 ;  /* 0x000180444c007986 */ /* 0x0005e4000c101d24 */
.L_x_358:
[----:B------:R-:W-:Y:S05]  /*7d00*/  BSYNC.RECONVERGENT B0 ;  /* 0x0000000000007941 */ /* 0x000fea0003800200 */
.L_x_357:
[----:B--2---:R2:W4:Y:S01]  /*7d10*/  LDS.128 R56, [R7+0x17000] ;  /* 0x0170000007387984 */ /* 0x0045220000000c00 */
[----:B------:R-:W-:Y:S04]  /*7d20*/  BSSY.RECONVERGENT B0, `(.L_x_359) ;  /* 0x000000f000007945 */ /* 0x000fe80003800200 */
[----:B------:R-:W-:Y:S05]  /*7d30*/  @P2 BRA `(.L_x_360) ;  /* 0x0000000000342947 */ /* 0x000fea0003800000 */
[----:B------:R-:W1:Y:S01]  /*7d40*/  LDCU.64 UR12, c[0x0][0x560] ;  /* 0x0000ac00ff0c77ac */ /* 0x000e620008000a00 */
[----:B------:R-:W-:Y:S01]  /*7d50*/  MOV R60, R72 ;  /* 0x00000048003c7202 */ /* 0x000fe20000000f00 */
[----:B--23--:R-:W-:Y:S01]  /*7d60*/  IMAD R7, R10, UR10, RZ ;  /* 0x0000000a0a077c24 */ /* 0x00cfe2000f8e02ff */
[----:B------:R-:W-:-:S03]  /*7d70*/  MOV R61, R3 ;  /* 0x00000003003d7202 */ /* 0x000fc60000000f00 */
[C---:B------:R-:W-:Y:S02]  /*7d80*/  IMAD R7, R0.reuse, UR11, R7 ;  /* 0x0000000b00077c24 */ /* 0x040fe4000f8e0207 */
[----:B------:R-:W-:-:S05]  /*7d90*/  IMAD.WIDE.U32 R60, R0, UR10, R60 ;  /* 0x0000000a003c7c25 */ /* 0x000fca000f8e003c */
[----:B------:R-:W-:Y:S02]  /*7da0*/  IADD3 R7, PT, PT, R7, R61, RZ ;  /* 0x0000003d07077210 */ /* 0x000fe40007ffe0ff */
[----:B-1----:R-:W-:-:S04]  /*7db0*/  LEA R62, P0, R60, UR12, 0x1 ;  /* 0x0000000c3c3e7c11 */ /* 0x002fc8000f8008ff */
[----:B------:R-:W-:-:S05]  /*7dc0*/  LEA.HI.X R63, R60, UR13, R7, 0x1, P0 ;  /* 0x0000000d3c3f7c11 */ /* 0x000fca00080f0c07 */
[----:B------:R1:W-:Y:S04]  /*7dd0*/  STG.E.128 desc[UR36][R62.64], R52 ;  /* 0x000000343e007986 */ /* 0x0003e8000c101d24 */
[----:B------:R1:W-:Y:S04]  /*7de0*/  STG.E.128 desc[UR36][R62.64+0x80], R48 ;  /* 0x000080303e007986 */ /* 0x0003e8000c101d24 */
[----:B------:R1:W-:Y:S04]  /*7df0*/  STG.E.128 desc[UR36][R62.64+0x100], R44 ;  /* 0x0001002c3e007986 */ /* 0x0003e8000c101d24 */
[----:B----4-:R1:W-:Y:S02]  /*7e00*/  STG.E.128 desc[UR36][R62.64+0x180], R56 ;  /* 0x000180383e007986 */ /* 0x0103e4000c101d24 */
.L_x_360:
[----:B------:R-:W-:Y:S05]  /*7e10*/  BSYNC.RECONVERGENT B0 ;  /* 0x0000000000007941 */ /* 0x000fea0003800200 */
.L_x_359:
[----:B--23--:R-:W-:Y:S01]  /*7e20*/  MOV R7, RZ ;  /* 0x000000ff00077202 */ /* 0x00cfe20000000f00 */
        /* <DEDUP_REMOVED lines=9> */
[----:B------:R-:W2:Y:S01]  /*7ec0*/  LDCU.64 UR10, c[0x0][0x568] ;  /* 0x0000ad00ff0a77ac */ /* 0x000ea20008000a00 */
[----:B------:R-:W-:-:S05]  /*7ed0*/  MOV R8, R2 ;  /* 0x0000000200087202 */ /* 0x000fca0000000f00 */
[----:B------:R-:W-:-:S04]  /*7ee0*/  IMAD.WIDE.U32 R6, R5, UR8, R8 ;  /* 0x0000000805067c25 */ /* 0x000fc8000f8e0008 */
[----:B------:R-:W-:Y:S01]  /*7ef0*/  IMAD R5, R5, UR9, R7 ;  /* 0x0000000905057c24 */ /* 0x000fe2000f8e0207 */
[----:B--2---:R-:W-:-:S04]  /*7f00*/  LEA R4, P0, R6, UR10, 0x1 ;  /* 0x0000000a06047c11 */ /* 0x004fc8000f8008ff */
[----:B------:R-:W-:-:S05]  /*7f10*/  LEA.HI.X R5, R6, UR11, R5, 0x1, P0 ;  /* 0x0000000b06057c11 */ /* 0x000fca00080f0c05 */
[----:B-1----:R2:W-:Y:S04]  /*7f20*/  STG.E.128 desc[UR36][R4.64], R40 ;  /* 0x0000002804007986 */ /* 0x0025e8000c101d24 */
[----:B------:R2:W-:Y:S04]  /*7f30*/  STG.E.128 desc[UR36][R4.64+0x80], R32 ;  /* 0x0000802004007986 */ /* 0x0005e8000c101d24 */
[----:B------:R2:W-:Y:S04]  /*7f40*/  STG.E.128 desc[UR36][R4.64+0x100], R24 ;  /* 0x0001001804007986 */ /* 0x0005e8000c101d24 */
[----:B------:R2:W-:Y:S02]  /*7f50*/  STG.E.128 desc[UR36][R4.64+0x180], R16 ;  /* 0x0001801004007986 */ /* 0x0005e4000c101d24 */
.L_x_362:
[----:B------:R-:W-:Y:S05]  /*7f60*/  BSYNC.RECONVERGENT B0 ;  /* 0x0000000000007941 */ /* 0x000fea0003800200 */
.L_x_361:
[----:B------:R-:W-:Y:S05]  /*7f70*/  @P2 BRA `(.L_x_350) ;  /* 0x0000000000302947 */ /* 0x000fea0003800000 */
[----:B------:R-:W3:Y:S01]  /*7f80*/  LDCU.64 UR10, c[0x0][0x568] ;  /* 0x0000ad00ff0a77ac */ /* 0x000ee20008000a00 */
[----:B------:R-:W-:Y:S01]  /*7f90*/  MOV R8, R2 ;  /* 0x0000000200087202 */ /* 0x000fe20000000f00 */
[----:B------:R-:W-:-:S04]  /*7fa0*/  IMAD R3, R10, UR8, RZ ;  /* 0x000000080a037c24 */ /* 0x000fc8000f8e02ff */
[----:B--2---:R-:W-:-:S04]  /*7fb0*/  IMAD.WIDE.U32 R4, R0, UR8, R8 ;  /* 0x0000000800047c25 */ /* 0x004fc8000f8e0008 */
[----:B------:R-:W-:-:S05]  /*7fc0*/  IMAD R3, R0, UR9, R3 ;  /* 0x0000000900037c24 */ /* 0x000fca000f8e0203 */
[----:B------:R-:W-:Y:S02]  /*7fd0*/  IADD3 R3, PT, PT, R3, R5, RZ ;  /* 0x0000000503037210 */ /* 0x000fe40007ffe0ff */
[----:B---3--:R-:W-:-:S04]  /*7fe0*/  LEA R2, P0, R4, UR10, 0x1 ;  /* 0x0000000a04027c11 */ /* 0x008fc8000f8008ff */
[----:B------:R-:W-:-:S05]  /*7ff0*/  LEA.HI.X R3, R4, UR11, R3, 0x1, P0 ;  /* 0x0000000b04037c11 */ /* 0x000fca00080f0c03 */
[----:B-1----:R3:W-:Y:S04]  /*8000*/  STG.E.128 desc[UR36][R2.64], R36 ;  /* 0x0000002402007986 */ /* 0x0027e8000c101d24 */
[----:B------:R3:W-:Y:S04]  /*8010*/  STG.E.128 desc[UR36][R2.64+0x80], R28 ;  /* 0x0000801c02007986 */ /* 0x0007e8000c101d24 */
[----:B------:R3:W-:Y:S04]  /*8020*/  STG.E.128 desc[UR36][R2.64+0x100], R20 ;  /* 0x0001001402007986 */ /* 0x0007e8000c101d24 */
[----:B------:R3:W-:Y:S02]  /*8030*/  STG.E.128 desc[UR36][R2.64+0x180], R12 ;  /* 0x0001800c02007986 */ /* 0x0007e4000c101d24 */
.L_x_350:
[----:B------:R-:W-:Y:S05]  /*8040*/  BSYNC.RECONVERGENT B1 ;  /* 0x0000000000017941 */ /* 0x000fea0003800200 */
.L_x_328:
[----:B------:R-:W1:Y:S01]  /*8050*/  LDCU UR9, c[0x0][0x438] ;  /* 0x00008700ff0977ac */ /* 0x000e620008000800 */
[----:B------:R-:W4:Y:S01]  /*8060*/  LDCU UR10, c[0x0][0x370] ;  /* 0x00006e00ff0a77ac */ /* 0x000f220008000800 */
[----:B-1----:R-:W-:-:S04]  /*8070*/  UIADD3 UR9, UPT, UPT, UR9, 0x3f, URZ ;  /* 0x0000003f09097890 */ /* 0x002fc8000fffe0ff */
[----:B------:R-:W-:Y:S02]  /*8080*/  USHF.R.S32.HI UR8, URZ, 0x1f, UR9 ;  /* 0x0000001fff087899 */ /* 0x000fe40008011409 */
[----:B----4-:R-:W-:Y:S02]  /*8090*/  UIADD3 UR39, UPT, UPT, UR10, UR39, URZ ;  /* 0x000000270a277290 */ /* 0x010fe4000fffe0ff */
[----:B------:R-:W-:Y:S01]  /*80a0*/  ULEA.HI UR8, UR8, UR9, URZ, 0x6 ;  /* 0x0000000908087291 */ /* 0x000fe2000f8f30ff */
[----:B------:R-:W-:-:S03]  /*80b0*/  UMOV UR10, UR23 ;  /* 0x00000017000a7c82 */ /* 0x000fc60008000000 */
[----:B------:R-:W-:-:S04]  /*80c0*/  USHF.R.S32.HI UR8, URZ, 0x6, UR8 ;  /* 0x00000006ff087899 */ /* 0x000fc80008011408 */
[----:B------:R-:W-:-:S09]  /*80d0*/  UISETP.GE.AND UP0, UPT, UR39, UR8, UPT ;  /* 0x000000082700728c */ /* 0x000fd2000bf06270 */
[----:B------:R-:W-:Y:S05]  /*80e0*/  BRA.U !UP0, `(.L_x_363) ;  /* 0xffffff8108847547 */ /* 0x000fea000b83ffff */
[----:B------:R-:W-:Y:S05]  /*80f0*/  EXIT ;  /* 0x000000000000794d */ /* 0x000fea0003800000 */
.L_x_364:
        /* <DEDUP_REMOVED lines=16> */
.L_x_1265:


//--------------------- .text._ZN5flash44flash_bwd_dq_dk_dv_loop_seqk_parallel_kernelI23Flash_bwd_kernel_traitsILi256ELi64ELi64ELi8ELi4ELi2ELi2ELb0ELb1EN7cutlass6half_tE19Flash_kernel_traitsILi256ELi64ELi64ELi8ES3_EELb0ELb1ELb0ELb1ELb0ELb0ELb0EEEvNS_16Flash_bwd_paramsE --------------------------
	.section	.text._ZN5flash44flash_bwd_dq_dk_dv_loop_seqk_parallel_kernelI23Flash_bwd_kernel_traitsILi256ELi64ELi64ELi8ELi4ELi2ELi2ELb0ELb1EN7cutlass6half_tE19Flash_kernel_traitsILi256ELi64ELi64ELi8ES3_EELb0ELb1ELb0ELb1ELb0ELb0ELb0EEEvNS_16Flash_bwd_paramsE,"ax",@progbits
	.align	128
        .global         _ZN5flash44flash_bwd_dq_dk_dv_loop_seqk_parallel_kernelI23Flash_bwd_kernel_traitsILi256ELi64ELi64ELi8ELi4ELi2ELi2ELb0ELb1EN7cutlass6half_tE19Flash_kernel_traitsILi256ELi64ELi64ELi8ES3_EELb0ELb1ELb0ELb1ELb0ELb0ELb0EEEvNS_16Flash_bwd_paramsE
        .type           _ZN5flash44flash_bwd_dq_dk_dv_loop_seqk_parallel_kernelI23Flash_bwd_kernel_traitsILi256ELi64ELi64ELi8ELi4ELi2ELi2ELb0ELb1EN7cutlass6half_tE19Flash_kernel_traitsILi256ELi64ELi64ELi8ES3_EELb0ELb1ELb0ELb1ELb0ELb0ELb0EEEvNS_16Flash_bwd_paramsE,@function
        .size           _ZN5flash44flash_bwd_dq_dk_dv_loop_seqk_parallel_kernelI23Flash_bwd_kernel_traitsILi256ELi64ELi64ELi8ELi4ELi2ELi2ELb0ELb1EN7cutlass6half_tE19Flash_kernel_traitsILi256ELi64ELi64ELi8ES3_EELb0ELb1ELb0ELb1ELb0ELb0ELb0EEEvNS_16Flash_bwd_paramsE,(.L_x_1266 - _ZN5flash44flash_bwd_dq_dk_dv_loop_seqk_parallel_kernelI23Flash_bwd_kernel_traitsILi256ELi64ELi64ELi8ELi4ELi2ELi2ELb0ELb1EN7cutlass6half_tE19Flash_kernel_traitsILi256ELi64ELi64ELi8ES3_EELb0ELb1ELb0ELb1ELb0ELb0ELb0EEEvNS_16Flash_bwd_paramsE)
        .other          _ZN5flash44flash_bwd_dq_dk_dv_loop_seqk_parallel_kernelI23Flash_bwd_kernel_traitsILi256ELi64ELi64ELi8ELi4ELi2ELi2ELb0ELb1EN7cutlass6half_tE19Flash_kernel_traitsILi256ELi64ELi64ELi8ES3_EELb0ELb1ELb0ELb1ELb0ELb0ELb0EEEvNS_16Flash_bwd_paramsE,@"STO_CUDA_ENTRY STV_DEFAULT"
_ZN5flash44flash_bwd_dq_dk_dv_loop_seqk_parallel_kernelI23Flash_bwd_kernel_traitsILi256ELi64ELi64ELi8ELi4ELi2ELi2ELb0ELb1EN7cutlass6half_tE19Flash_kernel_traitsILi256ELi64ELi64ELi8ES3_EELb0ELb1ELb0ELb1ELb0ELb0ELb0EEEvNS_16Flash_bwd_paramsE:
.text._ZN5flash44flash_bwd_dq_dk_dv_loop_seqk_parallel_kernelI23Flash_bwd_kernel_traitsILi256ELi64ELi64ELi8ELi4ELi2ELi2ELb0ELb1EN7cutlass6half_tE19Flash_kernel_traitsILi256ELi64ELi64ELi8ES3_EELb0ELb1ELb0ELb1ELb0ELb0ELb0EEEvNS_16Flash_bwd_paramsE:
        /* <DEDUP_REMOVED lines=19> */
[----:B------:R-:W-:Y:S01]  /*0130*/  S2UR UR23, SR_CTAID.Y ;  /* 0x00000000001779c3 */ /* 0x000fe20000002600 */
        /* <DEDUP_REMOVED lines=9> */
[----:B------:R-:W2:Y:S01]  /*01d0*/  S2UR UR26, SR_CTAID.X ;  /* 0x00000000001a79c3 */ /* 0x000ea20000002500 */
[----:B------:R-:W3:Y:S01]  /*01e0*/  LDCU.64 UR6, c[0x0][0x470] ;  /* 0x00008e00ff0677ac */ /* 0x000ee20008000a00 */
[----:B----4-:R-:W-:Y:S02]  /*01f0*/  UISETP.NE.AND UP3, UPT, UR8, URZ, UPT ;  /* 0x000000ff0800728c */ /* 0x010fe4000bf65270 */
[----:B------:R-:W-:-:S04]  /*0200*/  UISETP.NE.AND.EX UP6, UPT, UR5, URZ, UPT, UP6 ;  /* 0x000000ff0500728c */ /* 0x000fc8000bfc5360 */
[----:B------:R-:W4:Y:S01]  /*0210*/  S2UR UR22, SR_CTAID.Y ;  /* 0x00000000001679c3 */ /* 0x000f220000002600 */
[----:B------:R-:W-:Y:S01]  /*0220*/  UISETP.EQ.OR.EX UP0, UPT, UR5, URZ, !UP3, UP2 ;  /* 0x000000ff0500728c */ /* 0x000fe2000df02720 */
[----:B------:R-:W-:Y:S02]  /*0230*/  UMOV UR8, 0x400 ;  /* 0x0000040000087882 */ /* 0x000fe40000000000 */
[----:B------:R-:W-:Y:S01]  /*0240*/  UMOV UR5, 0x400 ;  /* 0x0000040000057882 */ /* 0x000fe20000000000 */
[----:B------:R-:W-:Y:S02]  /*0250*/  UP2UR UR31, UPR, URZ, 0x1 ;  /* 0x00000001ff1f7883 */ /* 0x000fe40008000000 */
[----:B------:R-:W-:Y:S01]  /*0260*/  UP2UR UR30, UPR, URZ, 0x8 ;  /* 0x00000008ff1e7883 */ /* 0x000fe20008000000 */
[----:B------:R-:W2:Y:S01]  /*0270*/  S2UR UR25, SR_CTAID.Z ;  /* 0x00000000001979c3 */ /* 0x000ea20000002700 */
        /* <DEDUP_REMOVED lines=9> */
[----:B------:R-:W-:-:S09]  /*0310*/  UMOV UR36, URZ ;  /* 0x000000ff00247c82 */ /* 0x000fd20008000000 */
.L_x_421:
[----:B------:R-:W5:Y:S01]  /*0320*/  LDCU.64 UR8, c[0x0][0x478] ;  /* 0x00008f00ff0877ac */ /* 0x000f620008000a00 */
[----:B------:R-:W-:Y:S02]  /*0330*/  PLOP3.LUT P1, PT, PT, PT, UP3, 0x80, 0x8 ;  /* 0x000000000008781c */ /* 0x000fe40003f2f038 */
[----:B------:R-:W-:Y:S01]  /*0340*/  PLOP3.LUT P4, PT, PT, PT, UP5, 0x80, 0x8 ;  /* 0x000000000008781c */ /* 0x000fe20003f8f058 */
[----:B------:R-:W-:Y:S01]  /*0350*/  @UP3 ULEA UR12, UP0, UR29, UR6, 0x2 ;  /* 0x000000061d0c3291 */ /* 0x000fe2000f8010ff */
[----:B------:R-:W-:Y:S01]  /*0360*/  PLOP3.LUT P2, PT, PT, PT, UP4, 0x80, 0x8 ;  /* 0x000000000008781c */ /* 0x000fe20003f4f048 */
[----:B------:R-:W-:Y:S02]  /*0370*/  UISETP.NE.AND UP2, UPT, UR31, URZ, UPT ;  /* 0x000000ff1f00728c */ /* 0x000fe4000bf45270 */
[----:B------:R-:W-:Y:S02]  /*0380*/  @UP3 ULEA.HI.X UR13, UR29, UR7, URZ, 0x2, UP0 ;  /* 0x000000071d0d3291 */ /* 0x000fe400080f14ff */
[----:B------:R-:W-:-:S04]  /*0390*/  IMAD.U32 R2, RZ, RZ, UR12 ;  /* 0x0000000cff027e24 */ /* 0x000fc8000f8e00ff */
[----:B------:R-:W-:Y:S01]  /*03a0*/  IMAD.U32 R3, RZ, RZ, UR13 ;  /* 0x0000000dff037e24 */ /* 0x000fe2000f8e00ff */
[----:B-1----:R-:W-:Y:S02]  /*03b0*/  UIMAD.WIDE.U32 UR12, UR29, 0x4, UR32 ;  /* 0x000000041d0c78a5 */ /* 0x002fe4000f8e0020 */
[----:B-----5:R-:W-:Y:S01]  /*03c0*/  UISETP.NE.U32.AND UP0, UPT, UR8, URZ, UPT ;  /* 0x000000ff0800728c */ /* 0x020fe2000bf05070 */
[----:B------:R-:W-:Y:S02]  /*03d0*/  PLOP3.LUT P3, PT, PT, PT, UP2, 0x80, 0x8 ;  /* 0x000000000008781c */ /* 0x000fe40003f6f028 */
[----:B------:R-:W5:Y:S01]  /*03e0*/  @P1 LDG.E R3, desc[UR38][R2.64] ;  /* 0x0000002602031981 */ /* 0x000f62000c1e1900 */
[----:B------:R-:W-:-:S06]  /*03f0*/  UISETP.NE.AND.EX UP0, UPT, UR9, URZ, UPT, UP0 ;  /* 0x000000ff0900728c */ /* 0x000fcc000bf05300 */
[----:B------:R-:W-:-:S05]  /*0400*/  PLOP3.LUT P0, PT, PT, PT, UP0, 0x80, 0x8 ;  /* 0x000000000008781c */ /* 0x000fca0003f0f008 */
[----:B------:R-:W-:Y:S01]  /*0410*/  @UP0 ULEA UR14, UP1, UR29, UR8, 0x2 ;  /* 0x000000081d0e0291 */ /* 0x000fe2000f8210ff */
[----:B---3--:R-:W-:Y:S01]  /*0420*/  IMAD.U32 R6, RZ, RZ, UR12 ;  /* 0x0000000cff067e24 */ /* 0x008fe2000f8e00ff */
[----:B------:R-:W1:Y:S02]  /*0430*/  @!UP0 LDCU UR11, c[0x0][0x43c] ;  /* 0x00008780ff0b87ac */ /* 0x000e640008000800 */
[----:B------:R-:W-:Y:S02]  /*0440*/  @UP0 ULEA.HI.X UR15, UR29, UR9, URZ, 0x2, UP1 ;  /* 0x000000091d0f0291 */ /* 0x000fe400088f14ff */
[----:B------:R-:W-:Y:S01]  /*0450*/  IMAD.U32 R4, RZ, RZ, UR14 ;  /* 0x0000000eff047e24 */ /* 0x000fe2000f8e00ff */
[----:B------:R-:W4:Y:S01]  /*0460*/  @!UP0 LDCU.64 UR8, c[0x0][0x488] ;  /* 0x00009100ff0887ac */ /* 0x000f220008000a00 */
[----:B------:R-:W-:Y:S02]  /*0470*/  IMAD.U32 R7, RZ, RZ, UR13 ;  /* 0x0000000dff077e24 */ /* 0x000fe4000f8e00ff */
[----:B------:R-:W-:-:S03]  /*0480*/  IMAD.U32 R5, RZ, RZ, UR15 ;  /* 0x0000000fff057e24 */ /* 0x000fc6000f8e00ff */
[----:B------:R-:W3:Y:S04]  /*0490*/  @P2 LDG.E R2, desc[UR38][R6.64+0x4] ;  /* 0x0000042606022981 */ /* 0x000ee8000c1e1900 */
[----:B--2---:R-:W2:Y:S01]  /*04a0*/  @P0 LDG.E R0, desc[UR38][R4.64] ;  /* 0x0000002604000981 */ /* 0x004ea2000c1e1900 */
[----:B------:R-:W-:Y:S01]  /*04b0*/  UMOV UR43, URZ ;  /* 0x000000ff002b7c82 */ /* 0x000fe20008000000 */
[----:B------:R-:W-:Y:S01]  /*04c0*/  UMOV UR19, 0xffffffff ;  /* 0xffffffff00137882 */ /* 0x000fe20000000000 */
[----:B------:R-:W-:Y:S01]  /*04d0*/  UMOV UR45, 0xffffffff ;  /* 0xffffffff002d7882 */ /* 0x000fe20000000000 */
[----:B----4-:R-:W-:-:S04]  /*04e0*/  @!UP0 UISETP.NE.U32.AND UP1, UPT, UR8, URZ, UPT ;  /* 0x000000ff0800828c */ /* 0x010fc8000bf25070 */
[----:B------:R-:W-:Y:S02]  /*04f0*/  @!UP0 UISETP.NE.AND.EX UP1, UPT, UR9, URZ, UPT, UP1 ;  /* 0x000000ff0900828c */ /* 0x000fe4000bf25310 */
[----:B------:R-:W-:Y:S02]  /*0500*/  USHF.L.U32 UR34, UR46, 0x6, URZ ;  /* 0x000000062e227899 */ /* 0x000fe400080006ff */
[----:B-1----:R-:W-:Y:S01]  /*0510*/  @!UP0 USEL UR9, UR11, URZ, UP1 ;  /* 0x000000ff0b098287 */ /* 0x002fe20008800000 */
[----:B------:R1:W4:Y:S02]  /*0520*/  @P4 LDG.E R4, desc[UR38][R6.64] ;  /* 0x0000002606044981 */ /* 0x000324000c1e1900 */
[----:B-1----:R-:W-:Y:S02]  /*0530*/  IMAD.U32 R6, RZ, RZ, UR48 ;  /* 0x00000030ff067e24 */ /* 0x002fe4000f8e00ff */
[----:B------:R-:W-:-:S05]  /*0540*/  IMAD.U32 R7, RZ, RZ, UR49 ;  /* 0x00000031ff077e24 */ /* 0x000fca000f8e00ff */
[----:B------:R-:W4:Y:S01]  /*0550*/  @!P3 LDG.E R6, desc[UR38][R6.64] ;  /* 0x000000260606b981 */ /* 0x000f22000c1e1900 */
[----:B-----5:R-:W-:Y:S02]  /*0560*/  @P1 R2UR UR43, R3 ;  /* 0x00000000032b12ca */ /* 0x020fe400000e0000 */
[----:B---3--:R-:W-:Y:S02]  /*0570*/  @P2 R2UR UR8, R2 ;  /* 0x00000000020822ca */ /* 0x008fe400000e0000 */
[----:B--2---:R-:W-:-:S13]  /*0580*/  @P0 R2UR UR42, R0 ;  /* 0x00000000002a02ca */ /* 0x004fda00000e0000 */
[----:B------:R-:W-:Y:S01]  /*0590*/  @UP0 UIADD3 UR42, UPT, UPT, UR42, -UR43, URZ ;  /* 0x8000002b2a2a0290 */ /* 0x000fe2000fffe0ff */
[----:B----4-:R-:W-:Y:S02]  /*05a0*/  @P4 R2UR UR19, R4 ;  /* 0x00000000041342ca */ /* 0x010fe400000e0000 */
[----:B------:R-:W-:Y:S01]  /*05b0*/  @!P3 R2UR UR45, R6 ;  /* 0x00000000062db2ca */ /* 0x000fe200000e0000 */
[----:B------:R-:W-:-:S14]  /*05c0*/  BRA.U !UP6, `(.L_x_365) ;  /* 0x000000010e247547 */ /* 0x000fdc000b800000 */
[----:B------:R-:W-:Y:S01]  /*05d0*/  UISETP.NE.AND UP1, UPT, UR30, URZ, UPT ;  /* 0x000000ff1e00728c */ /* 0x000fe2000bf25270 */
[----:B------:R-:W-:Y:S02]  /*05e0*/  IMAD.U32 R2, RZ, RZ, UR48 ;  /* 0x00000030ff027e24 */ /* 0x000fe4000f8e00ff */
[----:B------:R-:W-:-:S03]  /*05f0*/  IMAD.U32 R3, RZ, RZ, UR49 ;  /* 0x00000031ff037e24 */ /* 0x000fc6000f8e00ff */
[----:B------:R-:W-:-:S13]  /*0600*/  PLOP3.LUT P0, PT, PT, PT, UP1, 0x80, 0x8 ;  /* 0x000000000008781c */ /* 0x000fda0003f0f018 */
[----:B------:R-:W2:Y:S04]  /*0610*/  @P0 LDG.E R0, desc[UR38][R2.64+0x4] ;  /* 0x0000042602000981 */ /* 0x000ea8000c1e1900 */
[----:B------:R-:W3:Y:S01]  /*0620*/  @!P0 LDG.E R2, desc[UR38][R2.64] ;  /* 0x0000002602028981 */ /* 0x000ee2000c1e1900 */
[----:B--2---:R-:W-:-:S13]  /*0630*/  @P0 R2UR UR10, R0 ;  /* 0x00000000000a02ca */ /* 0x004fda00000e0000 */
[----:B------:R-:W-:-:S07]  /*0640*/  @UP1 UIADD3 UR10, UPT, UPT, UR10, -UR45, URZ ;  /* 0x8000002d0a0a1290 */ /* 0x000fce000fffe0ff */
[----:B---3--:R-:W-:-:S15]  /*0650*/  @!P0 R2UR UR10, R2 ;  /* 0x00000000020a82ca */ /* 0x008fde00000e0000 */
.L_x_365:
        /* <DEDUP_REMOVED lines=34> */
.L_x_367:
[----:B------:R-:W1:Y:S01]  /*0880*/  LDCU.64 UR14, c[0x0][0x3b8] ;  /* 0x00007700ff0e77ac */ /* 0x000e620008000a00 */
[----:B------:R-:W-:-:S04]  /*0890*/  UIADD3 UR8, UPT, UPT, UR43, UR45, URZ ;  /* 0x0000002d2b087290 */ /* 0x000fc8000fffe0ff */
[----:B-1----:R-:W-:Y:S02]  /*08a0*/  UIMAD.WIDE.U32 UR54, UR8, UR14, URZ ;  /* 0x0000000e083672a5 */ /* 0x002fe4000f8e00ff */
[----:B------:R-:W-:-:S04]  /*08b0*/  UIMAD UR8, UR8, UR15, URZ ;  /* 0x0000000f080872a4 */ /* 0x000fc8000f8e02ff */
[----:B------:R-:W-:-:S06]  /*08c0*/  UIADD3 UR8, UPT, UPT, UR55, UR8, URZ ;  /* 0x0000000837087290 */ /* 0x000fcc000fffe0ff */
[----:B------:R-:W-:Y:S02]  /*08d0*/  MOV R9, UR8 ;  /* 0x0000000800097c02 */ /* 0x000fe40008000f00 */
.L_x_368:
        /* <DEDUP_REMOVED lines=42> */
.L_x_369:
[----:B------:R-:W1:Y:S01]  /*0b80*/  LDCU.64 UR12, c[0x0][0x3c0] ;  /* 0x00007800ff0c77ac */ /* 0x000e620008000a00 */
[----:B------:R-:W-:-:S04]  /*0b90*/  UIADD3 UR8, UPT, UPT, UR43, UR45, URZ ;  /* 0x0000002d2b087290 */ /* 0x000fc8000fffe0ff */
[----:B-1----:R-:W-:Y:S02]  /*0ba0*/  UIMAD.WIDE.U32 UR10, UR8, UR12, URZ ;  /* 0x0000000c080a72a5 */ /* 0x002fe4000f8e00ff */
[----:B------:R-:W-:-:S04]  /*0bb0*/  UIMAD UR8, UR8, UR13, URZ ;  /* 0x0000000d080872a4 */ /* 0x000fc8000f8e02ff */
[----:B------:R-:W-:Y:S01]  /*0bc0*/  UIADD3 UR8, UPT, UPT, UR11, UR8, URZ ;  /* 0x000000080b087290 */ /* 0x000fe2000fffe0ff */
[----:B------:R-:W-:-:S05]  /*0bd0*/  UMOV UR52, UR10 ;  /* 0x0000000a00347c82 */ /* 0x000fca0008000000 */
[----:B------:R-:W-:-:S07]  /*0be0*/  MOV R10, UR8 ;  /* 0x00000008000a7c02 */ /* 0x000fce0008000f00 */
.L_x_370:
        /* <DEDUP_REMOVED lines=13> */
[----:B-1----:R-:W-:Y:S02]  /*0cc0*/  USHF.R.S32.HI UR9, URZ, 0x1f, UR8 ;  /* 0x0000001fff097899 */ /* 0x002fe40008011408 */
[----:B------:R-:W-:Y:S02]  /*0cd0*/  UIMAD.WIDE.U32 UR10, UR29, UR8, URZ ;  /* 0x000000081d0a72a5 */ /* 0x000fe4000f8e00ff */
[----:B------:R-:W-:Y:S02]  /*0ce0*/  UIMAD UR8, UR9, UR29, URZ ;  /* 0x0000001d090872a4 */ /* 0x000fe4000f8e02ff */
[----:B------:R-:W-:Y:S02]  /*0cf0*/  USHF.R.S32.HI UR9, URZ, 0x1f, UR20 ;  /* 0x0000001fff097899 */ /* 0x000fe40008011414 */
[----:B------:R-:W-:-:S02]  /*0d00*/  UIADD3 UR8, UPT, UPT, UR11, UR8, URZ ;  /* 0x000000080b087290 */ /* 0x000fc4000fffe0ff */
[----:B------:R-:W-:Y:S02]  /*0d10*/  UIMAD.WIDE.U32 UR50, UR10, UR20, URZ ;  /* 0x000000140a3272a5 */ /* 0x000fe4000f8e00ff */
[----:B------:R-:W-:-:S04]  /*0d20*/  UIMAD UR8, UR8, UR20, URZ ;  /* 0x00000014080872a4 */ /* 0x000fc8000f8e02ff */
[----:B------:R-:W-:Y:S01]  /*0d30*/  UIMAD UR8, UR9, UR10, UR8 ;  /* 0x0000000a090872a4 */ /* 0x000fe2000f8e0208 */
[----:B------:R-:W-:-:S03]  /*0d40*/  IMAD.WIDE.U32 R2, R13, UR50, RZ ;  /* 0x000000320d027c25 */ /* 0x000fc6000f8e00ff */
[----:B------:R-:W-:Y:S01]  /*0d50*/  UIADD3 UR8, UPT, UPT, UR51, UR8, URZ ;  /* 0x0000000833087290 */ /* 0x000fe2000fffe0ff */
[----:B------:R-:W-:-:S05]  /*0d60*/  MOV R14, R2 ;  /* 0x00000002000e7202 */ /* 0x000fca0000000f00 */
[----:B------:R-:W-:-:S04]  /*0d70*/  IMAD R18, R13, UR8, RZ ;  /* 0x000000080d127c24 */ /* 0x000fc8000f8e02ff */
[----:B------:R-:W-:-:S05]  /*0d80*/  IMAD R18, R0, UR50, R18 ;  /* 0x0000003200127c24 */ /* 0x000fca000f8e0212 */
[----:B------:R-:W-:Y:S01]  /*0d90*/  IADD3 R18, PT, PT, R3, R18, RZ ;  /* 0x0000001203127210 */ /* 0x000fe20007ffe0ff */
[----:B------:R-:W-:Y:S06]  /*0da0*/  BRA `(.L_x_372) ;  /* 0x00000000000c7947 */ /* 0x000fec0003800000 */
.L_x_371:
[----:B------:R-:W-:Y:S02]  /*0db0*/  IMAD R18, R25, UR19, RZ ;  /* 0x0000001319127c24 */ /* 0x000fe4000f8e02ff */
[----:B------:R-:W-:-:S05]  /*0dc0*/  IMAD.WIDE.U32 R14, R24, UR19, RZ ;  /* 0x00000013180e7c25 */ /* 0x000fca000f8e00ff */
[----:B------:R-:W-:-:S07]  /*0dd0*/  IADD3 R18, PT, PT, R15, R18, RZ ;  /* 0x000000120f127210 */ /* 0x000fce0007ffe0ff */
.L_x_372:
        /* <DEDUP_REMOVED lines=21> */
.L_x_373:
[----:B------:R-:W1:Y:S01]  /*0f30*/  LDCU UR56, c[0x0][0x434] ;  /* 0x00008680ff3877ac */ /* 0x000e620008000800 */
[----:B------:R-:W-:-:S04]  /*0f40*/  UIMAD UR8, UR29, UR20, UR28 ;  /* 0x000000141d0872a4 */ /* 0x000fc8000f8e021c */
[----:B-1----:R-:W-:-:S12]  /*0f50*/  UIMAD UR56, UR8, UR56, URZ ;  /* 0x00000038083872a4 */ /* 0x002fd8000f8e02ff */
.L_x_374:
        /* <DEDUP_REMOVED lines=10> */
.L_x_375:
[----:B------:R-:W1:Y:S01]  /*1000*/  LDCU UR55, c[0x0][0x444] ;  /* 0x00008880ff3777ac */ /* 0x000e620008000800 */
[----:B------:R-:W-:-:S04]  /*1010*/  UIMAD UR8, UR29, UR20, UR28 ;  /* 0x000000141d0872a4 */ /* 0x000fc8000f8e021c */
[----:B-1----:R-:W-:-:S12]  /*1020*/  UIMAD UR55, UR8, UR55, URZ ;  /* 0x00000037083772a4 */ /* 0x002fd8000f8e02ff */
.L_x_376:
[----:B------:R-:W1:Y:S01]  /*1030*/  LDCU UR9, c[0x0][0x508] ;  /* 0x0000a100ff0977ac */ /* 0x000e620008000800 */
[----:B------:R-:W2:Y:S01]  /*1040*/  S2R R0, SR_TID.X ;  /* 0x0000000000007919 */ /* 0x000ea20000002100 */
[----:B------:R-:W3:Y:S01]  /*1050*/  LDC.64 R2, c[0x0][0x3b0] ;  /* 0x0000ec00ff027b82 */ /* 0x000ee20000000a00 */
[----:B------:R-:W-:Y:S01]  /*1060*/  IMAD R13, R13, UR20, RZ ;  /* 0x000000140d0d7c24 */ /* 0x000fe2000f8e02ff */
[----:B------:R-:W-:Y:S01]  /*1070*/  UIADD3 UR51, UPT, UPT, UR34, UR44, URZ ;  /* 0x0000002c22337290 */ /* 0x000fe2000fffe0ff */
[----:B------:R-:W-:Y:S01]  /*1080*/  MOV R21, RZ ;  /* 0x000000ff00157202 */ /* 0x000fe20000000f00 */
[----:B------:R-:W4:Y:S01]  /*1090*/  LDCU.64 UR60, c[0x0][0x5e8] ;  /* 0x0000bd00ff3c77ac */ /* 0x000f220008000a00 */
[----:B------:R-:W-:Y:S01]  /*10a0*/  ISETP.NE.AND P3, PT, RZ, UR57, PT ;  /* 0x00000039ff007c0c */ /* 0x000fe2000bf65270 */
[----:B------:R-:W-:Y:S02]  /*10b0*/  BSSY.RECONVERGENT B1, `(.L_x_366) ;  /* 0x000086c000017945 */ /* 0x000fe40003800200 */
        /* <DEDUP_REMOVED lines=17> */
[----:B------:R-:W4:Y:S01]  /*11d0*/  LDCU.64 UR20, c[0x0][0x3c8] ;  /* 0x00007900ff1477ac */ /* 0x000f220008000a00 */
[--C-:B------:R-:W-:Y:S02]  /*11e0*/  IADD3 R14, P1, P0, R24, R14, R19.reuse ;  /* 0x0000000e180e7210 */ /* 0x100fe4000783e013 */
        /* <DEDUP_REMOVED lines=8> */
[----:B------:R-:W-:-:S02]  /*1270*/  SHF.R.U32.HI R16, RZ, 0x5, R0 ;  /* 0x00000005ff107819 */ /* 0x000fc40000011600 */
        /* <DEDUP_REMOVED lines=11> */
[----:B------:R-:W3:Y:S01]  /*1330*/  LDCU.64 UR10, c[0x0][0x570] ;  /* 0x0000ae00ff0a77ac */ /* 0x000ee20008000a00 */
[----:B------:R-:W-:Y:S01]  /*1340*/  SEL R11, R18, RZ, P3 ;  /* 0x000000ff120b7207 */ /* 0x000fe20001800000 */
[----:B----4-:R-:W-:Y:S02]  /*1350*/  IMAD.U32 R18, RZ, RZ, UR20 ;  /* 0x00000014ff127e24 */ /* 0x010fe4000f8e00ff */
[----:B------:R-:W-:Y:S01]  /*1360*/  IADD3.X R23, PT, PT, R23, UR18, R6, P0, !PT ;  /* 0x0000001217177c10 */ /* 0x000fe200087fe406 */
[----:B------:R-:W-:Y:S01]  /*1370*/  IMAD R6, R7, UR26, R19 ;  /* 0x0000001a07067c24 */ /* 0x000fe2000f8e0213 */
[----:B------:R-:W4:Y:S01]  /*1380*/  LDCU.64 UR18, c[0x0][0x380] ;  /* 0x00007000ff1277ac */ /* 0x000f220008000a00 */
[----:B------:R-:W-:Y:S01]  /*1390*/  IADD3 R14, P1, P0, R15, R14, R11 ;  /* 0x0000000e0f0e7210 */ /* 0x000fe2000783e00b */
[----:B------:R-:W-:Y:S01]  /*13a0*/  IMAD R17, R16, UR28, R25 ;  /* 0x0000001c10117c24 */ /* 0x000fe2000f8e0219 */
[----:B------:R-:W-:Y:S01]  /*13b0*/  SHF.R.U32.HI R11, RZ, 0x3, R0 ;  /* 0x00000003ff0b7819 */ /* 0x000fe20000011600 */
[----:B------:R-:W-:Y:S01]  /*13c0*/  IMAD.MOV.U32 R16, RZ, RZ, R24 ;  /* 0x000000ffff107224 */ /* 0x000fe200078e0018 */
[----:B------:R-:W-:Y:S01]  /*13d0*/  SHF.R.S32.HI R15, RZ, 0x1f, R15 ;  /* 0x0000001fff0f7819 */ /* 0x000fe2000001140f */
[----:B------:R-:W-:Y:S01]  /*13e0*/  IMAD.SHL.U32 R13, R13, 0x40, RZ ;  /* 0x000000400d0d7824 */ /* 0x000fe200078e00ff */
[----:B------:R-:W-:Y:S01]  /*13f0*/  SEL R6, R6, RZ, P3 ;  /* 0x000000ff06067207 */ /* 0x000fe20001800000 */
[----:B------:R-:W-:Y:S01]  /*1400*/  IMAD.WIDE.U32 R18, R18, UR28, R22 ;  /* 0x0000001c12127c25 */ /* 0x000fe2000f8e0016 */
[----:B------:R-:W-:-:S02]  /*1410*/  USHF.L.U64.HI UR20, UR8, 0x5, UR9 ;  /* 0x0000000508147899 */ /* 0x000fc40008010209 */
[----:B------:R-:W-:Y:S01]  /*1420*/  IADD3.X R12, PT, PT, R15, R12, R6, P1, P0 ;  /* 0x0000000c0f0c7210 */ /* 0x000fe20000fe0406 */
[----:B------:R-:W-:Y:S01]  /*1430*/  IMAD.U32 R7, RZ, RZ, UR21 ;  /* 0x00000015ff077e24 */ /* 0x000fe2000f8e00ff */
[----:B------:R-:W-:Y:S01]  /*1440*/  IADD3 R6, P0, PT, R13, R14, RZ ;  /* 0x0000000e0d067210 */ /* 0x000fe20007f1e0ff */
[----:B------:R-:W-:-:S03]  /*1450*/  IMAD.WIDE.U32 R16, R11, UR8, R16 ;  /* 0x000000080b107c25 */ /* 0x000fc6000f8e0010 */
[----:B------:R-:W-:Y:S01]  /*1460*/  LEA.HI.X.SX32 R12, R13, R12, 0x1, P0 ;  /* 0x0000000c0d0c7211 */ /* 0x000fe200000f0eff */
[----:B------:R-:W-:Y:S01]  /*1470*/  IMAD R19, R7, UR28, R19 ;  /* 0x0000001c07137c24 */ /* 0x000fe2000f8e0213 */
[----:B-1----:R-:W-:Y:S01]  /*1480*/  LEA R230, P2, R16, UR16, 0x1 ;  /* 0x0000001010e67c11 */ /* 0x002fe2000f8408ff */
[C---:B------:R-:W-:Y:S01]  /*1490*/  IMAD R7, R11.reuse, UR9, R17 ;  /* 0x000000090b077c24 */ /* 0x040fe2000f8e0211 */
[----:B---3--:R-:W-:Y:S01]  /*14a0*/  LEA R200, P0, R6, UR10, 0x2 ;  /* 0x0000000a06c87c11 */ /* 0x008fe2000f8010ff */
[C---:B------:R-:W-:Y:S01]  /*14b0*/  IMAD.WIDE.U32 R18, R11.reuse, R2, R18 ;  /* 0x000000020b127225 */ /* 0x040fe200078e0012 */
[----:B------:R-:W-:Y:S01]  /*14c0*/  SHF.L.U32 R13, R2, 0x5, RZ ;  /* 0x00000005020d7819 */ /* 0x000fe200000006ff */
[----:B------:R-:W-:Y:S01]  /*14d0*/  USHF.L.U32 UR16, UR8, 0x5, URZ ;  /* 0x0000000508107899 */ /* 0x000fe200080006ff */
[----:B------:R-:W-:Y:S01]  /*14e0*/  LEA.HI.X R231, R16, UR17, R7, 0x1, P2 ;  /* 0x0000001110e77c11 */ /* 0x000fe200090f0c07 */
[C---:B------:R-:W-:Y:S01]  /*14f0*/  IMAD R7, R11.reuse, R3, R19 ;  /* 0x000000030b077224 */ /* 0x040fe200078e0213 */
[----:B------:R-:W-:Y:S01]  /*1500*/  LEA.HI.X R201, R6, UR11, R12, 0x2, P0 ;  /* 0x0000000b06c97c11 */ /* 0x000fe200080f140c */
[C---:B------:R-:W-:Y:S01]  /*1510*/  VIADD R15, R11.reuse, 0x20 ;  /* 0x000000200b0f7836 */ /* 0x040fe20000000000 */
[C---:B----4-:R-:W-:Y:S01]  /*1520*/  LEA R246, P1, R18.reuse, UR18, 0x1 ;  /* 0x0000001212f67c11 */ /* 0x050fe2000f8208ff */
[----:B------:R-:W-:Y:S01]  /*1530*/  UMOV UR10, UR60 ;  /* 0x0000003c000a7c82 */ /* 0x000fe20008000000 */
[----:B------:R-:W-:Y:S01]  /*1540*/  IADD3 R12, P0, PT, R11, 0x20, RZ ;  /* 0x000000200b0c7810 */ /* 0x000fe20007f1e0ff */
[----:B------:R-:W-:Y:S01]  /*1550*/  UMOV UR11, UR61 ;  /* 0x0000003d000b7c82 */ /* 0x000fe20008000000 */
[----:B------:R-:W-:Y:S01]  /*1560*/  LEA.HI.X R247, R18, UR19, R7, 0x1, P1 ;  /* 0x0000001312f77c11 */ /* 0x000fe200088f0c07 */
[----:B--2---:R-:W-:Y:S01]  /*1570*/  UIMAD.WIDE UR18, UR56, 0x4, UR58 ;  /* 0x00000004381278a5 */ /* 0x004fe2000f8e023a */
[----:B------:R-:W-:Y:S01]  /*1580*/  SHF.L.U64.HI R3, R2, 0x5, R3 ;  /* 0x0000000502037819 */ /* 0x000fe20000010203 */
[----:B------:R-:W-:Y:S01]  /*1590*/  IMAD.X R2, RZ, RZ, RZ, P0 ;  /* 0x000000ffff027224 */ /* 0x000fe200000e06ff */
        /* <DEDUP_REMOVED lines=17> */
.L_x_378:
[----:B------:R-:W1:Y:S01]  /*16b0*/  LDCU.64 UR10, c[0x0][0x5c0] ;  /* 0x0000b800ff0a77ac */ /* 0x000e620008000a00 */
[----:B------:R-:W-:-:S04]  /*16c0*/  UIADD3 UR8, UPT, UPT, UR43, UR45, URZ ;  /* 0x0000002d2b087290 */ /* 0x000fc8000fffe0ff */
[----:B-1----:R-:W-:Y:S02]  /*16d0*/  UIMAD.WIDE.U32 UR16, UR8, UR10, URZ ;  /* 0x0000000a081072a5 */ /* 0x002fe4000f8e00ff */
[----:B------:R-:W-:-:S04]  /*16e0*/  UIMAD UR8, UR8, UR11, URZ ;  /* 0x0000000b080872a4 */ /* 0x000fc8000f8e02ff */
[----:B------:R-:W-:-:S06]  /*16f0*/  UIADD3 UR8, UPT, UPT, UR17, UR8, URZ ;  /* 0x0000000811087290 */ /* 0x000fcc000fffe0ff */
[----:B------:R-:W-:Y:S02]  /*1700*/  MOV R3, UR8 ;  /* 0x0000000800037c02 */ /* 0x000fe40008000f00 */
.L_x_379:
        /* <DEDUP_REMOVED lines=13> */
.L_x_380:
[----:B------:R-:W1:Y:S01]  /*17e0*/  LDCU.64 UR8, c[0x0][0x5c8] ;  /* 0x0000b900ff0877ac */ /* 0x000e620008000a00 */
[----:B------:R-:W-:-:S04]  /*17f0*/  UIADD3 UR43, UPT, UPT, UR43, UR45, URZ ;  /* 0x0000002d2b2b7290 */ /* 0x000fc8000fffe0ff */
[----:B-1----:R-:W-:Y:S02]  /*1800*/  UIMAD.WIDE.U32 UR14, UR43, UR8, URZ ;  /* 0x000000082b0e72a5 */ /* 0x002fe4000f8e00ff */
[----:B------:R-:W-:-:S04]  /*1810*/  UIMAD UR43, UR43, UR9, URZ ;  /* 0x000000092b2b72a4 */ /* 0x000fc8000f8e02ff */
[----:B------:R-:W-:-:S06]  /*1820*/  UIADD3 UR43, UPT, UPT, UR15, UR43, URZ ;  /* 0x0000002b0f2b7290 */ /* 0x000fcc000fffe0ff */
[----:B------:R-:W-:-:S07]  /*1830*/  MOV R0, UR43 ;  /* 0x0000002b00007c02 */ /* 0x000fce0008000f00 */
.L_x_381:
        /* <DEDUP_REMOVED lines=32> */
.L_x_383:
[----:B------:R-:W-:Y:S05]  /*1a40*/  BSYNC.RECONVERGENT B0 ;  /* 0x0000000000007941 */ /* 0x000fea0003800200 */
.L_x_382:
[----:B------:R-:W-:Y:S04]  /*1a50*/  BSSY.RECONVERGENT B0, `(.L_x_384) ;  /* 0x0000013000007945 */ /* 0x000fe80003800200 */
[----:B------:R-:W-:Y:S05]  /*1a60*/  @P5 BRA `(.L_x_385) ;  /* 0x0000000000445947 */ /* 0x000fea0003800000 */
[----:B------:R-:W2:Y:S01]  /*1a70*/  LDCU UR15, c[0x0][0x440] ;  /* 0x00008800ff0f77ac */ /* 0x000ea20008000800 */
[----:B------:R-:W-:Y:S02]  /*1a80*/  IMAD R4, R2, UR10, RZ ;  /* 0x0000000a02047c24 */ /* 0x000fe4000f8e02ff */
[----:B------:R-:W-:Y:S01]  /*1a90*/  IMAD.MOV.U32 R7, RZ, RZ, R3 ;  /* 0x000000ffff077224 */ /* 0x000fe200078e0003 */
[----:B------:R-:W1:Y:S01]  /*1aa0*/  LDCU.64 UR12, c[0x0][0x560] ;  /* 0x0000ac00ff0c77ac */ /* 0x000e620008000a00 */
[C---:B------:R-:W-:Y:S02]  /*1ab0*/  IMAD R4, R12.reuse, UR11, R4 ;  /* 0x0000000b0c047c24 */ /* 0x040fe4000f8e0204 */
[----:B------:R-:W-:-:S04]  /*1ac0*/  IMAD.WIDE.U32 R6, R12, UR10, R6 ;  /* 0x0000000a0c067c25 */ /* 0x000fc8000f8e0006 */
[----:B------:R-:W-:Y:S01]  /*1ad0*/  IMAD.IADD R4, R7, 0x1, R4 ;  /* 0x0000000107047824 */ /* 0x000fe200078e0204 */
[----:B--2---:R-:W-:Y:S02]  /*1ae0*/  ISETP.GE.AND P3, PT, R20, UR15, PT ;  /* 0x0000000f14007c0c */ /* 0x004fe4000bf66270 */
[----:B------:R-:W-:Y:S02]  /*1af0*/  ISETP.GE.AND P2, PT, R18, UR15, PT ;  /* 0x0000000f12007c0c */ /* 0x000fe4000bf46270 */
[----:B------:R-:W-:Y:S02]  /*1b00*/  ISETP.GE.AND P1, PT, R17, UR15, PT ;  /* 0x0000000f11007c0c */ /* 0x000fe4000bf26270 */
[----:B------:R-:W-:Y:S02]  /*1b10*/  ISETP.GE.AND P0, PT, R16, UR15, PT ;  /* 0x0000000f10007c0c */ /* 0x000fe4000bf06270 */
[----:B-1----:R-:W-:-:S04]  /*1b20*/  LEA R8, P4, R6, UR12, 0x1 ;  /* 0x0000000c06087c11 */ /* 0x002fc8000f8808ff */
[----:B------:R-:W-:-:S05]  /*1b30*/  LEA.HI.X R9, R6, UR13, R4, 0x1, P4 ;  /* 0x0000000d06097c11 */ /* 0x000fca000a0f0c04 */
[----:B------:R2:W-:Y:S04]  /*1b40*/  @!P3 STG.E.128 desc[UR38][R8.64], RZ ;  /* 0x000000ff0800b986 */ /* 0x0005e8000c101d26 */
[----:B------:R2:W-:Y:S04]  /*1b50*/  @!P2 STG.E.128 desc[UR38][R8.64+0x80], RZ ;  /* 0x000080ff0800a986 */ /* 0x0005e8000c101d26 */
[----:B------:R2:W-:Y:S04]  /*1b60*/  @!P1 STG.E.128 desc[UR38][R8.64+0x100], RZ ;  /* 0x000100ff08009986 */ /* 0x0005e8000c101d26 */
[----:B------:R2:W-:Y:S02]  /*1b70*/  @!P0 STG.E.128 desc[UR38][R8.64+0x180], RZ ;  /* 0x000180ff08008986 */ /* 0x0005e4000c101d26 */
.L_x_385:
[----:B------:R-:W-:Y:S05]  /*1b80*/  BSYNC.RECONVERGENT B0 ;  /* 0x0000000000007941 */ /* 0x000fea0003800200 */
.L_x_384:
[----:B------:R-:W3:Y:S01]  /*1b90*/  LDCU.64 UR10, c[0x0][0x5e0] ;  /* 0x0000bc00ff0a77ac */ /* 0x000ee20008000a00 */
[----:B------:R-:W-:Y:S01]  /*1ba0*/  MOV R3, UR8 ;  /* 0x0000000800037c02 */ /* 0x000fe20008000f00 */
        /* <DEDUP_REMOVED lines=11> */
[----:B------:R-:W3:Y:S01]  /*1c60*/  LDCU UR12, c[0x0][0x440] ;  /* 0x00008800ff0c77ac */ /* 0x000ee20008000800 */
[----:B------:R-:W-:Y:S02]  /*1c70*/  IMAD.MOV.U32 R6, RZ, RZ, R4 ;  /* 0x000000ffff067224 */ /* 0x000fe400078e0004 */
[----:B------:R-:W-:Y:S01]  /*1c80*/  IMAD.MOV.U32 R7, RZ, RZ, R0 ;  /* 0x000000ffff077224 */ /* 0x000fe200078e0000 */
[----:B------:R-:W1:Y:S01]  /*1c90*/  LDCU.64 UR10, c[0x0][0x568] ;  /* 0x0000ad00ff0a77ac */ /* 0x000e620008000a00 */
[----:B------:R-:W-:-:S04]  /*1ca0*/  IMAD.WIDE.U32 R6, R11, UR8, R6 ;  /* 0x000000080b067c25 */ /* 0x000fc8000f8e0006 */
[----:B------:R-:W-:Y:S01]  /*1cb0*/  IMAD R11, R11, UR9, R7 ;  /* 0x000000090b0b7c24 */ /* 0x000fe2000f8e0207 */
[----:B---3--:R-:W-:Y:S02]  /*1cc0*/  ISETP.GE.AND P3, PT, R20, UR12, PT ;  /* 0x0000000c14007c0c */ /* 0x008fe4000bf66270 */
[----:B------:R-:W-:Y:S02]  /*1cd0*/  ISETP.GE.AND P2, PT, R18, UR12, PT ;  /* 0x0000000c12007c0c */ /* 0x000fe4000bf46270 */
[----:B------:R-:W-:Y:S02]  /*1ce0*/  ISETP.GE.AND P1, PT, R17, UR12, PT ;  /* 0x0000000c11007c0c */ /* 0x000fe4000bf26270 */
[----:B------:R-:W-:Y:S02]  /*1cf0*/  ISETP.GE.AND P0, PT, R16, UR12, PT ;  /* 0x0000000c10007c0c */ /* 0x000fe4000bf06270 */
[----:B-12---:R-:W-:-:S04]  /*1d00*/  LEA R8, P4, R6, UR10, 0x1 ;  /* 0x0000000a06087c11 */ /* 0x006fc8000f8808ff */
[----:B------:R-:W-:-:S05]  /*1d10*/  LEA.HI.X R9, R6, UR11, R11, 0x1, P4 ;  /* 0x0000000b06097c11 */ /* 0x000fca000a0f0c0b */
[----:B------:R3:W-:Y:S04]  /*1d20*/  @!P3 STG.E.128 desc[UR38][R8.64], RZ ;  /* 0x000000ff0800b986 */ /* 0x0007e8000c101d26 */
[----:B------:R3:W-:Y:S04]  /*1d30*/  @!P2 STG.E.128 desc[UR38][R8.64+0x80], RZ ;  /* 0x000080ff0800a986 */ /* 0x0007e8000c101d26 */
[----:B------:R3:W-:Y:S04]  /*1d40*/  @!P1 STG.E.128 desc[UR38][R8.64+0x100], RZ ;  /* 0x000100ff08009986 */ /* 0x0007e8000c101d26 */
[----:B------:R3:W-:Y:S02]  /*1d50*/  @!P0 STG.E.128 desc[UR38][R8.64+0x180], RZ ;  /* 0x000180ff08008986 */ /* 0x0007e4000c101d26 */
.L_x_387:
[----:B------:R-:W-:Y:S05]  /*1d60*/  BSYNC.RECONVERGENT B0 ;  /* 0x0000000000007941 */ /* 0x000fea0003800200 */
.L_x_386:
[----:B------:R-:W-:Y:S05]  /*1d70*/  @P5 BRA `(.L_x_388) ;  /* 0x00000078007c5947 */ /* 0x000fea0003800000 */
[----:B------:R-:W4:Y:S01]  /*1d80*/  LDCU UR12, c[0x0][0x440] ;  /* 0x00008800ff0c77ac */ /* 0x000f220008000800 */
[----:B------:R-:W-:Y:S02]  /*1d90*/  IMAD R2, R2, UR8, RZ ;  /* 0x0000000802027c24 */ /* 0x000fe4000f8e02ff */
[----:B------:R-:W-:Y:S01]  /*1da0*/  IMAD.MOV.U32 R5, RZ, RZ, R0 ;  /* 0x000000ffff057224 */ /* 0x000fe200078e0000 */
[----:B------:R-:W5:Y:S01]  /*1db0*/  LDCU.64 UR10, c[0x0][0x568] ;  /* 0x0000ad00ff0a77ac */ /* 0x000f620008000a00 */
[C---:B------:R-:W-:Y:S02]  /*1dc0*/  IMAD R2, R12.reuse, UR9, R2 ;  /* 0x000000090c027c24 */ /* 0x040fe4000f8e0202 */
[----:B------:R-:W-:-:S04]  /*1dd0*/  IMAD.WIDE.U32 R4, R12, UR8, R4 ;  /* 0x000000080c047c25 */ /* 0x000fc8000f8e0004 */
[----:B------:R-:W-:Y:S01]  /*1de0*/  IMAD.IADD R2, R5, 0x1, R2 ;  /* 0x0000000105027824 */ /* 0x000fe200078e0202 */
[----:B----4-:R-:W-:Y:S02]  /*1df0*/  ISETP.GE.AND P2, PT, R20, UR12, PT ;  /* 0x0000000c14007c0c */ /* 0x010fe4000bf46270 */
[----:B------:R-:W-:Y:S02]  /*1e00*/  ISETP.GE.AND P1, PT, R18, UR12, PT ;  /* 0x0000000c12007c0c */ /* 0x000fe4000bf26270 */
[----:B------:R-:W-:Y:S02]  /*1e10*/  ISETP.GE.AND P0, PT, R17, UR12, PT ;  /* 0x0000000c11007c0c */ /* 0x000fe4000bf06270 */
[----:B-----5:R-:W-:-:S04]  /*1e20*/  LEA R6, P3, R4, UR10, 0x1 ;  /* 0x0000000a04067c11 */ /* 0x020fc8000f8608ff */
        /* <DEDUP_REMOVED lines=8> */
.L_x_377:
        /* <DEDUP_REMOVED lines=35> */
.L_x_390:
[----:B------:R2:W-:Y:S04]  /*20e0*/  STS.128 [R14+0x8000], RZ ;  /* 0x008000ff0e007388 */ /* 0x0005e80000000c00 */
[----:B------:R2:W-:Y:S04]  /*20f0*/  STS.128 [R14+0xa000], RZ ;  /* 0x00a000ff0e007388 */ /* 0x0005e80000000c00 */
[----:B------:R2:W-:Y:S04]  /*2100*/  STS.128 [R14+0xc000], RZ ;  /* 0x00c000ff0e007388 */ /* 0x0005e80000000c00 */
[----:B------:R2:W-:Y:S02]  /*2110*/  STS.128 [R14+0xe000], RZ ;  /* 0x00e000ff0e007388 */ /* 0x0005e40000000c00 */
.L_x_391:
[----:B------:R-:W-:Y:S05]  /*2120*/  BSYNC.RECONVERGENT B0 ;  /* 0x0000000000007941 */ /* 0x000fea0003800200 */
.L_x_389:
        /* <DEDUP_REMOVED lines=37> */
.L_x_393:
[----:B------:R-:W-:Y:S05]  /*2380*/  BSYNC.RECONVERGENT B0 ;  /* 0x0000000000007941 */ /* 0x000fea0003800200 */
.L_x_392:
        /* <DEDUP_REMOVED lines=28> */
.L_x_395:
[----:B------:R1:W-:Y:S04]  /*2550*/  STS.128 [R14], RZ ;  /* 0x000000ff0e007388 */ /* 0x0003e80000000c00 */
[----:B------:R1:W-:Y:S04]  /*2560*/  STS.128 [R14+0x2000], RZ ;  /* 0x002000ff0e007388 */ /* 0x0003e80000000c00 */
[----:B------:R1:W-:Y:S04]  /*2570*/  STS.128 [R14+0x4000], RZ ;  /* 0x004000ff0e007388 */ /* 0x0003e80000000c00 */
[----:B------:R1:W-:Y:S02]  /*2580*/  STS.128 [R14+0x6000], RZ ;  /* 0x006000ff0e007388 */ /* 0x0003e40000000c00 */
.L_x_396:
[----:B------:R-:W-:Y:S05]  /*2590*/  BSYNC.RECONVERGENT B0 ;  /* 0x0000000000007941 */ /* 0x000fea0003800200 */
.L_x_394:
        /* <DEDUP_REMOVED lines=46> */
.L_x_398:
[----:B------:R-:W-:Y:S05]  /*2880*/  BSYNC.RECONVERGENT B0 ;  /* 0x0000000000007941 */ /* 0x000fea0003800200 */
.L_x_397:
        /* <DEDUP_REMOVED lines=48> */
.L_x_400:
[----:B------:R2:W-:Y:S04]  /*2b90*/  STS.128 [R14+0x10000], RZ ;  /* 0x010000ff0e007388 */ /* 0x0005e80000000c00 */
[----:B------:R2:W-:Y:S04]  /*2ba0*/  STS.128 [R14+0x12000], RZ ;  /* 0x012000ff0e007388 */ /* 0x0005e80000000c00 */
[----:B------:R2:W-:Y:S04]  /*2bb0*/  STS.128 [R14+0x14000], RZ ;  /* 0x014000ff0e007388 */ /* 0x0005e80000000c00 */
[----:B------:R2:W-:Y:S02]  /*2bc0*/  STS.128 [R14+0x16000], RZ ;  /* 0x016000ff0e007388 */ /* 0x0005e40000000c00 */
.L_x_401:
[----:B------:R-:W-:Y:S05]  /*2bd0*/  BSYNC.RECONVERGENT B0 ;  /* 0x0000000000007941 */ /* 0x000fea0003800200 */
.L_x_399:
        /* <DEDUP_REMOVED lines=40> */
.L_x_403:
[----:B------:R-:W-:Y:S05]  /*2e60*/  BSYNC.RECONVERGENT B0 ;  /* 0x0000000000007941 */ /* 0x000fea0003800200 */
.L_x_402:
        /* <DEDUP_REMOVED lines=46> */
.L_x_405:
[----:B------:R2:W-:Y:S04]  /*3150*/  STS.128 [R14+0x18000], RZ ;  /* 0x018000ff0e007388 */ /* 0x0005e80000000c00 */
[----:B------:R2:W-:Y:S04]  /*3160*/  STS.128 [R14+0x1a000], RZ ;  /* 0x01a000ff0e007388 */ /* 0x0005e80000000c00 */
[----:B------:R2:W-:Y:S04]  /*3170*/  STS.128 [R14+0x1c000], RZ ;  /* 0x01c000ff0e007388 */ /* 0x0005e80000000c00 */
[----:B------:R2:W-:Y:S02]  /*3180*/  STS.128 [R14+0x1e000], RZ ;  /* 0x01e000ff0e007388 */ /* 0x0005e40000000c00 */
.L_x_406:
[----:B------:R-:W-:Y:S05]  /*3190*/  BSYNC.RECONVERGENT B0 ;  /* 0x0000000000007941 */ /* 0x000fea0003800200 */
.L_x_404:
[----:B------:R1:W-:Y:S01]  /*31a0*/  @P5 STS.128 [R14+0x19000], RZ ;  /* 0x019000ff0e005388 */ /* 0x0003e20000000c00 */
[----:B------:R-:W-:Y:S03]  /*31b0*/  BSSY.RECONVERGENT B0, `(.L_x_407) ;  /* 0x0000027000007945 */ /* 0x000fe60003800200 */
[----:B------:R1:W-:Y:S04]  /*31c0*/  @P5 STS.128 [R14+0x1b000], RZ ;  /* 0x01b000ff0e005388 */ /* 0x0003e80000000c00 */
[----:B------:R1:W-:Y:S04]  /*31d0*/  @P5 STS.128 [R14+0x1d000], RZ ;  /* 0x01d000ff0e005388 */ /* 0x0003e80000000c00 */
[----:B------:R1:W-:Y:S01]  /*31e0*/  @P5 STS.128 [R14+0x1f000], RZ ;  /* 0x01f000ff0e005388 */ /* 0x0003e20000000c00 */
[----:B------:R-:W-:Y:S05]  /*31f0*/  @P5 BRA `(.L_x_408) ;  /* 0x0000000000885947 */ /* 0x000fea0003800000 */
[----:B------:R-:W2:Y:S01]  /*3200*/  LDCU UR14, c[0x0][0x440] ;  /* 0x00008800ff0e77ac */ /* 0x000ea20008000800 */
[----:B------:R-:W-:Y:S02]  /*3210*/  IMAD R2, R2, UR12, RZ ;  /* 0x0000000c02027c24 */ /* 0x000fe4000f8e02ff */
[----:B------:R-:W-:Y:S01]  /*3220*/  IMAD.MOV.U32 R8, RZ, RZ, R22 ;  /* 0x000000ffff087224 */ /* 0x000fe200078e0016 */
        /* <DEDUP_REMOVED lines=31> */
.L_x_408:
[----:B------:R-:W-:Y:S05]  /*3420*/  BSYNC.RECONVERGENT B0 ;  /* 0x0000000000007941 */ /* 0x000fea0003800200 */
.L_x_407:
[----:B------:R-:W2:Y:S01]  /*3430*/  LDCU.64 UR8, c[0x0][0x538] ;  /* 0x0000a700ff0877ac */ /* 0x000ea20008000a00 */
[----:B------:R-:W-:Y:S01]  /*3440*/  IMAD.U32 R8, RZ, RZ, UR28 ;  /* 0x0000001cff087e24 */ /* 0x000fe2000f8e00ff */
[----:B------:R-:W3:Y:S01]  /*3450*/  S2R R210, SR_TID.X ;  /* 0x0000000000d27919 */ /* 0x000ee20000002100 */
[C---:B------:R-:W-:Y:S01]  /*3460*/  IMAD.SHL.U32 R220, R0.reuse, 0x40, RZ ;  /* 0x0000004000dc7824 */ /* 0x040fe200078e00ff */
[----:B------:R-:W1:Y:S01]  /*3470*/  LDC R233, c[0x0][0x44c] ;  /* 0x00011300ffe97b82 */ /* 0x000e620000000800 */
[----:B------:R-:W-:Y:S01]  /*3480*/  IMAD.SHL.U32 R219, R0, 0x10, RZ ;  /* 0x0000001000db7824 */ /* 0x000fe200078e00ff */
[----:B------:R-:W0:Y:S01]  /*3490*/  LDGDEPBAR ;  /* 0x00000000000079af */ /* 0x000e220000000000 */
[----:B------:R-:W4:Y:S01]  /*34a0*/  LDCU UR13, c[0x0][0x590] ;  /* 0x0000b200ff0d77ac */ /* 0x000f220008000800 */
[----:B------:R-:W-:Y:S02]  /*34b0*/  IMAD.MOV.U32 R236, RZ, RZ, RZ ;  /* 0x000000ffffec7224 */ /* 0x000fe400078e00ff */
[----:B------:R-:W-:Y:S01]  /*34c0*/  IMAD.U32 R235, RZ, RZ, UR46 ;  /* 0x0000002effeb7e24 */ /* 0x000fe2000f8e00ff */
[----:B------:R-:W1:Y:S01]  /*34d0*/  LDCU UR12, c[0x0][0x45c] ;  /* 0x00008b80ff0c77ac */ /* 0x000e620008000800 */
[----:B--2---:R-:W-:-:S04]  /*34e0*/  ISETP.NE.U32.AND P0, PT, RZ, UR8, PT ;  /* 0x00000008ff007c0c */ /* 0x004fc8000bf05070 */
[----:B------:R-:W-:-:S13]  /*34f0*/  ISETP.NE.AND.EX P0, PT, RZ, UR9, PT, P0 ;  /* 0x00000009ff007c0c */ /* 0x000fda000bf05300 */
[----:B------:R-:W2:Y:S01]  /*3500*/  @P0 LDC.64 R2, c[0x0][0x540] ;  /* 0x00015000ff020b82 */ /* 0x000ea20000000a00 */
[----:B------:R-:W-:Y:S02]  /*3510*/  @P0 IMAD.MOV.U32 R9, RZ, RZ, RZ ;  /* 0x000000ffff090224 */ /* 0x000fe400078e00ff */
[----:B--2---:R-:W-:-:S04]  /*3520*/  @P0 IMAD.WIDE.U32 R8, R2, UR29, R8 ;  /* 0x0000001d02080c25 */ /* 0x004fc8000f8e0008 */
[----:B------:R-:W-:Y:S01]  /*3530*/  @P0 IMAD R3, R3, UR29, R9 ;  /* 0x0000001d03030c24 */ /* 0x000fe2000f8e0209 */
[----:B------:R-:W-:Y:S01]  /*3540*/  @P0 LEA R2, P1, R8, UR8, 0x2 ;  /* 0x0000000808020c11 */ /* 0x000fe2000f8210ff */
[----:B---3--:R-:W-:Y:S01]  /*3550*/  IMAD.SHL.U32 R9, R210, 0x2, RZ ;  /* 0x00000002d2097824 */ /* 0x008fe200078e00ff */
[----:B-1----:R-:W-:Y:S01]  /*3560*/  LOP3.LUT R10, R220, 0x1c0, RZ, 0xc0, !PT ;  /* 0x000001c0dc0a7812 */ /* 0x002fe200078ec0ff */
[----:B------:R-:W-:Y:S01]  /*3570*/  IMAD.SHL.U32 R225, R210, 0x10, RZ ;  /* 0x00000010d2e17824 */ /* 0x000fe200078e00ff */
[----:B------:R-:W-:Y:S01]  /*3580*/  @P0 LEA.HI.X R3, R8, UR9, R3, 0x2, P1 ;  /* 0x0000000908030c11 */ /* 0x000fe200088f1403 */
[----:B------:R-:W-:Y:S01]  /*3590*/  IMAD.SHL.U32 R209, R210, 0x40, RZ ;  /* 0x00000040d2d17824 */ /* 0x000fe200078e00ff */
[----:B------:R-:W-:Y:S01]  /*35a0*/  LOP3.LUT R220, R220, 0x200, RZ, 0xc0, !PT ;  /* 0x00000200dcdc7812 */ /* 0x000fe200078ec0ff */
[----:B------:R-:W-:Y:S01]  /*35b0*/  IMAD.SHL.U32 R224, R210, 0x8, RZ ;  /* 0x00000008d2e07824 */ /* 0x000fe200078e00ff */
[----:B------:R-:W-:Y:S01]  /*35c0*/  LOP3.LUT R10, R10, 0x38, R4, 0xf8, !PT ;  /* 0x000000380a0a7812 */ /* 0x000fe200078ef804 */
[----:B------:R1:W2:Y:S01]  /*35d0*/  @P0 LDG.E R5, desc[UR38][R2.64] ;  /* 0x0000002602050981 */ /* 0x0002a2000c1e1900 */
[----:B------:R-:W-:Y:S01]  /*35e0*/  SHF.R.U32.HI R4, RZ, 0x3, R210 ;  /* 0x00000003ff047819 */ /* 0x000fe200000116d2 */
[----:B------:R-:W-:Y:S01]  /*35f0*/  IMAD.MOV.U32 R216, RZ, RZ, 0x40 ;  /* 0x00000040ffd87424 */ /* 0x000fe200078e00ff */
[----:B------:R-:W-:Y:S01]  /*3600*/  LOP3.LUT R11, R9, 0x20, RZ, 0xc0, !PT ;  /* 0x00000020090b7812 */ /* 0x000fe200078ec0ff */
[----:B------:R-:W-:Y:S01]  /*3610*/  IMAD.MOV.U32 R215, RZ, RZ, 0x20 ;  /* 0x00000020ffd77424 */ /* 0x000fe200078e00ff */
[----:B------:R-:W-:Y:S01]  /*3620*/  R2P PR, R0, 0x6 ;  /* 0x0000000600007804 */ /* 0x000fe20000000000 */
[----:B------:R-:W-:Y:S01]  /*3630*/  IMAD.MOV.U32 R208, RZ, RZ, 0x40 ;  /* 0x00000040ffd07424 */ /* 0x000fe200078e00ff */
[----:B------:R-:W-:Y:S01]  /*3640*/  LOP3.LUT R4, R11, 0x18, R4, 0xf8, !PT ;  /* 0x000000180b047812 */ /* 0x000fe200078ef804 */
[----:B------:R-:W-:Y:S01]  /*3650*/  IMAD.MOV.U32 R248, RZ, RZ, 0x10 ;  /* 0x00000010fff87424 */ /* 0x000fe200078e00ff */
[----:B------:R-:W-:Y:S01]  /*3660*/  LOP3.LUT R11, R9, 0x38, RZ, 0xc0, !PT ;  /* 0x00000038090b7812 */ /* 0x000fe200078ec0ff */
[----:B------:R-:W-:Y:S01]  /*3670*/  IMAD.MOV.U32 R232, RZ, RZ, 0x3f ;  /* 0x0000003fffe87424 */ /* 0x000fe200078e00ff */
[----:B------:R-:W-:Y:S01]  /*3680*/  LOP3.LUT R4, R4, 0x1c0, R209, 0xf8, !PT ;  /* 0x000001c004047812 */ /* 0x000fe200078ef8d1 */
[----:B------:R-:W-:Y:S01]  /*3690*/  IMAD.MOV.U32 R229, RZ, RZ, 0x37 ;  /* 0x00000037ffe57424 */ /* 0x000fe200078e00ff */
[----:B------:R-:W-:-:S02]  /*36a0*/  SEL R216, R216, 0xffffffc0, !P2 ;  /* 0xffffffc0d8d87807 */ /* 0x000fc40005000000 */
[----:B------:R-:W-:Y:S02]  /*36b0*/  CS2R R190, SRZ ;  /* 0x0000000000be7805 */ /* 0x000fe4000001ff00 */
[----:B------:R-:W-:Y:S02]  /*36c0*/  LOP3.LUT R212, R4, 0x38, R224, 0x78, !PT ;  /* 0x0000003804d47812 */ /* 0x000fe400078e78e0 */
[----:B------:R-:W-:Y:S02]  /*36d0*/  CS2R R188, SRZ ;  /* 0x0000000000bc7805 */ /* 0x000fe4000001ff00 */
[----:B------:R-:W-:Y:S02]  /*36e0*/  SEL R215, R215, 0xffffffe0, !P1 ;  /* 0xffffffe0d7d77807 */ /* 0x000fe40004800000 */
[----:B------:R-:W-:Y:S02]  /*36f0*/  CS2R R194, SRZ ;  /* 0x0000000000c27805 */ /* 0x000fe4000001ff00 */
[----:B------:R-:W-:-:S02]  /*3700*/  LOP3.LUT R212, R212, 0x200, R209, 0xf8, !PT ;  /* 0x00000200d4d47812 */ /* 0x000fc400078ef8d1 */
[----:B------:R-:W-:Y:S02]  /*3710*/  CS2R R192, SRZ ;  /* 0x0000000000c07805 */ /* 0x000fe4000001ff00 */
[----:B------:R-:W-:Y:S02]  /*3720*/  LOP3.LUT P3, RZ, R210, 0x4, RZ, 0xc0, !PT ;  /* 0x00000004d2ff7812 */ /* 0x000fe4000786c0ff */
[----:B------:R-:W-:Y:S02]  /*3730*/  CS2R R186, SRZ ;  /* 0x0000000000ba7805 */ /* 0x000fe4000001ff00 */
[----:B------:R-:W-:Y:S02]  /*3740*/  CS2R R184, SRZ ;  /* 0x0000000000b87805 */ /* 0x000fe4000001ff00 */
[----:B------:R-:W-:Y:S01]  /*3750*/  CS2R R182, SRZ ;  /* 0x0000000000b67805 */ /* 0x000fe2000001ff00 */
[C---:B-1----:R-:W-:Y:S01]  /*3760*/  IMAD.SHL.U32 R2, R0.reuse, 0x2, RZ ;  /* 0x0000000200027824 */ /* 0x042fe200078e00ff */
[----:B------:R-:W-:Y:S01]  /*3770*/  CS2R R180, SRZ ;  /* 0x0000000000b47805 */ /* 0x000fe2000001ff00 */
[----:B------:R-:W-:Y:S01]  /*3780*/  IMAD.SHL.U32 R3, R0, 0x20, RZ ;  /* 0x0000002000037824 */ /* 0x000fe200078e00ff */
[----:B------:R-:W-:-:S02]  /*3790*/  CS2R R174, SRZ ;  /* 0x0000000000ae7805 */ /* 0x000fc4000001ff00 */
[----:B------:R-:W-:Y:S02]  /*37a0*/  CS2R R172, SRZ ;  /* 0x0000000000ac7805 */ /* 0x000fe4000001ff00 */
[----:B------:R-:W-:Y:S02]  /*37b0*/  LOP3.LUT R2, R2, 0x6, RZ, 0xc0, !PT ;  /* 0x0000000602027812 */ /* 0x000fe400078ec0ff */
[----:B------:R-:W-:Y:S02]  /*37c0*/  CS2R R178, SRZ ;  /* 0x0000000000b27805 */ /* 0x000fe4000001ff00 */
[----:B------:R-:W-:Y:S02]  /*37d0*/  LOP3.LUT R8, R3, 0x200, RZ, 0xc0, !PT ;  /* 0x0000020003087812 */ /* 0x000fe400078ec0ff */
[----:B------:R-:W-:Y:S02]  /*37e0*/  CS2R R176, SRZ ;  /* 0x0000000000b07805 */ /* 0x000fe4000001ff00 */
[----:B------:R-:W-:-:S02]  /*37f0*/  LOP3.LUT R6, R2, 0xe0, R6, 0xf8, !PT ;  /* 0x000000e002067812 */ /* 0x000fc400078ef806 */
[----:B------:R-:W-:Y:S01]  /*3800*/  CS2R R170, SRZ ;  /* 0x0000000000aa7805 */ /* 0x000fe2000001ff00 */
[----:B------:R-:W1:Y:S01]  /*3810*/  @P0 LDC R2, c[0x0][0x458] ;  /* 0x00011600ff020b82 */ /* 0x000e620000000800 */
[----:B------:R-:W-:Y:S01]  /*3820*/  LOP3.LUT R220, R220, 0xc00, R3, 0xf8, !PT ;  /* 0x00000c00dcdc7812 */ /* 0x000fe200078ef803 */
[----:B------:R-:W-:Y:S01]  /*3830*/  IMAD.SHL.U32 R3, R210, 0x20, RZ ;  /* 0x00000020d2037824 */ /* 0x000fe200078e00ff */
[----:B------:R-:W-:Y:S01]  /*3840*/  LOP3.LUT R219, R8, 0x3800, R219, 0xf8, !PT ;  /* 0x0000380008db7812 */ /* 0x000fe200078ef8db */
[----:B------:R-:W-:Y:S01]  /*3850*/  IMAD.U32 R235, R235, 0x40, R6 ;  /* 0x00000040ebeb7824 */ /* 0x000fe200078e0006 */
[----:B------:R-:W-:Y:S02]  /*3860*/  LOP3.LUT R8, R10, 0x8, R0, 0x78, !PT ;  /* 0x000000080a087812 */ /* 0x000fe400078e7800 */
[----:B------:R-:W-:Y:S02]  /*3870*/  CS2R R168, SRZ ;  /* 0x0000000000a87805 */ /* 0x000fe4000001ff00 */
[----:B------:R-:W-:-:S02]  /*3880*/  SHF.R.U32.HI R0, RZ, 0x2, R210 ;  /* 0x00000002ff007819 */ /* 0x000fc400000116d2 */
[----:B------:R-:W-:Y:S02]  /*3890*/  CS2R R166, SRZ ;  /* 0x0000000000a67805 */ /* 0x000fe4000001ff00 */
[----:B------:R-:W-:Y:S02]  /*38a0*/  LOP3.LUT R234, R3, 0x200, RZ, 0xc0, !PT ;  /* 0x0000020003ea7812 */ /* 0x000fe400078ec0ff */
[----:B------:R-:W-:Y:S02]  /*38b0*/  CS2R R164, SRZ ;  /* 0x0000000000a47805 */ /* 0x000fe4000001ff00 */
[----:B------:R-:W-:Y:S02]  /*38c0*/  LOP3.LUT R0, R11, 0x20, R0, 0x78, !PT ;  /* 0x000000200b007812 */ /* 0x000fe400078e7800 */
[----:B------:R-:W-:Y:S02]  /*38d0*/  CS2R R158, SRZ ;  /* 0x00000000009e7805 */ /* 0x000fe4000001ff00 */
[----:B------:R-:W-:-:S02]  /*38e0*/  LOP3.LUT R10, R10, 0x8, R7, 0x78, !PT ;  /* 0x000000080a0a7812 */ /* 0x000fc400078e7807 */
[----:B------:R-:W-:Y:S02]  /*38f0*/  CS2R R156, SRZ ;  /* 0x00000000009c7805 */ /* 0x000fe4000001ff00 */
[----:B------:R-:W-:Y:S02]  /*3900*/  LOP3.LUT R7, R3, 0xc00, RZ, 0xc0, !PT ;  /* 0x00000c0003077812 */ /* 0x000fe400078ec0ff */
[----:B------:R-:W-:Y:S02]  /*3910*/  CS2R R162, SRZ ;  /* 0x0000000000a27805 */ /* 0x000fe4000001ff00 */
[--C-:B------:R-:W-:Y:S02]  /*3920*/  LOP3.LUT R234, R234, 0x3800, R225.reuse, 0xf8, !PT ;  /* 0x00003800eaea7812 */ /* 0x100fe400078ef8e1 */
[----:B------:R-:W-:Y:S02]  /*3930*/  CS2R R160, SRZ ;  /* 0x0000000000a07805 */ /* 0x000fe4000001ff00 */
[----:B------:R-:W-:-:S02]  /*3940*/  LOP3.LUT R225, R0, 0x1c0, R225, 0xf8, !PT ;  /* 0x000001c000e17812 */ /* 0x000fc400078ef8e1 */
[----:B------:R-:W-:Y:S02]  /*3950*/  CS2R R154, SRZ ;  /* 0x00000000009a7805 */ /* 0x000fe4000001ff00 */
[----:B------:R-:W-:Y:S02]  /*3960*/  SHF.R.U32.HI R0, RZ, 0x1, R210 ;  /* 0x00000001ff007819 */ /* 0x000fe400000116d2 */
[----:B------:R-:W-:Y:S02]  /*3970*/  CS2R R152, SRZ ;  /* 0x0000000000987805 */ /* 0x000fe4000001ff00 */
[----:B------:R-:W-:Y:S02]  /*3980*/  LOP3.LUT R9, R7, 0x6, R9, 0xf8, !PT ;  /* 0x0000000607097812 */ /* 0x000fe400078ef809 */
[----:B------:R-:W-:Y:S02]  /*3990*/  CS2R R150, SRZ ;  /* 0x0000000000967805 */ /* 0x000fe4000001ff00 */
[----:B------:R-:W-:Y:S01]  /*39a0*/  LOP3.LUT R219, R219, R8, RZ, 0xfc, !PT ;  /* 0x00000008dbdb7212 */ /* 0x000fe200078efcff */
[----:B-1----:R1:W2:Y:S01]  /*39b0*/  @P0 MUFU.RCP R7, R2 ;  /* 0x0000000200070308 */ /* 0x0022a20000001000 */
[----:B------:R-:W-:-:S02]  /*39c0*/  LOP3.LUT R8, R0, 0x10, RZ, 0xc0, !PT ;  /* 0x0000001000087812 */ /* 0x000fc400078ec0ff */
[----:B------:R-:W-:Y:S02]  /*39d0*/  CS2R R148, SRZ ;  /* 0x0000000000947805 */ /* 0x000fe4000001ff00 */
[----:B------:R-:W-:Y:S02]  /*39e0*/  LOP3.LUT R220, R220, R10, RZ, 0xfc, !PT ;  /* 0x0000000adcdc7212 */ /* 0x000fe400078efcff */
[----:B------:R-:W-:Y:S02]  /*39f0*/  CS2R R142, SRZ ;  /* 0x00000000008e7805 */ /* 0x000fe4000001ff00 */
[----:B------:R-:W-:Y:S02]  /*3a00*/  LOP3.LUT R8, R8, 0x8, R210, 0xf8, !PT ;  /* 0x0000000808087812 */ /* 0x000fe400078ef8d2 */
[----:B------:R-:W-:Y:S02]  /*3a10*/  CS2R R140, SRZ ;  /* 0x00000000008c7805 */ /* 0x000fe4000001ff00 */
[----:B------:R-:W-:-:S02]  /*3a20*/  LEA R219, R219, UR37, 0x1 ;  /* 0x00000025dbdb7c11 */ /* 0x000fc4000f8e08ff */
[----:B------:R-:W-:Y:S02]  /*3a30*/  CS2R R146, SRZ ;  /* 0x0000000000927805 */ /* 0x000fe4000001ff00 */
[----:B------:R-:W-:Y:S02]  /*3a40*/  LEA R220, R220, UR37, 0x1 ;  /* 0x00000025dcdc7c11 */ /* 0x000fe4000f8e08ff */
[----:B------:R-:W-:Y:S02]  /*3a50*/  CS2R R144, SRZ ;  /* 0x0000000000907805 */ /* 0x000fe4000001ff00 */
[----:B------:R-:W-:Y:S01]  /*3a60*/  LOP3.LUT R225, R9, R225, RZ, 0xfc, !PT ;  /* 0x000000e109e17212 */ /* 0x000fe200078efcff */
[C---:B------:R-:W-:Y:S01]  /*3a70*/  IMAD.IADD R214, R216.reuse, 0x1, R219 ;  /* 0x00000001d8d67824 */ /* 0x040fe200078e02db */
[----:B------:R-:W-:Y:S01]  /*3a80*/  CS2R R138, SRZ ;  /* 0x00000000008a7805 */ /* 0x000fe2000001ff00 */
[----:B------:R-:W-:Y:S01]  /*3a90*/  IMAD.IADD R216, R216, 0x1, R220 ;  /* 0x00000001d8d87824 */ /* 0x000fe200078e02dc */
[----:B------:R-:W-:Y:S01]  /*3aa0*/  CS2R R136, SRZ ;  /* 0x0000000000887805 */ /* 0x000fe2000001ff00 */
[----:B------:R-:W-:Y:S01]  /*3ab0*/  IMAD.IADD R217, R219, 0x1, R215 ;  /* 0x00000001dbd97824 */ /* 0x000fe200078e02d7 */
[----:B------:R-:W-:-:S02]  /*3ac0*/  CS2R R134, SRZ ;  /* 0x0000000000867805 */ /* 0x000fc4000001ff00 */
[----:B-1----:R-:W-:Y:S01]  /*3ad0*/  LOP3.LUT R2, R209, 0x1c0, RZ, 0xc0, !PT ;  /* 0x000001c0d1027812 */ /* 0x002fe200078ec0ff */
[----:B------:R-:W-:Y:S01]  /*3ae0*/  IMAD.IADD R218, R215, 0x1, R220 ;  /* 0x00000001d7da7824 */ /* 0x000fe200078e02dc */
[----:B------:R-:W-:Y:S01]  /*3af0*/  LOP3.LUT R209, R209, 0x200, RZ, 0xc0, !PT ;  /* 0x00000200d1d17812 */ /* 0x000fe200078ec0ff */
[----:B------:R-:W-:Y:S01]  /*3b00*/  IMAD.IADD R213, R215, 0x1, R214 ;  /* 0x00000001d7d57824 */ /* 0x000fe200078e02d6 */
[----:B------:R-:W-:Y:S02]  /*3b10*/  LOP3.LUT R2, R2, 0x38, R224, 0xf8, !PT ;  /* 0x0000003802027812 */ /* 0x000fe400078ef8e0 */
[----:B------:R-:W-:Y:S02]  /*3b20*/  CS2R R132, SRZ ;  /* 0x0000000000847805 */ /* 0x000fe4000001ff00 */
[----:B------:R-:W-:Y:S02]  /*3b30*/  LOP3.LUT R249, R209, 0xc00, R3, 0xf8, !PT ;  /* 0x00000c00d1f97812 */ /* 0x000fe400078ef803 */
[----:B------:R-:W-:-:S02]  /*3b40*/  CS2R R78, SRZ ;  /* 0x00000000004e7805 */ /* 0x000fc4000001ff00 */
[----:B------:R-:W-:Y:S02]  /*3b50*/  LOP3.LUT R211, R8, R2, RZ, 0x3c, !PT ;  /* 0x0000000208d37212 */ /* 0x000fe400078e3cff */
[----:B------:R-:W-:Y:S02]  /*3b60*/  CS2R R76, SRZ ;  /* 0x00000000004c7805 */ /* 0x000fe4000001ff00 */
[C---:B------:R-:W-:Y:S02]  /*3b70*/  LOP3.LUT R0, R2.reuse, 0x8, R0, 0x78, !PT ;  /* 0x0000000802007812 */ /* 0x040fe400078e7800 */
[----:B------:R-:W-:Y:S02]  /*3b80*/  CS2R R82, SRZ ;  /* 0x0000000000527805 */ /* 0x000fe4000001ff00 */
[----:B------:R-:W-:Y:S01]  /*3b90*/  LOP3.LUT R8, R2, 0x8, R210, 0x78, !PT ;  /* 0x0000000802087812 */ /* 0x000fe200078e78d2 */
[----:B------:R-:W-:Y:S01]  /*3ba0*/  VIADD R2, R6, UR34 ;  /* 0x0000002206027c36 */ /* 0x000fe20008000000 */
[----:B------:R-:W-:-:S02]  /*3bb0*/  CS2R R80, SRZ ;  /* 0x0000000000507805 */ /* 0x000fc4000001ff00 */
[----:B------:R-:W-:Y:S02]  /*3bc0*/  CS2R R74, SRZ ;  /* 0x00000000004a7805 */ /* 0x000fe4000001ff00 */
[----:B------:R-:W-:Y:S01]  /*3bd0*/  LOP3.LUT R234, R234, R8, RZ, 0xfc, !PT ;  /* 0x00000008eaea7212 */ /* 0x000fe200078efcff */
[C---:B------:R-:W-:Y:S01]  /*3be0*/  VIADD R242, R2.reuse, 0x1 ;  /* 0x0000000102f27836 */ /* 0x040fe20000000000 */
[----:B------:R-:W-:Y:S01]  /*3bf0*/  I2FP.F32.S32 R243, R2 ;  /* 0x0000000200f37245 */ /* 0x000fe20000201400 */
[C---:B------:R-:W-:Y:S01]  /*3c00*/  VIADD R241, R2.reuse, 0x8 ;  /* 0x0000000802f17836 */ /* 0x040fe20000000000 */
[----:B------:R-:W-:Y:S01]  /*3c10*/  CS2R R72, SRZ ;  /* 0x0000000000487805 */ /* 0x000fe2000001ff00 */
[C---:B------:R-:W-:Y:S01]  /*3c20*/  VIADD R240, R2.reuse, 0x9 ;  /* 0x0000000902f07836 */ /* 0x040fe20000000000 */
[----:B------:R-:W-:Y:S01]  /*3c30*/  I2FP.F32.S32 R242, R242 ;  /* 0x000000f200f27245 */ /* 0x000fe20000201400 */
[C---:B------:R-:W-:Y:S01]  /*3c40*/  VIADD R239, R2.reuse, 0x10 ;  /* 0x0000001002ef7836 */ /* 0x040fe20000000000 */
[----:B------:R-:W-:Y:S01]  /*3c50*/  I2FP.F32.S32 R241, R241 ;  /* 0x000000f100f17245 */ /* 0x000fe20000201400 */
[C---:B------:R-:W-:Y:S01]  /*3c60*/  VIADD R238, R2.reuse, 0x11 ;  /* 0x0000001102ee7836 */ /* 0x040fe20000000000 */
[----:B------:R-:W-:Y:S01]  /*3c70*/  I2FP.F32.S32 R240, R240 ;  /* 0x000000f000f07245 */ /* 0x000fe20000201400 */
[C---:B------:R-:W-:Y:S01]  /*3c80*/  VIADD R237, R2.reuse, 0x18 ;  /* 0x0000001802ed7836 */ /* 0x040fe20000000000 */
[----:B------:R-:W-:Y:S01]  /*3c90*/  I2FP.F32.S32 R239, R239 ;  /* 0x000000ef00ef7245 */ /* 0x000fe20000201400 */
[----:B------:R-:W-:Y:S01]  /*3ca0*/  VIADD R2, R2, 0x19 ;  /* 0x0000001902027836 */ /* 0x000fe20000000000 */
[----:B------:R-:W-:-:S02]  /*3cb0*/  I2FP.F32.S32 R238, R238 ;  /* 0x000000ee00ee7245 */ /* 0x000fc40000201400 */
[----:B------:R-:W-:Y:S02]  /*3cc0*/  CS2R R70, SRZ ;  /* 0x0000000000467805 */ /* 0x000fe4000001ff00 */
[----:B------:R-:W-:Y:S02]  /*3cd0*/  I2FP.F32.S32 R237, R237 ;  /* 0x000000ed00ed7245 */ /* 0x000fe40000201400 */
[----:B------:R-:W-:Y:S02]  /*3ce0*/  CS2R R68, SRZ ;  /* 0x0000000000447805 */ /* 0x000fe4000001ff00 */
[----:B------:R-:W-:Y:S02]  /*3cf0*/  I2FP.F32.S32 R2, R2 ;  /* 0x0000000200027245 */ /* 0x000fe40000201400 */
        /* <DEDUP_REMOVED lines=24> */
[----:B------:R-:W-:Y:S01]  /*3e80*/  LOP3.LUT P4, RZ, R210, 0x8, RZ, 0xc0, !PT ;  /* 0x00000008d2ff7812 */ /* 0x000fe2000788c0ff */
[----:B------:R-:W-:Y:S01]  /*3e90*/  IMAD.IADD R215, R215, 0x1, R216 ;  /* 0x00000001d7d77824 */ /* 0x000fe200078e02d8 */
[----:B------:R-:W-:Y:S01]  /*3ea0*/  SEL R208, R208, 0xffffffc0, !P3 ;  /* 0xffffffc0d0d07807 */ /* 0x000fe20005800000 */
[----:B------:R-:W1:Y:S01]  /*3eb0*/  LDCU UR8, c[0x0][0x440] ;  /* 0x00008800ff0877ac */ /* 0x000e620008000800 */
[----:B------:R-:W-:-:S02]  /*3ec0*/  SEL R248, R248, 0xfffffff0, !P3 ;  /* 0xfffffff0f8f87807 */ /* 0x000fc40005800000 */
[----:B------:R-:W-:Y:S01]  /*3ed0*/  LOP3.LUT R245, R224, 0x38, RZ, 0xc0, !PT ;  /* 0x00000038e0f57812 */ /* 0x000fe200078ec0ff */
[----:B------:R-:W3:Y:S01]  /*3ee0*/  LDCU UR9, c[0x0][0x3e0] ;  /* 0x00007c00ff0977ac */ /* 0x000ee20008000800 */
[----:B------:R-:W-:Y:S02]  /*3ef0*/  LOP3.LUT R211, R211, 0x200, R3, 0xf8, !PT ;  /* 0x00000200d3d37812 */ /* 0x000fe400078ef803 */
[----:B------:R-:W-:Y:S01]  /*3f00*/  LOP3.LUT R249, R249, R0, RZ, 0xfc, !PT ;  /* 0x00000000f9f97212 */ /* 0x000fe200078efcff */
[----:B----4-:R-:W-:Y:S02]  /*3f10*/  USHF.L.U32 UR13, UR13, 0x6, URZ ;  /* 0x000000060d0d7899 */ /* 0x010fe400080006ff */
[----:B------:R-:W-:Y:S01]  /*3f20*/  UIADD3 UR51, UPT, UPT, UR51, 0x40, -UR42 ;  /* 0x0000004033337890 */ /* 0x000fe2000fffe82a */
[----:B--2---:R-:W-:Y:S01]  /*3f30*/  @P0 FMUL.FTZ R236, R5, R7 ;  /* 0x0000000705ec0220 */ /* 0x004fe20000410000 */
[----:B------:R-:W-:Y:S01]  /*3f40*/  IMAD.U32 R5, RZ, RZ, UR40 ;  /* 0x00000028ff057e24 */ /* 0x000fe2000f8e00ff */
[----:B------:R-:W-:-:S02]  /*3f50*/  LOP3.LUT P0, RZ, R210, 0x2, RZ, 0xc0, !PT ;  /* 0x00000002d2ff7812 */ /* 0x000fc4000780c0ff */
[-C--:B------:R-:W-:Y:S01]  /*3f60*/  FMUL.FTZ R242, R242, R236.reuse ;  /* 0x000000ecf2f27220 */ /* 0x080fe20000410000 */
[-C--:B------:R-:W-:Y:S01]  /*3f70*/  FMUL.FTZ R241, R241, R236.reuse ;  /* 0x000000ecf1f17220 */ /* 0x080fe20000410000 */
[-C--:B------:R-:W-:Y:S01]  /*3f80*/  FMUL.FTZ R240, R240, R236.reuse ;  /* 0x000000ecf0f07220 */ /* 0x080fe20000410000 */
[-C--:B------:R-:W-:Y:S01]  /*3f90*/  FMUL.FTZ R239, R239, R236.reuse ;  /* 0x000000ecefef7220 */ /* 0x080fe20000410000 */
[-C--:B------:R-:W-:Y:S01]  /*3fa0*/  FMUL.FTZ R238, R238, R236.reuse ;  /* 0x000000eceeee7220 */ /* 0x080fe20000410000 */
[-C--:B------:R-:W-:Y:S01]  /*3fb0*/  FMUL.FTZ R237, R237, R236.reuse ;  /* 0x000000eceded7220 */ /* 0x080fe20000410000 */
[-C--:B------:R-:W-:Y:S01]  /*3fc0*/  FMUL.FTZ R243, R243, R236.reuse ;  /* 0x000000ecf3f37220 */ /* 0x080fe20000410000 */
[----:B------:R-:W-:Y:S01]  /*3fd0*/  FMUL.FTZ R236, R2, R236 ;  /* 0x000000ec02ec7220 */ /* 0x000fe20000410000 */
[----:B------:R-:W-:Y:S01]  /*3fe0*/  IMAD.MOV.U32 R2, RZ, RZ, 0x20 ;  /* 0x00000020ff027424 */ /* 0x000fe200078e00ff */
[----:B------:R-:W-:-:S04]  /*3ff0*/  IADD3 R5, PT, PT, R5, UR42, R228 ;  /* 0x0000002a05057c10 */ /* 0x000fc8000fffe0e4 */
[----:B------:R-:W-:Y:S01]  /*4000*/  SEL R2, R2, 0xffffffe0, !P0 ;  /* 0xffffffe002027807 */ /* 0x000fe20004000000 */
[----:B-1-3--:R-:W-:-:S07]  /*4010*/  VIADD R244, R5, -UR44 ;  /* 0x8000002c05f47c36 */ /* 0x00afce0008000000 */
.L_x_411:
[----:B------:R-:W0:Y:S01]  /*4020*/  LDGDEPBAR ;  /* 0x00000000000079af */ /* 0x000e220000000000 */
[----:B------:R-:W-:Y:S01]  /*4030*/  IMAD.U32 R116, RZ, RZ, UR10 ;  /* 0x0000000aff747e24 */ /* 0x000fe2000f8e00ff */
[----:B------:R-:W-:Y:S01]  /*4040*/  LEA R222, R211, UR4, 0x1 ;  /* 0x00000004d3de7c11 */ /* 0x000fe2000f8e08ff */
[----:B------:R-:W-:Y:S01]  /*4050*/  IMAD.U32 R117, RZ, RZ, UR11 ;  /* 0x0000000bff757e24 */ /* 0x000fe2000f8e00ff */
[----:B------:R-:W-:Y:S01]  /*4060*/  LEA R221, R212, UR4, 0x1 ;  /* 0x00000004d4dd7c11 */ /* 0x000fe2000f8e08ff */
[----:B------:R-:W-:Y:S01]  /*4070*/  UIADD3 UR40, UPT, UPT, UR40, -0x40, URZ ;  /* 0xffffffc028287890 */ /* 0x000fe2000fffe0ff */
[----:B------:R-:W-:Y:S01]  /*4080*/  LEA R130, R225, UR4, 0x1 ;  /* 0x00000004e1827c11 */ /* 0x000fe2000f8e08ff */
[----:B------:R-:W-:Y:S01]  /*4090*/  USHF.L.U32 UR14, UR46, 0x6, URZ ;  /* 0x000000062e0e7899 */ /* 0x000fe200080006ff */
[----:B-----5:R-:W-:Y:S01]  /*40a0*/  FSETP.NEU.FTZ.AND P2, PT, R227, -INF , PT ;  /* 0xff800000e300780b */ /* 0x020fe20003f5d000 */
[----:B------:R-:W-:Y:S01]  /*40b0*/  UISETP.GE.AND UP0, UPT, UR40, UR51, UPT ;  /* 0x000000332800728c */ /* 0x000fe2000bf06270 */
[----:B------:R-:W-:Y:S01]  /*40c0*/  FSETP.NEU.FTZ.AND P1, PT, R226, -INF , PT ;  /* 0xff800000e200780b */ /* 0x000fe20003f3d000 */
[----:B------:R-:W-:Y:S01]  /*40d0*/  UIADD3 UR14, UPT, UPT, UR14, 0x40, URZ ;  /* 0x000000400e0e7890 */ /* 0x000fe2000fffe0ff */
[----:B------:R-:W-:Y:S01]  /*40e0*/  LEA R196, R225, UR5, 0x1 ;  /* 0x00000005e1c47c11 */ /* 0x000fe2000f8e08ff */
[----:B------:R-:W-:Y:S01]  /*40f0*/  UIADD3 UR41, UPT, UPT, UR41, -0x1, URZ ;  /* 0xffffffff29297890 */ /* 0x000fe2000fffe0ff */
[----:B------:R-:W-:Y:S01]  /*4100*/  LOP3.LUT R223, R209, 0x400, R3, 0xf8, !PT ;  /* 0x00000400d1df7812 */ /* 0x000fe200078ef803 */
[----:B------:R-:W-:Y:S02]  /*4110*/  UISETP.LT.AND UP0, UPT, UR14, UR42, UP0 ;  /* 0x0000002a0e00728c */ /* 0x000fe40008701270 */
[C---:B------:R-:W-:Y:S01]  /*4120*/  VIADD R131, R196.reuse, 0x20 ;  /* 0x00000020c4837836 */ /* 0x040fe20000000000 */
[C---:B------:R-:W-:Y:S01]  /*4130*/  @P4 IADD3 R131, PT, PT, R196.reuse, -0x20, RZ ;  /* 0xffffffe0c4834810 */ /* 0x040fe20007ffe0ff */
[----:B------:R-:W-:Y:S01]  /*4140*/  IMAD.IADD R196, R196, 0x1, R248 ;  /* 0x00000001c4c47824 */ /* 0x000fe200078e02f8 */
[----:B------:R-:W-:Y:S02]  /*4150*/  LOP3.LUT R223, R223, R0, RZ, 0xfc, !PT ;  /* 0x00000000dfdf7212 */ /* 0x000fe400078efcff */
[----:B------:R-:W-:Y:S01]  /*4160*/  IADD3 R127, PT, PT, R248, R131, RZ ;  /* 0x00000083f87f7210 */ /* 0x000fe20007ffe0ff */
[----:B------:R-:W-:Y:S04]  /*4170*/  DEPBAR.LE SB0, 0x0 ;  /* 0x000080000000791a */ /* 0x000fe80000000000 */
[----:B------:R-:W-:Y:S01]  /*4180*/  BAR.SYNC.DEFER_BLOCKING 0x0 ;  /* 0x0000000000007b1d */ /* 0x000fe20000010000 */
[----:B------:R-:W-:Y:S01]  /*4190*/  PLOP3.LUT P0, PT, PT, PT, UP0, 0x80, 0x8 ;  /* 0x000000000008781c */ /* 0x000fe20003f0f008 */
[----:B------:R-:W-:Y:S01]  /*41a0*/  UISETP.GT.AND UP0, UPT, UR41, UR50, UPT ;  /* 0x000000322900728c */ /* 0x000fe2000bf04270 */
[----:B------:R-:W-:Y:S10]  /*41b0*/  LEA R223, R223, UR4, 0x1 ;  /* 0x00000004dfdf7c11 */ /* 0x000ff4000f8e08ff */
[----:B------:R-:W-:Y:S04]  /*41c0*/  @UP0 UIADD3 UR15, UP1, UPT, UR18, -0x100, URZ ;  /* 0xffffff00120f0890 */ /* 0x000fe8000ff3e0ff */
[----:B------:R-:W-:Y:S02]  /*41d0*/  @UP0 UIADD3.X UR14, UPT, UPT, UR19, -0x1, URZ, UP1, !UPT ;  /* 0xffffffff130e0890 */ /* 0x000fe40008ffe4ff */
[----:B------:R-:W-:Y:S04]  /*41e0*/  @UP0 UIADD3 UR10, UP1, UPT, UR10, -0x100, URZ ;  /* 0xffffff000a0a0890 */ /* 0x000fe8000ff3e0ff */
[----:B------:R-:W-:Y:S01]  /*41f0*/  @UP0 UIADD3.X UR11, UPT, UPT, UR11, -0x1, URZ, UP1, !UPT ;  /* 0xffffffff0b0b0890 */ /* 0x000fe20008ffe4ff */
[----:B------:R-:W-:Y:S05]  /*4200*/  LDSM.16.M88.4 R16, [R220] ;  /* 0x00000000dc10783b */ /* 0x000fea0000000200 */
[----:B-1----:R-:W1:Y:S05]  /*4210*/  LDSM.16.M88.4 R8, [R219+0x10000] ;  /* 0x01000000db08783b */ /* 0x002e6a0000000200 */
[----:B------:R-:W2:Y:S05]  /*4220*/  LDSM.16.M88.4 R84, [R219+0x10800] ;  /* 0x01080000db54783b */ /* 0x000eaa0000000200 */
[----:B------:R-:W-:Y:S05]  /*4230*/  LDSM.16.M88.4 R88, [R218] ;  /* 0x00000000da58783b */ /* 0x000fea0000000200 */
[----:B------:R-:W3:Y:S05]  /*4240*/  LDSM.16.M88.4 R92, [R217+0x10000] ;  /* 0x01000000d95c783b */ /* 0x000eea0000000200 */
[----:B------:R-:W4:Y:S05]  /*4250*/  LDSM.16.M88.4 R96, [R217+0x10800] ;  /* 0x01080000d960783b */ /* 0x000f2a0000000200 */
[----:B------:R-:W-:Y:S05]  /*4260*/  LDSM.16.M88.4 R100, [R216] ;  /* 0x00000000d864783b */ /* 0x000fea0000000200 */
[----:B------:R-:W4:Y:S05]  /*4270*/  LDSM.16.M88.4 R104, [R214+0x10000] ;  /* 0x01000000d668783b */ /* 0x000f2a0000000200 */
[----:B------:R-:W-:Y:S01]  /*4280*/  LDSM.16.M88.4 R108, [R215] ;  /* 0x00000000d76c783b */ /* 0x000fe20000000200 */
[C---:B-1----:R-:W-:Y:S04]  /*4290*/  HMMA.16816.F32 R4, R16.reuse, R8, RZ ;  /* 0x000000081004723c */ /* 0x042fe800000018ff */
[----:B------:R-:W-:Y:S04]  /*42a0*/  LDSM.16.M88.4 R112, [R213+0x10000] ;  /* 0x01000000d570783b */ /* 0x000fe80000000200 */
[C---:B------:R-:W-:Y:S08]  /*42b0*/  HMMA.16816.F32 R8, R16.reuse, R10, RZ ;  /* 0x0000000a1008723c */ /* 0x040ff000000018ff */
[C---:B--2---:R-:W-:Y:S08]  /*42c0*/  HMMA.16816.F32 R12, R16.reuse, R84, RZ ;  /* 0x00000054100c723c */ /* 0x044ff000000018ff */
[----:B------:R-:W-:Y:S01]  /*42d0*/  HMMA.16816.F32 R16, R16, R86, RZ ;  /* 0x000000561010723c */ /* 0x000fe200000018ff */
[----:B------:R-:W1:Y:S07]  /*42e0*/  LDSM.16.M88.4 R84, [R214+0x10800] ;  /* 0x01080000d654783b */ /* 0x000e6e0000000200 */
[C---:B---3--:R-:W-:Y:S08]  /*42f0*/  HMMA.16816.F32 R4, R88.reuse, R92, R4 ;  /* 0x0000005c5804723c */ /* 0x048ff00000001804 */
[C---:B------:R-:W-:Y:S01]  /*4300*/  HMMA.16816.F32 R8, R88.reuse, R94, R8 ;  /* 0x0000005e5808723c */ /* 0x040fe20000001808 */
[----:B------:R-:W-:Y:S07]  /*4310*/  LDSM.16.M88.4 R92, [R220+0x2000] ;  /* 0x00200000dc5c783b */ /* 0x000fee0000000200 */
[C---:B----4-:R-:W-:Y:S08]  /*4320*/  HMMA.16816.F32 R12, R88.reuse, R96, R12 ;  /* 0x00000060580c723c */ /* 0x050ff0000000180c */
[----:B------:R-:W-:Y:S01]  /*4330*/  HMMA.16816.F32 R16, R88, R98, R16 ;  /* 0x000000625810723c */ /* 0x000fe20000001810 */
[----:B------:R-:W2:Y:S05]  /*4340*/  LDSM.16.M88.4 R88, [R213+0x10800] ;  /* 0x01080000d558783b */ /* 0x000eaa0000000200 */
[----:B------:R-:W3:Y:S02]  /*4350*/  LDSM.16.M88.4 R96, [R219+0x12000] ;  /* 0x01200000db60783b */ /* 0x000ee40000000200 */
[C---:B------:R-:W-:Y:S08]  /*4360*/  HMMA.16816.F32 R4, R100.reuse, R104, R4 ;  /* 0x000000686404723c */ /* 0x040ff00000001804 */
        /* <DEDUP_REMOVED lines=54> */
[----:B------:R4:W2:Y:S02]  /*46d0*/  LDSM.16.M88.4 R108, [R220+0x6000] ;  /* 0x00600000dc6c783b */ /* 0x0008a40000000200 */
[C---:B---3--:R-:W-:Y:S08]  /*46e0*/  HMMA.16816.F32 R4, R92.reuse, R96, R4 ;  /* 0x000000605c04723c */ /* 0x048ff00000001804 */
[C---:B------:R-:W-:Y:S01]  /*46f0*/  HMMA.16816.F32 R8, R92.reuse, R98, R8 ;  /* 0x000000625c08723c */ /* 0x040fe20000001808 */
[----:B------:R-:W-:Y:S07]  /*4700*/  LDSM.16.M88.4 R96, [R217+0x16000] ;  /* 0x01600000d960783b */ /* 0x000fee0000000200 */
[C---:B-1----:R-:W-:Y:S03]  /*4710*/  HMMA.16816.F32 R12, R92.reuse, R84, R12 ;  /* 0x000000545c0c723c */ /* 0x042fe6000000180c */
[----:B----4-:R-:W-:Y:S05]  /*4720*/  LEA R220, R249, UR4, 0x1 ;  /* 0x00000004f9dc7c11 */ /* 0x010fea000f8e08ff */
        /* <DEDUP_REMOVED lines=8> */
[--C-:B----4-:R-:W-:Y:S04]  /*47b0*/  IMAD.IADD R218, R2, 0x1, R220.reuse ;  /* 0x0000000102da7824 */ /* 0x110fe800078e02dc */
[----:B------:R-:W-:Y:S01]  /*47c0*/  HMMA.16816.F32 R16, R100, R90, R16 ;  /* 0x0000005a6410723c */ /* 0x000fe20000001810 */
[----:B------:R1:W2:Y:S05]  /*47d0*/  LDSM.16.M88.4 R88, [R217+0x16800] ;  /* 0x01680000d958783b */ /* 0x0002aa0000000200 */
[----:B------:R4:W2:Y:S02]  /*47e0*/  LDSM.16.M88.4 R100, [R216+0x6000] ;  /* 0x00600000d864783b */ /* 0x0008a40000000200 */
[C---:B------:R-:W-:Y:S08]  /*47f0*/  HMMA.16816.F32 R4, R108.reuse, R112, R4 ;  /* 0x000000706c04723c */ /* 0x040ff00000001804 */
[C---:B------:R-:W-:Y:S01]  /*4800*/  HMMA.16816.F32 R8, R108.reuse, R114, R8 ;  /* 0x000000726c08723c */ /* 0x040fe20000001808 */
[----:B------:R-:W-:Y:S07]  /*4810*/  LDSM.16.M88.4 R112, [R213+0x16000] ;  /* 0x01600000d570783b */ /* 0x000fee0000000200 */
[C---:B---3--:R-:W-:Y:S03]  /*4820*/  HMMA.16816.F32 R12, R108.reuse, R84, R12 ;  /* 0x000000546c0c723c */ /* 0x048fe6000000180c */
[----:B-1----:R-:W-:Y:S01]  /*4830*/  IADD3 R217, PT, PT, R219, R2, RZ ;  /* 0x00000002dbd97210 */ /* 0x002fe20007ffe0ff */
[----:B----4-:R-:W-:Y:S04]  /*4840*/  IMAD.IADD R216, R208, 0x1, R220 ;  /* 0x00000001d0d87824 */ /* 0x010fe800078e02dc */
[----:B------:R-:W-:Y:S01]  /*4850*/  HMMA.16816.F32 R16, R108, R86, R16 ;  /* 0x000000566c10723c */ /* 0x000fe20000001810 */
[----:B------:R-:W1:Y:S05]  /*4860*/  LDSM.16.M88.4 R84, [R214+0x16800] ;  /* 0x01680000d654783b */ /* 0x000e6a0000000200 */
[----:B------:R3:W4:Y:S02]  /*4870*/  LDSM.16.M88.4 R108, [R215+0x6000] ;  /* 0x00600000d76c783b */ /* 0x0007240000000200 */
[C---:B------:R-:W-:Y:S08]  /*4880*/  HMMA.16816.F32 R4, R92.reuse, R96, R4 ;  /* 0x000000605c04723c */ /* 0x040ff00000001804 */
[C---:B------:R-:W-:Y:S08]  /*4890*/  HMMA.16816.F32 R8, R92.reuse, R98, R8 ;  /* 0x000000625c08723c */ /* 0x040ff00000001808 */
[C---:B--2---:R-:W-:Y:S03]  /*48a0*/  HMMA.16816.F32 R12, R92.reuse, R88, R12 ;  /* 0x000000585c0c723c */ /* 0x044fe6000000180c */
[C---:B------:R-:W-:Y:S02]  /*48b0*/  @!P0 VIADDMNMX R89, R244.reuse, -R232, UR42, PT ;  /* 0x0000002af4598e46 */ /* 0x040fe4000b8009e8 */
[----:B------:R-:W-:Y:S01]  /*48c0*/  @!P0 VIADDMNMX R88, R244, -R229, UR42, PT ;  /* 0x0000002af4588e46 */ /* 0x000fe2000b8009e5 */
[----:B---3--:R-:W-:Y:S01]  /*48d0*/  IMAD.IADD R215, R2, 0x1, R216 ;  /* 0x0000000102d77824 */ /* 0x008fe200078e02d8 */
[----:B------:R-:W-:Y:S01]  /*48e0*/  IADD3 R214, PT, PT, R208, R219, RZ ;  /* 0x000000dbd0d67210 */ /* 0x000fe20007ffe0ff */
[----:B------:R-:W-:Y:S03]  /*48f0*/  HMMA.16816.F32 R16, R92, R90, R16 ;  /* 0x0000005a5c10723c */ /* 0x000fe60000001810 */
[----:B------:R-:W-:Y:S01]  /*4900*/  @!P0 IADD3 R90, PT, PT, R235, 0x1, RZ ;  /* 0x00000001eb5a8810 */ /* 0x000fe20007ffe0ff */
[----:B------:R-:W-:Y:S01]  /*4910*/  FMUL.FTZ R93, R227, 1.4426950216293334961 ;  /* 0x3fb8aa3be35d7820 */ /* 0x000fe20000410000 */
[----:B------:R-:W-:Y:S02]  /*4920*/  FMUL.FTZ R92, R226, 1.4426950216293334961 ;  /* 0x3fb8aa3be25c7820 */ /* 0x000fe40000410000 */
[CC--:B------:R-:W-:Y:S01]  /*4930*/  @!P0 ISETP.GE.AND P6, PT, R90.reuse, R89.reuse, PT ;  /* 0x000000595a00820c */ /* 0x0c0fe20003fc6270 */
[C---:B------:R-:W-:Y:S05]  /*4940*/  HMMA.16816.F32 R4, R100.reuse, R104, R4 ;  /* 0x000000686404723c */ /* 0x040fea0000001804 */
[----:B------:R-:W-:Y:S03]  /*4950*/  @!P0 ISETP.GE.AND P5, PT, R90, R88, PT ;  /* 0x000000585a00820c */ /* 0x000fe60003fa6270 */
[C---:B------:R-:W-:Y:S08]  /*4960*/  HMMA.16816.F32 R8, R100.reuse, R106, R8 ;  /* 0x0000006a6408723c */ /* 0x040ff00000001808 */
[C---:B-1----:R-:W-:Y:S08]  /*4970*/  HMMA.16816.F32 R12, R100.reuse, R84, R12 ;  /* 0x00000054640c723c */ /* 0x042ff0000000180c */
[----:B------:R-:W-:Y:S01]  /*4980*/  HMMA.16816.F32 R16, R100, R86, R16 ;  /* 0x000000566410723c */ /* 0x000fe20000001810 */
[----:B------:R1:W2:Y:S07]  /*4990*/  LDSM.16.M88.4 R84, [R213+0x16800] ;  /* 0x01680000d554783b */ /* 0x0002ae0000000200 */
[C---:B----4-:R-:W-:Y:S08]  /*49a0*/  HMMA.16816.F32 R4, R108.reuse, R112, R4 ;  /* 0x000000706c04723c */ /* 0x050ff00000001804 */
[C---:B------:R-:W-:Y:S03]  /*49b0*/  HMMA.16816.F32 R8, R108.reuse, R114, R8 ;  /* 0x000000726c08723c */ /* 0x040fe60000001808 */
[----:B-1----:R-:W-:Y:S08]  /*49c0*/  IADD3 R213, PT, PT, R2, R214, RZ ;  /* 0x000000d602d57210 */ /* 0x002ff00007ffe0ff */
[----:B------:R-:W-:Y:S01]  /*49d0*/  FADD.FTZ R90, R243, R4 ;  /* 0x00000004f35a7221 */ /* 0x000fe20000010000 */
[C---:B------:R-:W-:Y:S01]  /*49e0*/  FADD.FTZ R91, R242.reuse, R5 ;  /* 0x00000005f25b7221 */ /* 0x040fe20000010000 */
[----:B------:R-:W-:Y:S01]  /*49f0*/  FSEL R5, R93, RZ, P2 ;  /* 0x000000ff5d057208 */ /* 0x000fe20001000000 */
[C---:B------:R-:W-:Y:S01]  /*4a00*/  @!P0 VIADD R93, R235.reuse, 0x8 ;  /* 0x00000008eb5d8836 */ /* 0x040fe20000000000 */
[-C--:B------:R-:W-:Y:S01]  /*4a10*/  @!P0 ISETP.GE.AND P2, PT, R235, R89.reuse, PT ;  /* 0x00000059eb00820c */ /* 0x080fe20003f46270 */
[----:B------:R-:W-:Y:S01]  /*4a20*/  FADD.FTZ R6, R243, R6 ;  /* 0x00000006f3067221 */ /* 0x000fe20000010000 */
[----:B------:R-:W-:Y:S01]  /*4a30*/  @!P0 FSEL R91, R91, -INF , !P6 ;  /* 0xff8000005b5b8808 */ /* 0x000fe20007000000 */
[----:B------:R-:W-:Y:S01]  /*4a40*/  FADD.FTZ R7, R242, R7 ;  /* 0x00000007f2077221 */ /* 0x000fe20000010000 */
[----:B------:R-:W-:Y:S01]  /*4a50*/  @!P0 FSEL R90, R90, -INF , !P2 ;  /* 0xff8000005a5a8808 */ /* 0x000fe20005000000 */
[----:B------:R-:W-:Y:S01]  /*4a60*/  FADD.FTZ R10, R241, R10 ;  /* 0x0000000af10a7221 */ /* 0x000fe20000010000 */
[-C--:B------:R-:W-:Y:S01]  /*4a70*/  @!P0 ISETP.GE.AND P6, PT, R93, R88.reuse, PT ;  /* 0x000000585d00820c */ /* 0x080fe20003fc6270 */
[--C-:B------:R-:W-:Y:S01]  /*4a80*/  FFMA.FTZ R119, R91, UR12, -R5.reuse ;  /* 0x0000000c5b777c23 */ /* 0x100fe20008010805 */
[-C--:B------:R-:W-:Y:S01]  /*4a90*/  @!P0 ISETP.GE.AND P2, PT, R93, R89.reuse, PT ;  /* 0x000000595d00820c */ /* 0x080fe20003f46270 */
[----:B------:R-:W-:Y:S01]  /*4aa0*/  FFMA.FTZ R118, R90, UR12, -R5 ;  /* 0x0000000c5a767c23 */ /* 0x000fe20008010805 */
[C---:B--2---:R-:W-:Y:S03]  /*4ab0*/  HMMA.16816.F32 R12, R108.reuse, R84, R12 ;  /* 0x000000546c0c723c */ /* 0x044fe6000000180c */
[----:B------:R-:W-:Y:S01]  /*4ac0*/  @!P0 FSEL R10, R10, -INF , !P6 ;  /* 0xff8000000a0a8808 */ /* 0x000fe20007000000 */
[----:B------:R-:W-:Y:S01]  /*4ad0*/  MUFU.EX2 R119, R119 ;  /* 0x0000007700777308 */ /* 0x000fe20000000800 */
[----:B------:R-:W-:Y:S01]  /*4ae0*/  @!P0 FSEL R7, R7, -INF , !P5 ;  /* 0xff80000007078808 */ /* 0x000fe20006800000 */
[----:B------:R-:W-:Y:S01]  /*4af0*/  FADD.FTZ R11, R240, R11 ;  /* 0x0000000bf00b7221 */ /* 0x000fe20000010000 */
[----:B------:R-:W-:Y:S01]  /*4b00*/  FSEL R4, R92, RZ, P1 ;  /* 0x000000ff5c047208 */ /* 0x000fe20000800000 */
[----:B------:R-:W-:Y:S06]  /*4b10*/  HMMA.16816.F32 R16, R108, R86, R16 ;  /* 0x000000566c10723c */ /* 0x000fec0000001810 */
[----:B------:R-:W1:Y:S01]  /*4b20*/  MUFU.EX2 R118, R118 ;  /* 0x0000007600767308 */ /* 0x000e620000000800 */
[-C--:B------:R-:W-:Y:S01]  /*4b30*/  @!P0 ISETP.GE.AND P1, PT, R235, R88.reuse, PT ;  /* 0x00000058eb00820c */ /* 0x080fe20003f26270 */
[----:B------:R-:W-:Y:S01]  /*4b40*/  FADD.FTZ R8, R241, R8 ;  /* 0x00000008f1087221 */ /* 0x000fe20000010000 */
[----:B------:R-:W-:Y:S01]  /*4b50*/  @!P0 IADD3 R92, PT, PT, R235, 0x9, RZ ;  /* 0x00000009eb5c8810 */ /* 0x000fe20007ffe0ff */
[----:B------:R-:W-:Y:S01]  /*4b60*/  FADD.FTZ R9, R240, R9 ;  /* 0x00000009f0097221 */ /* 0x000fe20000010000 */
[----:B------:R-:W-:Y:S01]  /*4b70*/  @!P0 FSEL R6, R6, -INF , !P1 ;  /* 0xff80000006068808 */ /* 0x000fe20004800000 */
[--C-:B------:R-:W-:Y:S01]  /*4b80*/  FFMA.FTZ R120, R7, UR12, -R4.reuse ;  /* 0x0000000c07787c23 */ /* 0x100fe20008010804 */
[-C--:B------:R-:W-:Y:S01]  /*4b90*/  @!P0 ISETP.GE.AND P1, PT, R92, R89.reuse, PT ;  /* 0x000000595c00820c */ /* 0x080fe20003f26270 */
[----:B------:R-:W-:Y:S01]  /*4ba0*/  FFMA.FTZ R125, R10, UR12, -R4 ;  /* 0x0000000c0a7d7c23 */ /* 0x000fe20008010804 */
[-C--:B------:R-:W-:Y:S01]  /*4bb0*/  @!P0 ISETP.GE.AND P5, PT, R92, R88.reuse, PT ;  /* 0x000000585c00820c */ /* 0x080fe20003fa6270 */
[C---:B------:R-:W-:Y:S01]  /*4bc0*/  @!P0 VIADD R92, R235.reuse, 0x10 ;  /* 0x00000010eb5c8836 */ /* 0x040fe20000000000 */
[----:B------:R-:W-:Y:S01]  /*4bd0*/  @!P0 IADD3 R84, PT, PT, R235, 0x11, RZ ;  /* 0x00000011eb548810 */ /* 0x000fe20007ffe0ff */
[----:B------:R-:W-:Y:S01]  /*4be0*/  FADD.FTZ R12, R239, R12 ;  /* 0x0000000cef0c7221 */ /* 0x000fe20000010000 */
[----:B------:R-:W-:Y:S01]  /*4bf0*/  @!P0 FSEL R11, R11, -INF , !P5 ;  /* 0xff8000000b0b8808 */ /* 0x000fe20006800000 */
[----:B------:R-:W-:Y:S01]  /*4c00*/  FADD.FTZ R13, R238, R13 ;  /* 0x0000000dee0d7221 */ /* 0x000fe20000010000 */
[-C--:B------:R-:W-:Y:S01]  /*4c10*/  @!P0 ISETP.GE.AND P6, PT, R84, R89.reuse, PT ;  /* 0x000000595400820c */ /* 0x080fe20003fc6270 */
[----:B------:R-:W-:Y:S01]  /*4c20*/  FFMA.FTZ R121, R6, UR12, -R4 ;  /* 0x0000000c06797c23 */ /* 0x000fe20008010804 */
[-C--:B------:R-:W-:Y:S01]  /*4c30*/  @!P0 ISETP.GE.AND P5, PT, R84, R88.reuse, PT ;  /* 0x000000585400820c */ /* 0x080fe20003fa6270 */
[----:B------:R-:W-:Y:S01]  /*4c40*/  @!P0 VIADD R84, R235, 0x18 ;  /* 0x00000018eb548836 */ /* 0x000fe20000000000 */
[----:B------:R-:W-:Y:S01]  /*4c50*/  @!P0 FSEL R8, R8, -INF , !P2 ;  /* 0xff80000008088808 */ /* 0x000fe20005000000 */
[----:B------:R-:W-:Y:S01]  /*4c60*/  FADD.FTZ R14, R239, R14 ;  /* 0x0000000eef0e7221 */ /* 0x000fe20000010000 */
[-C--:B------:R-:W-:Y:S01]  /*4c70*/  @!P0 ISETP.GE.AND P2, PT, R92, R89.reuse, PT ;  /* 0x000000595c00820c */ /* 0x080fe20003f46270 */
[----:B------:R-:W-:Y:S01]  /*4c80*/  FADD.FTZ R16, R237, R16 ;  /* 0x00000010ed107221 */ /* 0x000fe20000010000 */
[----:B------:R-:W-:Y:S01]  /*4c90*/  @!P0 IADD3 R6, PT, PT, R235, 0x19, RZ ;  /* 0x00000019eb068810 */ /* 0x000fe20007ffe0ff */
[----:B------:R-:W-:Y:S01]  /*4ca0*/  FADD.FTZ R15, R238, R15 ;  /* 0x0000000fee0f7221 */ /* 0x000fe20000010000 */
[----:B------:R-:W-:Y:S01]  /*4cb0*/  @!P0 FSEL R9, R9, -INF , !P1 ;  /* 0xff80000009098808 */ /* 0x000fe20004800000 */
[----:B------:R-:W-:Y:S01]  /*4cc0*/  FADD.FTZ R17, R236, R17 ;  /* 0x00000011ec117221 */ /* 0x000fe20000010000 */
[-C--:B------:R-:W-:Y:S01]  /*4cd0*/  @!P0 ISETP.GE.AND P1, PT, R92, R88.reuse, PT ;  /* 0x000000585c00820c */ /* 0x080fe20003f26270 */
[----:B------:R-:W-:Y:S01]  /*4ce0*/  FADD.FTZ R18, R237, R18 ;  /* 0x00000012ed127221 */ /* 0x000fe20000010000 */
[----:B------:R-:W-:Y:S01]  /*4cf0*/  @!P0 FSEL R12, R12, -INF , !P2 ;  /* 0xff8000000c0c8808 */ /* 0x000fe20005000000 */
[----:B------:R-:W-:Y:S01]  /*4d00*/  FADD.FTZ R19, R236, R19 ;  /* 0x00000013ec137221 */ /* 0x000fe20000010000 */
[-C--:B------:R-:W-:Y:S01]  /*4d10*/  @!P0 ISETP.GE.AND P2, PT, R84, R89.reuse, PT ;  /* 0x000000595400820c */ /* 0x080fe20003f46270 */
[--C-:B------:R-:W-:Y:S01]  /*4d20*/  FFMA.FTZ R123, R9, UR12, -R5.reuse ;  /* 0x0000000c097b7c23 */ /* 0x100fe20008010805 */
[----:B------:R-:W-:Y:S01]  /*4d30*/  @!P0 FSEL R13, R13, -INF , !P6 ;  /* 0xff8000000d0d8808 */ /* 0x000fe20007000000 */
[--C-:B------:R-:W-:Y:S01]  /*4d40*/  FFMA.FTZ R124, R11, UR12, -R4.reuse ;  /* 0x0000000c0b7c7c23 */ /* 0x100fe20008010804 */
[----:B------:R-:W-:Y:S01]  /*4d50*/  @!P0 ISETP.GE.AND P6, PT, R6, R89, PT ;  /* 0x000000590600820c */ /* 0x000fe20003fc6270 */
[--C-:B------:R-:W-:Y:S01]  /*4d60*/  FFMA.FTZ R122, R8, UR12, -R5.reuse ;  /* 0x0000000c087a7c23 */ /* 0x100fe20008010805 */
[----:B------:R-:W-:Y:S01]  /*4d70*/  @!P0 FSEL R14, R14, -INF , !P1 ;  /* 0xff8000000e0e8808 */ /* 0x000fe20004800000 */
[--C-:B------:R-:W-:Y:S01]  /*4d80*/  FFMA.FTZ R126, R12, UR12, -R5.reuse ;  /* 0x0000000c0c7e7c23 */ /* 0x100fe20008010805 */
[-C--:B------:R-:W-:Y:S01]  /*4d90*/  @!P0 ISETP.GE.AND P1, PT, R84, R88.reuse, PT ;  /* 0x000000585400820c */ /* 0x080fe20003f26270 */
[--C-:B------:R-:W-:Y:S01]  /*4da0*/  FFMA.FTZ R129, R13, UR12, -R5.reuse ;  /* 0x0000000c0d817c23 */ /* 0x100fe20008010805 */
[----:B------:R-:W-:Y:S01]  /*4db0*/  @!P0 FSEL R16, R16, -INF , !P2 ;  /* 0xff80000010108808 */ /* 0x000fe20005000000 */
[----:B------:R-:W-:Y:S01]  /*4dc0*/  MUFU.EX2 R121, R121 ;  /* 0x0000007900797308 */ /* 0x000fe20000000800 */
[----:B------:R-:W-:Y:S01]  /*4dd0*/  @!P0 FSEL R15, R15, -INF , !P5 ;  /* 0xff8000000f0f8808 */ /* 0x000fe20006800000 */
[--C-:B------:R-:W-:Y:S01]  /*4de0*/  FFMA.FTZ R128, R14, UR12, -R4.reuse ;  /* 0x0000000c0e807c23 */ /* 0x100fe20008010804 */
[----:B------:R-:W-:Y:S01]  /*4df0*/  @!P0 ISETP.GE.AND P5, PT, R6, R88, PT ;  /* 0x000000580600820c */ /* 0x000fe20003fa6270 */
[--C-:B------:R-:W-:Y:S01]  /*4e00*/  FFMA.FTZ R203, R16, UR12, -R5.reuse ;  /* 0x0000000c10cb7c23 */ /* 0x100fe20008010805 */
[----:B------:R-:W-:Y:S05]  /*4e10*/  @!P0 FSEL R17, R17, -INF , !P6 ;  /* 0xff80000011118808 */ /* 0x000fea0007000000 */
[----:B------:R-:W2:Y:S01]  /*4e20*/  MUFU.EX2 R120, R120 ;  /* 0x0000007800787308 */ /* 0x000ea20000000800 */
[----:B------:R-:W-:Y:S01]  /*4e30*/  @!P0 FSEL R18, R18, -INF , !P1 ;  /* 0xff80000012128808 */ /* 0x000fe20004800000 */
[--C-:B------:R-:W-:Y:S01]  /*4e40*/  FFMA.FTZ R199, R15, UR12, -R4.reuse ;  /* 0x0000000c0fc77c23 */ /* 0x100fe20008010804 */
[----:B------:R-:W-:Y:S01]  /*4e50*/  @!P0 FSEL R19, R19, -INF , !P5 ;  /* 0xff80000013138808 */ /* 0x000fe20006800000 */
[----:B------:R-:W-:Y:S06]  /*4e60*/  FFMA.FTZ R5, R17, UR12, -R5 ;  /* 0x0000000c11057c23 */ /* 0x000fec0008010805 */
[----:B------:R-:W-:Y:S01]  /*4e70*/  MUFU.EX2 R122, R122 ;  /* 0x0000007a007a7308 */ /* 0x000fe20000000800 */
[--C-:B------:R-:W-:Y:S01]  /*4e80*/  FFMA.FTZ R198, R18, UR12, -R4.reuse ;  /* 0x0000000c12c67c23 */ /* 0x100fe20008010804 */
[----:B-1----:R-:W-:Y:S01]  /*4e90*/  F2FP.F16.F32.PACK_AB R8, R119, R118 ;  /* 0x000000767708723e */ /* 0x002fe200000000ff */
[----:B------:R-:W-:Y:S07]  /*4ea0*/  FFMA.FTZ R4, R19, UR12, -R4 ;  /* 0x0000000c13047c23 */ /* 0x000fee0008010804 */
[----:B------:R-:W1:Y:S01]  /*4eb0*/  MUFU.EX2 R123, R123 ;  /* 0x0000007b007b7308 */ /* 0x000e620000000800 */
[----:B------:R-:W-:Y:S01]  /*4ec0*/  LEA R204, P0, R228, R116, 0x2 ;  /* 0x00000074e4cc7211 */ /* 0x000fe200078010ff */
[----:B------:R-:W-:Y:S08]  /*4ed0*/  STS [R130+0x22000], R8 ;  /* 0x0220000882007388 */ /* 0x000ff00000000800 */
[----:B------:R-:W-:Y:S01]  /*4ee0*/  MUFU.EX2 R125, R125 ;  /* 0x0000007d007d7308 */ /* 0x000fe20000000800 */
[----:B--2---:R-:W-:Y:S02]  /*4ef0*/  F2FP.F16.F32.PACK_AB R7, R120, R121 ;  /* 0x000000797807723e */ /* 0x004fe400000000ff */
[----:B------:R-:W-:Y:S07]  /*4f00*/  LEA.HI.X R205, R228, R117, RZ, 0x2, P0 ;  /* 0x00000075e4cd7211 */ /* 0x000fee00000f14ff */
[----:B------:R-:W2:Y:S01]  /*4f10*/  MUFU.EX2 R124, R124 ;  /* 0x0000007c007c7308 */ /* 0x000ea20000000800 */
[----:B------:R-:W-:Y:S09]  /*4f20*/  STS [R130+0x22400], R7 ;  /* 0x0224000782007388 */ /* 0x000ff20000000800 */
[----:B------:R2:W-:Y:S01]  /*4f30*/  MUFU.EX2 R202, R5 ;  /* 0x0000000500ca7308 */ /* 0x0005e20000000800 */
[----:B-1----:R-:W-:Y:S01]  /*4f40*/  F2FP.F16.F32.PACK_AB R6, R123, R122 ;  /* 0x0000007a7b06723e */ /* 0x002fe200000000ff */
[----:B------:R-:W3:Y:S08]  /*4f50*/  LDG.E R116, desc[UR38][R204.64] ;  /* 0x00000026cc747981 */ /* 0x000ef0000c1e1900 */
[----:B------:R-:W-:Y:S01]  /*4f60*/  MUFU.EX2 R126, R126 ;  /* 0x0000007e007e7308 */ /* 0x000fe20000000800 */
[----:B------:R1:W-:Y:S09]  /*4f70*/  STS [R196], R6 ;  /* 0x00000006c4007388 */ /* 0x0003f20000000800 */
[----:B------:R-:W4:Y:S01]  /*4f80*/  MUFU.EX2 R129, R129 ;  /* 0x0000008100817308 */ /* 0x000f220000000800 */
[----:B------:R-:W3:Y:S09]  /*4f90*/  LDG.E R117, desc[UR38][R204.64+0x20] ;  /* 0x00002026cc757981 */ /* 0x000ef2000c1e1900 */
[----:B------:R4:W-:Y:S01]  /*4fa0*/  MUFU.EX2 R197, R4 ;  /* 0x0000000400c57308 */ /* 0x0009e20000000800 */
[----:B--2---:R-:W-:Y:S09]  /*4fb0*/  F2FP.F16.F32.PACK_AB R5, R124, R125 ;  /* 0x0000007d7c05723e */ /* 0x004ff200000000ff */
[----:B------:R-:W-:Y:S01]  /*4fc0*/  MUFU.EX2 R128, R128 ;  /* 0x0000008000807308 */ /* 0x000fe20000000800 */
[----:B------:R2:W-:Y:S09]  /*4fd0*/  STS [R196+0x400], R5 ;  /* 0x00040005c4007388 */ /* 0x0005f20000000800 */
[----:B------:R-:W1:Y:S10]  /*4fe0*/  MUFU.EX2 R199, R199 ;  /* 0x000000c700c77308 */ /* 0x000e740000000800 */
[----:B------:R-:W2:Y:S01]  /*4ff0*/  MUFU.EX2 R203, R203 ;  /* 0x000000cb00cb7308 */ /* 0x000ea20000000800 */
[----:B----4-:R-:W-:Y:S09]  /*5000*/  F2FP.F16.F32.PACK_AB R4, R129, R126 ;  /* 0x0000007e8104723e */ /* 0x010ff200000000ff */
[----:B------:R-:W4:Y:S01]  /*5010*/  MUFU.EX2 R198, R198 ;  /* 0x000000c600c67308 */ /* 0x000f220000000800 */
[----:B------:R4:W-:Y:S01]  /*5020*/  STS [R131], R4 ;  /* 0x0000000483007388 */ /* 0x0009e20000000800 */
[----:B-1----:R-:W-:Y:S05]  /*5030*/  F2FP.F16.F32.PACK_AB R6, R199, R128 ;  /* 0x00000080c706723e */ /* 0x002fea00000000ff */
[----:B------:R-:W-:Y:S01]  /*5040*/  STS [R131+0x400], R6 ;  /* 0x0004000683007388 */ /* 0x000fe20000000800 */
[----:B--2---:R-:W-:Y:S05]  /*5050*/  F2FP.F16.F32.PACK_AB R5, R202, R203 ;  /* 0x000000cbca05723e */ /* 0x004fea00000000ff */
[----:B------:R-:W-:Y:S01]  /*5060*/  STS [R127], R5 ;  /* 0x000000057f007388 */ /* 0x000fe20000000800 */
[----:B----4-:R-:W-:Y:S05]  /*5070*/  F2FP.F16.F32.PACK_AB R4, R197, R198 ;  /* 0x000000c6c504723e */ /* 0x010fea00000000ff */
[----:B------:R-:W-:Y:S05]  /*5080*/  STS [R127+0x400], R4 ;  /* 0x000400047f007388 */ /* 0x000fea0000000800 */
[----:B------:R-:W-:Y:S05]  /*5090*/  LDSM.16.M88.4 R16, [R220+0x8000] ;  /* 0x00800000dc10783b */ /* 0x000fea0000000200 */
[----:B------:R-:W1:Y:S05]  /*50a0*/  LDSM.16.M88.4 R8, [R219+0x18000] ;  /* 0x01800000db08783b */ /* 0x000e6a0000000200 */
[----:B------:R-:W2:Y:S05]  /*50b0*/  LDSM.16.M88.4 R84, [R219+0x18800] ;  /* 0x01880000db54783b */ /* 0x000eaa0000000200 */
[----:B------:R-:W-:Y:S05]  /*50c0*/  LDSM.16.M88.4 R88, [R218+0x8000] ;  /* 0x00800000da58783b */ /* 0x000fea0000000200 */
[----:B------:R-:W4:Y:S05]  /*50d0*/  LDSM.16.M88.4 R92, [R217+0x18000] ;  /* 0x01800000d95c783b */ /* 0x000f2a0000000200 */
[----:B------:R-:W4:Y:S05]  /*50e0*/  LDSM.16.M88.4 R96, [R217+0x18800] ;  /* 0x01880000d960783b */ /* 0x000f2a0000000200 */
[----:B------:R-:W-:Y:S05]  /*50f0*/  LDSM.16.M88.4 R100, [R216+0x8000] ;  /* 0x00800000d864783b */ /* 0x000fea0000000200 */
[----:B------:R-:W4:Y:S05]  /*5100*/  LDSM.16.M88.4 R104, [R214+0x18000] ;  /* 0x01800000d668783b */ /* 0x000f2a0000000200 */
[----:B------:R-:W-:Y:S01]  /*5110*/  LDSM.16.M88.4 R108, [R213+0x18000] ;  /* 0x01800000d56c783b */ /* 0x000fe20000000200 */
[C---:B-1----:R-:W-:Y:S04]  /*5120*/  HMMA.16816.F32 R4, R16.reuse, R8, RZ ;  /* 0x000000081004723c */ /* 0x042fe800000018ff */
[----:B------:R-:W-:Y:S04]  /*5130*/  LDSM.16.M88.4 R112, [R219+0x1a000] ;  /* 0x01a00000db70783b */ /* 0x000fe80000000200 */
[C---:B------:R-:W-:Y:S08]  /*5140*/  HMMA.16816.F32 R8, R16.reuse, R10, RZ ;  /* 0x0000000a1008723c */ /* 0x040ff000000018ff */
[C---:B--2---:R-:W-:Y:S08]  /*5150*/  HMMA.16816.F32 R12, R16.reuse, R84, RZ ;  /* 0x00000054100c723c */ /* 0x044ff000000018ff */
[----:B------:R-:W-:Y:S01]  /*5160*/  HMMA.16816.F32 R16, R16, R86, RZ ;  /* 0x000000561010723c */ /* 0x000fe200000018ff */
[----:B------:R-:W1:Y:S07]  /*5170*/  LDSM.16.M88.4 R84, [R214+0x18800] ;  /* 0x01880000d654783b */ /* 0x000e6e0000000200 */
[C---:B----4-:R-:W-:Y:S08]  /*5180*/  HMMA.16816.F32 R4, R88.reuse, R92, R4 ;  /* 0x0000005c5804723c */ /* 0x050ff00000001804 */
[C---:B------:R-:W-:Y:S01]  /*5190*/  HMMA.16816.F32 R8, R88.reuse, R94, R8 ;  /* 0x0000005e5808723c */ /* 0x040fe20000001808 */
[----:B------:R-:W2:Y:S07]  /*51a0*/  LDSM.16.M88.4 R92, [R215+0x8000] ;  /* 0x00800000d75c783b */ /* 0x000eae0000000200 */
[C---:B------:R-:W-:Y:S08]  /*51b0*/  HMMA.16816.F32 R12, R88.reuse, R96, R12 ;  /* 0x00000060580c723c */ /* 0x040ff0000000180c */
[----:B------:R-:W-:Y:S01]  /*51c0*/  HMMA.16816.F32 R16, R88, R98, R16 ;  /* 0x000000625810723c */ /* 0x000fe20000001810 */
[----:B------:R-:W4:Y:S05]  /*51d0*/  LDSM.16.M88.4 R88, [R213+0x18800] ;  /* 0x01880000d558783b */ /* 0x000f2a0000000200 */
        /* <DEDUP_REMOVED lines=11> */
[C---:B----4-:R-:W-:Y:S08]  /*5290*/  HMMA.16816.F32 R12, R92.reuse, R88, R12 ;  /* 0x000000585c0c723c */ /* 0x050ff0000000180c */
        /* <DEDUP_REMOVED lines=9> */
[----:B------:R-:W3:Y:S02]  /*5330*/  LDSM.16.M88.4 R96, [R215+0xa000] ;  /* 0x00a00000d760783b */ /* 0x000ee40000000200 */
[C---:B------:R-:W-:Y:S08]  /*5340*/  HMMA.16816.F32 R4, R100.reuse, R104, R4 ;  /* 0x000000686404723c */ /* 0x040ff00000001804 */
[C---:B------:R-:W-:Y:S01]  /*5350*/  HMMA.16816.F32 R8, R100.reuse, R106, R8 ;  /* 0x0000006a6408723c */ /* 0x040fe20000001808 */
[----:B------:R-:W-:Y:S07]  /*5360*/  LDSM.16.M88.4 R104, [R219+0x1c000] ;  /* 0x01c00000db68783b */ /* 0x000fee0000000200 */
[C---:B--2---:R-:W-:Y:S08]  /*5370*/  HMMA.16816.F32 R12, R100.reuse, R88, R12 ;  /* 0x00000058640c723c */ /* 0x044ff0000000180c */
[----:B------:R-:W-:Y:S01]  /*5380*/  HMMA.16816.F32 R16, R100, R90, R16 ;  /* 0x0000005a6410723c */ /* 0x000fe20000001810 */
[----:B------:R-:W2:Y:S05]  /*5390*/  LDSM.16.M88.4 R88, [R213+0x1a800] ;  /* 0x01a80000d558783b */ /* 0x000eaa0000000200 */
[----:B------:R-:W2:Y:S02]  /*53a0*/  LDSM.16.M88.4 R100, [R220+0xc000] ;  /* 0x00c00000dc64783b */ /* 0x000ea40000000200 */
[C---:B----4-:R-:W-:Y:S08]  /*53b0*/  HMMA.16816.F32 R4, R92.reuse, R108, R4 ;  /* 0x0000006c5c04723c */ /* 0x050ff00000001804 */
[C---:B------:R-:W-:Y:S01]  /*53c0*/  HMMA.16816.F32 R8, R92.reuse, R110, R8 ;  /* 0x0000006e5c08723c */ /* 0x040fe20000001808 */
[----:B------:R-:W-:Y:S07]  /*53d0*/  LDSM.16.M88.4 R108, [R217+0x1c000] ;  /* 0x01c00000d96c783b */ /* 0x000fee0000000200 */
[C---:B-1----:R-:W-:Y:S08]  /*53e0*/  HMMA.16816.F32 R12, R92.reuse, R84, R12 ;  /* 0x000000545c0c723c */ /* 0x042ff0000000180c */
[----:B------:R-:W-:Y:S01]  /*53f0*/  HMMA.16816.F32 R16, R92, R86, R16 ;  /* 0x000000565c10723c */ /* 0x000fe20000001810 */
[----:B------:R-:W1:Y:S05]  /*5400*/  LDSM.16.M88.4 R84, [R219+0x1c800] ;  /* 0x01c80000db54783b */ /* 0x000e6a0000000200 */
[----:B------:R-:W4:Y:S02]  /*5410*/  LDSM.16.M88.4 R92, [R218+0xc000] ;  /* 0x00c00000da5c783b */ /* 0x000f240000000200 */
[C---:B---3--:R-:W-:Y:S08]  /*5420*/  HMMA.16816.F32 R4, R96.reuse, R112, R4 ;  /* 0x000000706004723c */ /* 0x048ff00000001804 */
[C---:B------:R-:W-:Y:S01]  /*5430*/  HMMA.16816.F32 R8, R96.reuse, R114, R8 ;  /* 0x000000726008723c */ /* 0x040fe20000001808 */
[----:B------:R-:W-:Y:S07]  /*5440*/  LDSM.16.M88.4 R112, [R214+0x1c000] ;  /* 0x01c00000d670783b */ /* 0x000fee0000000200 */
[C---:B--2---:R-:W-:Y:S08]  /*5450*/  HMMA.16816.F32 R12, R96.reuse, R88, R12 ;  /* 0x00000058600c723c */ /* 0x044ff0000000180c */
        /* <DEDUP_REMOVED lines=9> */
[----:B------:R-:W1:Y:S02]  /*54f0*/  LDSM.16.M88.4 R100, [R215+0xc000] ;  /* 0x00c00000d764783b */ /* 0x000e640000000200 */
[C---:B----4-:R-:W-:Y:S08]  /*5500*/  HMMA.16816.F32 R4, R92.reuse, R108, R4 ;  /* 0x0000006c5c04723c */ /* 0x050ff00000001804 */
[C---:B------:R-:W-:Y:S01]  /*5510*/  HMMA.16816.F32 R8, R92.reuse, R110, R8 ;  /* 0x0000006e5c08723c */ /* 0x040fe20000001808 */
[----:B------:R-:W-:Y:S07]  /*5520*/  LDSM.16.M88.4 R108, [R219+0x1e000] ;  /* 0x01e00000db6c783b */ /* 0x000fee0000000200 */
[C---:B--2---:R-:W-:Y:S08]  /*5530*/  HMMA.16816.F32 R12, R92.reuse, R88, R12 ;  /* 0x000000585c0c723c */ /* 0x044ff0000000180c */
[----:B------:R-:W-:Y:S01]  /*5540*/  HMMA.16816.F32 R16, R92, R90, R16 ;  /* 0x0000005a5c10723c */ /* 0x000fe20000001810 */
[----:B------:R-:W2:Y:S05]  /*5550*/  LDSM.16.M88.4 R88, [R213+0x1c800] ;  /* 0x01c80000d558783b */ /* 0x000eaa0000000200 */
[----:B------:R-:W4:Y:S02]  /*5560*/  LDSM.16.M88.4 R92, [R220+0xe000] ;  /* 0x00e00000dc5c783b */ /* 0x000f240000000200 */
[C---:B---3--:R-:W-:Y:S08]  /*5570*/  HMMA.16816.F32 R4, R96.reuse, R112, R4 ;  /* 0x000000706004723c */ /* 0x048ff00000001804 */
        /* <DEDUP_REMOVED lines=20> */
[C---:B---3--:R-:W-:Y:S05]  /*56c0*/  HMMA.16816.F32 R4, R96.reuse, R112, R4 ;  /* 0x000000706004723c */ /* 0x048fea0000001804 */
[----:B------:R-:W-:Y:S03]  /*56d0*/  LEA R112, R211, UR5, 0x1 ;  /* 0x00000005d3707c11 */ /* 0x000fe6000f8e08ff */
[C---:B------:R-:W-:Y:S03]  /*56e0*/  HMMA.16816.F32 R8, R96.reuse, R114, R8 ;  /* 0x000000726008723c */ /* 0x040fe60000001808 */
[----:B------:R-:W-:Y:S05]  /*56f0*/  IADD3 R112, PT, PT, R208, R112, RZ ;  /* 0x00000070d0707210 */ /* 0x000fea0007ffe0ff */
[C---:B--2---:R-:W-:Y:S08]  /*5700*/  HMMA.16816.F32 R12, R96.reuse, R88, R12 ;  /* 0x00000058600c723c */ /* 0x044ff0000000180c */
[----:B------:R-:W-:Y:S01]  /*5710*/  HMMA.16816.F32 R16, R96, R90, R16 ;  /* 0x0000005a6010723c */ /* 0x000fe20000001810 */
[----:B------:R-:W2:Y:S07]  /*5720*/  LDSM.16.M88.4 R88, [R213+0x1e800] ;  /* 0x01e80000d558783b */ /* 0x000eae0000000200 */
[C---:B------:R-:W-:Y:S08]  /*5730*/  HMMA.16816.F32 R4, R100.reuse, R104, R4 ;  /* 0x000000686404723c */ /* 0x040ff00000001804 */
[C---:B------:R-:W-:Y:S08]  /*5740*/  HMMA.16816.F32 R8, R100.reuse, R106, R8 ;  /* 0x0000006a6408723c */ /* 0x040ff00000001808 */
[C---:B-1----:R-:W-:Y:S08]  /*5750*/  HMMA.16816.F32 R12, R100.reuse, R84, R12 ;  /* 0x00000054640c723c */ /* 0x042ff0000000180c */
[----:B------:R-:W-:Y:S08]  /*5760*/  HMMA.16816.F32 R16, R100, R86, R16 ;  /* 0x000000566410723c */ /* 0x000ff00000001810 */
[C---:B----4-:R-:W-:Y:S08]  /*5770*/  HMMA.16816.F32 R4, R92.reuse, R108, R4 ;  /* 0x0000006c5c04723c */ /* 0x050ff00000001804 */
[C---:B------:R-:W-:Y:S08]  /*5780*/  HMMA.16816.F32 R8, R92.reuse, R110, R8 ;  /* 0x0000006e5c08723c */ /* 0x040ff00000001808 */
[C---:B--2---:R-:W-:Y:S03]  /*5790*/  HMMA.16816.F32 R12, R92.reuse, R88, R12 ;  /* 0x000000585c0c723c */ /* 0x044fe6000000180c */
[C---:B------:R-:W-:Y:S01]  /*57a0*/  FADD.FTZ R4, -R116.reuse, R4 ;  /* 0x0000000474047221 */ /* 0x040fe20000010100 */
[----:B------:R-:W-:Y:S01]  /*57b0*/  FADD.FTZ R5, -R116, R5 ;  /* 0x0000000574057221 */ /* 0x000fe20000010100 */
[C---:B------:R-:W-:Y:S01]  /*57c0*/  FADD.FTZ R6, -R117.reuse, R6 ;  /* 0x0000000675067221 */ /* 0x040fe20000010100 */
[----:B------:R-:W-:Y:S01]  /*57d0*/  FADD.FTZ R7, -R117, R7 ;  /* 0x0000000775077221 */ /* 0x000fe20000010100 */
[----:B------:R-:W-:Y:S01]  /*57e0*/  FMUL.FTZ R4, R118, R4 ;  /* 0x0000000476047220 */ /* 0x000fe20000410000 */
[----:B------:R-:W-:Y:S03]  /*57f0*/  HMMA.16816.F32 R16, R92, R90, R16 ;  /* 0x0000005a5c10723c */ /* 0x000fe60000001810 */
[----:B------:R-:W-:Y:S01]  /*5800*/  FMUL.FTZ R5, R119, R5 ;  /* 0x0000000577057220 */ /* 0x000fe20000410000 */
[C---:B------:R-:W-:Y:S01]  /*5810*/  FADD.FTZ R8, -R116.reuse, R8 ;  /* 0x0000000874087221 */ /* 0x040fe20000010100 */
[----:B------:R-:W-:Y:S01]  /*5820*/  FADD.FTZ R9, -R116, R9 ;  /* 0x0000000974097221 */ /* 0x000fe20000010100 */
[----:B------:R-:W-:Y:S01]  /*5830*/  FMUL.FTZ R7, R120, R7 ;  /* 0x0000000778077220 */ /* 0x000fe20000410000 */
[C---:B------:R-:W-:Y:S01]  /*5840*/  FADD.FTZ R10, -R117.reuse, R10 ;  /* 0x0000000a750a7221 */ /* 0x040fe20000010100 */
[----:B------:R-:W-:Y:S01]  /*5850*/  FADD.FTZ R11, -R117, R11 ;  /* 0x0000000b750b7221 */ /* 0x000fe20000010100 */
[----:B------:R-:W-:Y:S01]  /*5860*/  FMUL.FTZ R6, R121, R6 ;  /* 0x0000000679067220 */ /* 0x000fe20000410000 */
        /* <DEDUP_REMOVED lines=8> */
[----:B------:R-:W-:Y:S01]  /*58f0*/  F2FP.F16.F32.PACK_AB R4, R5, R4 ;  /* 0x000000040504723e */ /* 0x000fe200000000ff */
[C---:B------:R-:W-:Y:S01]  /*5900*/  FADD.FTZ R16, -R116.reuse, R16 ;  /* 0x0000001074107221 */ /* 0x040fe20000010100 */
[----:B------:R-:W-:Y:S01]  /*5910*/  F2FP.F16.F32.PACK_AB R6, R7, R6 ;  /* 0x000000060706723e */ /* 0x000fe200000000ff */
[----:B------:R-:W-:Y:S01]  /*5920*/  FADD.FTZ R17, -R116, R17 ;  /* 0x0000001174117221 */ /* 0x000fe20000010100 */
[----:B------:R-:W-:Y:S01]  /*5930*/  FMUL.FTZ R13, R129, R13 ;  /* 0x0000000d810d7220 */ /* 0x000fe20000410000 */
[C---:B------:R-:W-:Y:S01]  /*5940*/  FADD.FTZ R18, -R117.reuse, R18 ;  /* 0x0000001275127221 */ /* 0x040fe20000010100 */
[----:B------:R-:W-:Y:S01]  /*5950*/  FADD.FTZ R19, -R117, R19 ;  /* 0x0000001375137221 */ /* 0x000fe20000010100 */
[----:B------:R-:W-:Y:S01]  /*5960*/  FMUL.FTZ R15, R199, R15 ;  /* 0x0000000fc70f7220 */ /* 0x000fe20000410000 */
[----:B------:R-:W-:Y:S01]  /*5970*/  FMUL.FTZ R12, R126, R12 ;  /* 0x0000000c7e0c7220 */ /* 0x000fe20000410000 */
[----:B------:R-:W-:Y:S01]  /*5980*/  FMUL.FTZ R14, R128, R14 ;  /* 0x0000000e800e7220 */ /* 0x000fe20000410000 */
[----:B------:R-:W-:Y:S01]  /*5990*/  F2FP.F16.F32.PACK_AB R8, R9, R8 ;  /* 0x000000080908723e */ /* 0x000fe200000000ff */
[----:B------:R-:W-:Y:S01]  /*59a0*/  STS [R130+0x20000], R4 ;  /* 0x0200000482007388 */ /* 0x000fe20000000800 */
[----:B------:R-:W-:Y:S01]  /*59b0*/  F2FP.F16.F32.PACK_AB R10, R11, R10 ;  /* 0x0000000a0b0a723e */ /* 0x000fe200000000ff */
[----:B------:R-:W-:Y:S01]  /*59c0*/  FMUL.FTZ R17, R202, R17 ;  /* 0x00000011ca117220 */ /* 0x000fe20000410000 */
[----:B------:R-:W-:Y:S02]  /*59d0*/  FMUL.FTZ R19, R197, R19 ;  /* 0x00000013c5137220 */ /* 0x000fe40000410000 */
[----:B------:R-:W-:Y:S01]  /*59e0*/  STS [R130+0x20400], R6 ;  /* 0x0204000682007388 */ /* 0x000fe20000000800 */
[----:B------:R-:W-:Y:S01]  /*59f0*/  FMUL.FTZ R16, R203, R16 ;  /* 0x00000010cb107220 */ /* 0x000fe20000410000 */
[----:B------:R-:W-:Y:S01]  /*5a00*/  FMUL.FTZ R18, R198, R18 ;  /* 0x00000012c6127220 */ /* 0x000fe20000410000 */
[----:B------:R-:W-:Y:S02]  /*5a10*/  F2FP.F16.F32.PACK_AB R12, R13, R12 ;  /* 0x0000000c0d0c723e */ /* 0x000fe400000000ff */
[----:B------:R-:W-:Y:S01]  /*5a20*/  STS [R196+-0x2000], R8 ;  /* 0xffe00008c4007388 */ /* 0x000fe20000000800 */
[----:B------:R-:W-:Y:S02]  /*5a30*/  F2FP.F16.F32.PACK_AB R14, R15, R14 ;  /* 0x0000000e0f0e723e */ /* 0x000fe400000000ff */
[----:B------:R-:W-:Y:S02]  /*5a40*/  F2FP.F16.F32.PACK_AB R16, R17, R16 ;  /* 0x000000101110723e */ /* 0x000fe400000000ff */
[----:B------:R-:W-:Y:S01]  /*5a50*/  STS [R196+-0x1c00], R10 ;  /* 0xffe4000ac4007388 */ /* 0x000fe20000000800 */
[----:B------:R-:W-:Y:S04]  /*5a60*/  F2FP.F16.F32.PACK_AB R18, R19, R18 ;  /* 0x000000121312723e */ /* 0x000fe800000000ff */
        /* <DEDUP_REMOVED lines=19> */
[-C--:B------:R-:W-:Y:S08]  /*5ba0*/  HMMA.16816.F32 R28, R12, R10.reuse, R28 ;  /* 0x0000000a0c1c723c */ /* 0x080ff0000000181c */
[C---:B------:R-:W-:Y:S01]  /*5bb0*/  HMMA.16816.F32 R32, R4.reuse, R10, R32 ;  /* 0x0000000a0420723c */ /* 0x040fe20000001820 */
[----:B------:R-:W2:Y:S07]  /*5bc0*/  LDSM.16.MT88.4 R8, [R221+0xe800] ;  /* 0x00e80000dd08783b */ /* 0x000eae0000004200 */
[-C--:B---3--:R-:W-:Y:S08]  /*5bd0*/  HMMA.16816.F32 R36, R4, R16.reuse, R36 ;  /* 0x000000100424723c */ /* 0x088ff00000001824 */
[C---:B------:R-:W-:Y:S08]  /*5be0*/  HMMA.16816.F32 R40, R12.reuse, R16, R40 ;  /* 0x000000100c28723c */ /* 0x040ff00000001828 */
[-C--:B------:R-:W-:Y:S08]  /*5bf0*/  HMMA.16816.F32 R44, R12, R18.reuse, R44 ;  /* 0x000000120c2c723c */ /* 0x080ff0000000182c */
[C---:B------:R-:W-:Y:S01]  /*5c00*/  HMMA.16816.F32 R48, R4.reuse, R18, R48 ;  /* 0x000000120430723c */ /* 0x040fe20000001830 */
[----:B------:R-:W-:Y:S05]  /*5c10*/  LDSM.16.MT88.4 R16, [R112+0x1000] ;  /* 0x001000007010783b */ /* 0x000fea0000004200 */
[----:B------:R-:W-:Y:S02]  /*5c20*/  LDSM.16.MT88.4 R112, [R112+0x1800] ;  /* 0x001800007070783b */ /* 0x000fe40000004200 */
        /* <DEDUP_REMOVED lines=69> */
[----:B------:R-:W-:Y:S02]  /*6080*/  LOP3.LUT R8, R224, 0x1f8, RZ, 0xc0, !PT ;  /* 0x000001f8e0087812 */ /* 0x000fe400078ec0ff */
[C---:B------:R-:W-:Y:S01]  /*6090*/  ISETP.GE.AND P6, PT, R245.reuse, UR8, PT ;  /* 0x00000008f5007c0c */ /* 0x040fe2000bfc6270 */
        /* <DEDUP_REMOVED lines=59> */
.L_x_409:
[----:B------:R-:W-:Y:S01]  /*6450*/  LDSM.16.M88.4 R128, [R223+0x20000] ;  /* 0x02000000df80783b */ /* 0x000fe20000000200 */
[----:B------:R-:W-:Y:S01]  /*6460*/  IMAD R250, R233, UR9, RZ ;  /* 0x00000009e9fa7c24 */ /* 0x000fe2000f8e02ff */
[----:B------:R-:W-:Y:S01]  /*6470*/  PLOP3.LUT P1, PT, PT, PT, UP0, 0x80, 0x8 ;  /* 0x000000000008781c */ /* 0x000fe20003f2f008 */
[--C-:B------:R-:W-:Y:S01]  /*6480*/  IMAD.IADD R204, R2, 0x1, R223.reuse ;  /* 0x0000000102cc7824 */ /* 0x100fe200078e02df */
[----:B------:R-:W1:Y:S01]  /*6490*/  LDSM.16.MT88.4 R16, [R221+0x10000] ;  /* 0x01000000dd10783b */ /* 0x000e620000004200 */
[----:B------:R-:W-:Y:S01]  /*64a0*/  IMAD.U32 R252, R250, -0x40, RZ ;  /* 0xffffffc0fafc7824 */ /* 0x000fe200078e00ff */
[----:B------:R-:W-:Y:S01]  /*64b0*/  PLOP3.LUT P5, PT, PT, PT, UP0, 0x80, 0x8 ;  /* 0x000000000008781c */ /* 0x000fe20003faf008 */
[----:B------:R-:W-:Y:S01]  /*64c0*/  UISETP.GT.AND UP1, UPT, UR41, UR50, UPT ;  /* 0x000000322900728c */ /* 0x000fe2000bf24270 */
[----:B------:R2:W3:Y:S01]  /*64d0*/  LDSM.16.M88.4 R124, [R223+0x21000] ;  /* 0x02100000df7c783b */ /* 0x0004e20000000200 */
[----:B------:R-:W-:Y:S02]  /*64e0*/  PLOP3.LUT P2, PT, PT, PT, UP0, 0x80, 0x8 ;  /* 0x000000000008781c */ /* 0x000fe40003f4f008 */
[C---:B------:R-:W-:Y:S01]  /*64f0*/  LEA R251, P0, R252.reuse, R200, 0x2 ;  /* 0x000000c8fcfb7211 */ /* 0x040fe200078010ff */
[----:B------:R-:W4:Y:S03]  /*6500*/  LDSM.16.MT88.4 R96, [R221+0x12000] ;  /* 0x01200000dd60783b */ /* 0x000f260000004200 */
[----:B------:R-:W-:Y:S01]  /*6510*/  LEA.HI.X.SX32 R252, R252, R201, 0x2, P0 ;  /* 0x000000c9fcfc7211 */ /* 0x000fe200000f16ff */
[----:B------:R-:W4:Y:S04]  /*6520*/  LDSM.16.MT88.4 R112, [R221+0x14000] ;  /* 0x01400000dd70783b */ /* 0x000f280000004200 */
[----:B------:R-:W4:Y:S04]  /*6530*/  LDSM.16.MT88.4 R196, [R221+0x16000] ;  /* 0x01600000ddc4783b */ /* 0x000f280000004200 */
[----:B------:R-:W-:Y:S04]  /*6540*/  LDSM.16.MT88.4 R200, [R221+0x10800] ;  /* 0x01080000ddc8783b */ /* 0x000fe80000004200 */
[----:B------:R-:W-:Y:S01]  /*6550*/  STL.64 [R1], R20 ;  /* 0x0000001401007387 */ /* 0x000fe20000100a00 */
[----:B--2---:R-:W-:Y:S01]  /*6560*/  IMAD.IADD R223, R208, 0x1, R223 ;  /* 0x00000001d0df7824 */ /* 0x004fe200078e02df */
        /* <DEDUP_REMOVED lines=35> */
[-C--:B------:R-:W-:Y:S01]  /*67a0*/  HMMA.16816.F32 R124, R204, R202.reuse, R124 ;  /* 0x000000cacc7c723c */ /* 0x080fe2000000187c */
[----:B------:R-:W-:Y:S07]  /*67b0*/  LDSM.16.M88.4 R204, [R223+0x21000] ;  /* 0x02100000dfcc783b */ /* 0x000fee0000000200 */
[----:B------:R-:W-:Y:S01]  /*67c0*/  HMMA.16816.F32 R128, R196, R202, R128 ;  /* 0x000000cac480723c */ /* 0x000fe20000001880 */
[----:B------:R-:W-:Y:S04]  /*67d0*/  LDSM.16.M88.4 R196, [R223+0x20000] ;  /* 0x02000000dfc4783b */ /* 0x000fe80000000200 */
[----:B------:R-:W1:Y:S03]  /*67e0*/  LDSM.16.MT88.4 R200, [R221+0x11000] ;  /* 0x01100000ddc8783b */ /* 0x000e660000004200 */
        /* <DEDUP_REMOVED lines=17> */
[-C--:B------:R-:W-:Y:S03]  /*6900*/  HMMA.16816.F32 R124, R204, R202.reuse, R124 ;  /* 0x000000cacc7c723c */ /* 0x080fe6000000187c */
[----:B------:R-:W-:Y:S05]  /*6910*/  IMAD.IADD R204, R2, 0x1, R223 ;  /* 0x0000000102cc7824 */ /* 0x000fea00078e02df */
[----:B------:R-:W-:Y:S01]  /*6920*/  HMMA.16816.F32 R128, R196, R202, R128 ;  /* 0x000000cac480723c */ /* 0x000fe20000001880 */
[----:B------:R-:W-:Y:S04]  /*6930*/  LDSM.16.M88.4 R196, [R204+0x20000] ;  /* 0x02000000ccc4783b */ /* 0x000fe80000000200 */
[----:B------:R-:W1:Y:S04]  /*6940*/  LDSM.16.MT88.4 R200, [R221+0x11800] ;  /* 0x01180000ddc8783b */ /* 0x000e680000004200 */
[----:B------:R-:W2:Y:S01]  /*6950*/  LDSM.16.M88.4 R204, [R204+0x21000] ;  /* 0x02100000cccc783b */ /* 0x000ea20000000200 */
        /* <DEDUP_REMOVED lines=17> */
[----:B------:R-:W-:Y:S02]  /*6a70*/  IMAD.MOV.U32 R200, RZ, RZ, R251 ;  /* 0x000000ffffc87224 */ /* 0x000fe400078e00fb */
[----:B------:R-:W-:Y:S02]  /*6a80*/  IMAD.MOV.U32 R201, RZ, RZ, R252 ;  /* 0x000000ffffc97224 */ /* 0x000fe400078e00fc */
[-C--:B------:R-:W-:Y:S03]  /*6a90*/  HMMA.16816.F32 R124, R204, R202.reuse, R124 ;  /* 0x000000cacc7c723c */ /* 0x080fe6000000187c */
[----:B------:R-:W-:Y:S05]  /*6aa0*/  IMAD.SHL.U32 R204, R250, 0x8, RZ ;  /* 0x00000008facc7824 */ /* 0x000fea00078e00ff */
[----:B------:R-:W-:Y:S04]  /*6ab0*/  HMMA.16816.F32 R128, R196, R202, R128 ;  /* 0x000000cac480723c */ /* 0x000fe80000001880 */
[C---:B------:R-:W-:Y:S02]  /*6ac0*/  LEA R206, P0, R204.reuse, R200, 0x2 ;  /* 0x000000c8ccce7211 */ /* 0x040fe400078010ff */
[--C-:B------:R-:W-:Y:S02]  /*6ad0*/  SHF.R.U32.HI R197, RZ, 0x1, R210.reuse ;  /* 0x00000001ffc57819 */ /* 0x100fe400000116d2 */
[----:B------:R-:W-:Y:S02]  /*6ae0*/  LEA.HI.X.SX32 R207, R204, R201, 0x2, P0 ;  /* 0x000000c9cccf7211 */ /* 0x000fe400000f16ff */
[C---:B------:R-:W-:Y:S02]  /*6af0*/  LEA R204, P0, R250.reuse, R206, 0x5 ;  /* 0x000000cefacc7211 */ /* 0x040fe400078028ff */
[----:B------:R-:W-:Y:S02]  /*6b00*/  @P1 LOP3.LUT R197, R197, 0x30, RZ, 0xc0, !PT ;  /* 0x00000030c5c51812 */ /* 0x000fe400078ec0ff */
[C---:B------:R-:W-:Y:S02]  /*6b10*/  LEA.HI.X.SX32 R205, R250.reuse, R207, 0x5, P0 ;  /* 0x000000cffacd7211 */ /* 0x040fe400000f2eff */
[C---:B------:R-:W-:Y:S02]  /*6b20*/  LEA R198, P0, R250.reuse, R204, 0x5 ;  /* 0x000000ccfac67211 */ /* 0x040fe400078028ff */
[----:B------:R-:W-:Y:S02]  /*6b30*/  SHF.R.U32.HI R196, RZ, 0x2, R210 ;  /* 0x00000002ffc47819 */ /* 0x000fe400000116d2 */
[C---:B------:R-:W-:Y:S02]  /*6b40*/  LEA.HI.X.SX32 R199, R250.reuse, R205, 0x5, P0 ;  /* 0x000000cdfac77211 */ /* 0x040fe400000f2eff */
[----:B------:R-:W-:Y:S02]  /*6b50*/  PLOP3.LUT P0, PT, PT, PT, UP0, 0x80, 0x8 ;  /* 0x000000000008781c */ /* 0x000fe40003f0f008 */
[----:B------:R-:W-:Y:S02]  /*6b60*/  PLOP3.LUT P1, PT, PT, PT, UP0, 0x80, 0x8 ;  /* 0x000000000008781c */ /* 0x000fe40003f2f008 */
[----:B------:R-:W-:Y:S01]  /*6b70*/  @P5 LOP3.LUT R228, R197, 0x7, R196, 0xf8, !PT ;  /* 0x00000007c5e45812 */ /* 0x000fe200078ef8c4 */
[----:B------:R-:W-:Y:S01]  /*6b80*/  IMAD.MOV.U32 R196, RZ, RZ, 0x4 ;  /* 0x00000004ffc47424 */ /* 0x000fe200078e00ff */
        /* <DEDUP_REMOVED lines=11> */
[----:B------:R4:W-:Y:S01]  /*6c40*/  REDG.E.ADD.F32.FTZ.RN.STRONG.GPU desc[UR38][R202.64], R8 ;  /* 0x00000008ca0079a6 */ /* 0x0009e2000c12f326 */
[C---:B-1----:R-:W-:Y:S04]  /*6c50*/  LEA R196, P0, R250.reuse, R202, 0x5 ;  /* 0x000000cafac47211 */ /* 0x042fe800078028ff */
[C---:B------:R-:W-:Y:S02]  /*6c60*/  LEA.HI.X.SX32 R197, R250.reuse, R203, 0x5, P0 ;  /* 0x000000cbfac57211 */ /* 0x040fe400000f2eff */
[C---:B--2---:R-:W-:Y:S03]  /*6c70*/  LEA R4, P0, R250.reuse, R196, 0x5 ;  /* 0x000000c4fa047211 */ /* 0x044fe600078028ff */
[----:B------:R1:W-:Y:S01]  /*6c80*/  REDG.E.ADD.F32.FTZ.RN.STRONG.GPU desc[UR38][R196.64], R9 ;  /* 0x00000009c40079a6 */ /* 0x0003e2000c12f326 */
[C---:B---3--:R-:W-:Y:S02]  /*6c90*/  LEA.HI.X.SX32 R5, R250.reuse, R197, 0x5, P0 ;  /* 0x000000c5fa057211 */ /* 0x048fe400000f2eff */
[C---:B------:R-:W-:Y:S03]  /*6ca0*/  LEA R206, P0, R250.reuse, R4, 0x5 ;  /* 0x00000004face7211 */ /* 0x040fe600078028ff */
[----:B------:R2:W-:Y:S01]  /*6cb0*/  REDG.E.ADD.F32.FTZ.RN.STRONG.GPU desc[UR38][R4.64], R10 ;  /* 0x0000000a040079a6 */ /* 0x0005e2000c12f326 */
[C---:B------:R-:W-:Y:S03]  /*6cc0*/  LEA.HI.X.SX32 R207, R250.reuse, R5, 0x5, P0 ;  /* 0x00000005facf7211 */ /* 0x040fe600000f2eff */
[C---:B----4-:R-:W-:Y:S02]  /*6cd0*/  IMAD.WIDE R204, R250.reuse, -0xc0, R206 ;  /* 0xffffff40facc7825 */ /* 0x050fe400078e02ce */
        /* <DEDUP_REMOVED lines=13> */
[C---:B-1----:R-:W-:Y:S02]  /*6db0*/  LEA.HI.X.SX32 R9, R250.reuse, R203, 0x5, P0 ;  /* 0x000000cbfa097211 */ /* 0x042fe400000f2eff */
[C---:B------:R-:W-:Y:S03]  /*6dc0*/  LEA R196, P0, R250.reuse, R8, 0x5 ;  /* 0x00000008fac47211 */ /* 0x040fe600078028ff */
[----:B------:R1:W-:Y:S01]  /*6dd0*/  REDG.E.ADD.F32.FTZ.RN.STRONG.GPU desc[UR38][R8.64+0x80], R13 ;  /* 0x0000800d080079a6 */ /* 0x0003e2000c12f326 */
[C---:B------:R-:W-:Y:S02]  /*6de0*/  LEA.HI.X.SX32 R197, R250.reuse, R9, 0x5, P0 ;  /* 0x00000009fac57211 */ /* 0x040fe400000f2eff */
[C---:B--2---:R-:W-:Y:S03]  /*6df0*/  LEA R4, P0, R250.reuse, R196, 0x5 ;  /* 0x000000c4fa047211 */ /* 0x044fe600078028ff */
[----:B------:R2:W-:Y:S01]  /*6e00*/  REDG.E.ADD.F32.FTZ.RN.STRONG.GPU desc[UR38][R196.64+0x80], R14 ;  /* 0x0000800ec40079a6 */ /* 0x0005e2000c12f326 */
[C---:B------:R-:W-:Y:S03]  /*6e10*/  LEA.HI.X.SX32 R5, R250.reuse, R197, 0x5, P0 ;  /* 0x000000c5fa057211 */ /* 0x040fe600000f2eff */
[C---:B---3--:R-:W-:Y:S02]  /*6e20*/  IMAD.WIDE R206, R250.reuse, -0xc0, R4 ;  /* 0xffffff40face7825 */ /* 0x048fe400078e0204 */
[----:B------:R-:W-:Y:S01]  /*6e30*/  REDG.E.ADD.F32.FTZ.RN.STRONG.GPU desc[UR38][R4.64+0x80], R15 ;  /* 0x0000800f040079a6 */ /* 0x000fe2000c12f326 */
[C---:B------:R-:W-:Y:S03]  /*6e40*/  LEA R10, P0, R250.reuse, R206, 0x5 ;  /* 0x000000cefa0a7211 */ /* 0x040fe600078028ff */
[----:B------:R-:W-:Y:S01]  /*6e50*/  REDG.E.ADD.F32.FTZ.RN.STRONG.GPU desc[UR38][R200.64+0x100], R84 ;  /* 0x00010054c80079a6 */ /* 0x000fe2000c12f326 */
[C---:B------:R-:W-:Y:S03]  /*6e60*/  LEA.HI.X.SX32 R11, R250.reuse, R207, 0x5, P0 ;  /* 0x000000cffa0b7211 */ /* 0x040fe600000f2eff */
[----:B------:R-:W-:Y:S01]  /*6e70*/  REDG.E.ADD.F32.FTZ.RN.STRONG.GPU desc[UR38][R206.64+0x100], R85 ;  /* 0x00010055ce0079a6 */ /* 0x000fe2000c12f326 */
        /* <DEDUP_REMOVED lines=13> */
[----:B------:R4:W-:Y:S01]  /*6f50*/  REDG.E.ADD.F32.FTZ.RN.STRONG.GPU desc[UR38][R6.64+0x100], R90 ;  /* 0x0001005a060079a6 */ /* 0x0009e2000c12f326 */
[C---:B------:R-:W-:Y:S03]  /*6f60*/  LEA.HI.X.SX32 R19, R250.reuse, R7, 0x5, P0 ;  /* 0x00000007fa137211 */ /* 0x040fe600000f2eff */
[C---:B------:R-:W-:Y:S02]  /*6f70*/  IMAD.WIDE R198, R250.reuse, -0xc0, R18 ;  /* 0xffffff40fac67825 */ /* 0x040fe400078e0212 */
[----:B------:R4:W-:Y:S01]  /*6f80*/  REDG.E.ADD.F32.FTZ.RN.STRONG.GPU desc[UR38][R18.64+0x100], R91 ;  /* 0x0001005b120079a6 */ /* 0x0009e2000c12f326 */
[C---:B------:R-:W-:Y:S03]  /*6f90*/  LEA R12, P0, R250.reuse, R198, 0x5 ;  /* 0x000000c6fa0c7211 */ /* 0x040fe600078028ff */
[----:B------:R-:W-:Y:S01]  /*6fa0*/  REDG.E.ADD.F32.FTZ.RN.STRONG.GPU desc[UR38][R200.64+0x180], R96 ;  /* 0x00018060c80079a6 */ /* 0x000fe2000c12f326 */
[C---:B-1----:R-:W-:Y:S03]  /*6fb0*/  LEA.HI.X.SX32 R13, R250.reuse, R199, 0x5, P0 ;  /* 0x000000c7fa0d7211 */ /* 0x042fe600000f2eff */
[----:B------:R-:W-:Y:S01]  /*6fc0*/  REDG.E.ADD.F32.FTZ.RN.STRONG.GPU desc[UR38][R198.64+0x180], R97 ;  /* 0x00018061c60079a6 */ /* 0x000fe2000c12f326 */
[C---:B------:R-:W-:Y:S03]  /*6fd0*/  LEA R8, P0, R250.reuse, R12, 0x5 ;  /* 0x0000000cfa087211 */ /* 0x040fe600078028ff */
[----:B------:R-:W-:Y:S01]  /*6fe0*/  REDG.E.ADD.F32.FTZ.RN.STRONG.GPU desc[UR38][R12.64+0x180], R98 ;  /* 0x000180620c0079a6 */ /* 0x000fe2000c12f326 */
[C---:B------:R-:W-:Y:S02]  /*6ff0*/  LEA.HI.X.SX32 R9, R250.reuse, R13, 0x5, P0 ;  /* 0x0000000dfa097211 */ /* 0x040fe400000f2eff */
[C---:B--2---:R-:W-:Y:S01]  /*7000*/  LEA R196, P0, R250.reuse, R8, 0x5 ;  /* 0x00000008fac47211 */ /* 0x044fe200078028ff */
[----:B---3--:R1:W5:Y:S03]  /*7010*/  LDL.LU.64 R20, [R1] ;  /* 0x0000000001147983 */ /* 0x0083660000300a00 */
        /* <DEDUP_REMOVED lines=32> */
[C-C-:B----4-:R-:W-:Y:S02]  /*7220*/  IMAD.WIDE R6, R250.reuse, -0xc0, R88.reuse ;  /* 0xffffff40fa067825 */ /* 0x150fe400078e0258 */
[----:B------:R-:W-:Y:S02]  /*7230*/  REDG.E.ADD.F32.FTZ.RN.STRONG.GPU desc[UR38][R88.64+0x200], R107 ;  /* 0x0002006b580079a6 */ /* 0x000fe4000c12f326 */
[C-C-:B------:R-:W-:Y:S01]  /*7240*/  IMAD.WIDE R18, R250.reuse, -0xc0, R88.reuse ;  /* 0xffffff40fa127825 */ /* 0x140fe200078e0258 */
[C---:B------:R-:W-:Y:S01]  /*7250*/  LEA R6, P0, R250.reuse, R6, 0x5 ;  /* 0x00000006fa067211 */ /* 0x040fe200078028ff */
[----:B------:R3:W-:Y:S02]  /*7260*/  REDG.E.ADD.F32.FTZ.RN.STRONG.GPU desc[UR38][R200.64+0x280], R112 ;  /* 0x00028070c80079a6 */ /* 0x0007e4000c12f326 */
[C---:B--2---:R-:W-:Y:S01]  /*7270*/  IMAD.WIDE R206, R250.reuse, -0xc0, R88 ;  /* 0xffffff40face7825 */ /* 0x044fe200078e0258 */
[C---:B------:R-:W-:Y:S01]  /*7280*/  LEA.HI.X.SX32 R7, R250.reuse, R19, 0x5, P0 ;  /* 0x00000013fa077211 */ /* 0x040fe200000f2eff */
[----:B------:R-:W-:Y:S01]  /*7290*/  LDSM.16.MT88.4 R104, [R221+0x2800] ;  /* 0x00280000dd68783b */ /* 0x000fe20000004200 */
[C---:B------:R-:W-:Y:S03]  /*72a0*/  LEA R18, P0, R250.reuse, R6, 0x5 ;  /* 0x00000006fa127211 */ /* 0x040fe600078028ff */
[----:B------:R-:W-:Y:S01]  /*72b0*/  REDG.E.ADD.F32.FTZ.RN.STRONG.GPU desc[UR38][R206.64+0x280], R113 ;  /* 0x00028071ce0079a6 */ /* 0x000fe2000c12f326 */
[C---:B------:R-:W-:Y:S02]  /*72c0*/  LEA.HI.X.SX32 R19, R250.reuse, R7, 0x5, P0 ;  /* 0x00000007fa137211 */ /* 0x040fe400000f2eff */
[C---:B------:R-:W-:Y:S01]  /*72d0*/  LEA R90, P0, R250.reuse, R18, 0x5 ;  /* 0x00000012fa5a7211 */ /* 0x040fe200078028ff */
[----:B------:R2:W-:Y:S03]  /*72e0*/  REDG.E.ADD.F32.FTZ.RN.STRONG.GPU desc[UR38][R6.64+0x280], R114 ;  /* 0x00028072060079a6 */ /* 0x0005e6000c12f326 */
        /* <DEDUP_REMOVED lines=9> */
[----:B------:R-:W-:Y:S01]  /*7380*/  LEA R12, P0, R250, R198, 0x5 ;  /* 0x000000c6fa0c7211 */ /* 0x000fe200078028ff */
[----:B---3--:R-:W-:Y:S02]  /*7390*/  VIADD R112, R222, 0x40 ;  /* 0x00000040de707836 */ /* 0x008fe40000000000 */
[----:B------:R-:W-:Y:S01]  /*73a0*/  REDG.E.ADD.F32.FTZ.RN.STRONG.GPU desc[UR38][R198.64+0x280], R110 ;  /* 0x0002806ec60079a6 */ /* 0x000fe2000c12f326 */
[----:B------:R-:W-:Y:S01]  /*73b0*/  LEA.HI.X.SX32 R13, R250, R199, 0x5, P0 ;  /* 0x000000c7fa0d7211 */ /* 0x000fe200000f2eff */
[----:B------:R-:W-:Y:S02]  /*73c0*/  @P3 VIADD R112, R222, 0xffffffc0 ;  /* 0xffffffc0de703836 */ /* 0x000fe40000000000 */
        /* <DEDUP_REMOVED lines=41> */
[C---:B--2---:R-:W-:Y:S01]  /*7660*/  LEA R6, P0, R250.reuse, R10, 0x5 ;  /* 0x0000000afa067211 */ /* 0x044fe200078028ff */
[----:B------:R-:W-:Y:S03]  /*7670*/  LDSM.16.MT88.4 R92, [R222+0x20800] ;  /* 0x02080000de5c783b */ /* 0x000fe60000004200 */
[C---:B------:R-:W-:Y:S01]  /*7680*/  LEA.HI.X.SX32 R7, R250.reuse, R11, 0x5, P0 ;  /* 0x0000000bfa077211 */ /* 0x040fe200000f2eff */
[----:B------:R-:W-:Y:S01]  /*7690*/  REDG.E.ADD.F32.FTZ.RN.STRONG.GPU desc[UR38][R10.64+0x380], R125 ;  /* 0x0003807d0a0079a6 */ /* 0x000fe2000c12f326 */
[C---:B---3--:R-:W-:Y:S03]  /*76a0*/  LEA R4, P0, R250.reuse, R6, 0x5 ;  /* 0x00000006fa047211 */ /* 0x048fe600078028ff */
[----:B------:R-:W-:Y:S01]  /*76b0*/  REDG.E.ADD.F32.FTZ.RN.STRONG.GPU desc[UR38][R6.64+0x380], R126 ;  /* 0x0003807e060079a6 */ /* 0x000fe2000c12f326 */
[----:B------:R-:W-:Y:S03]  /*76c0*/  LEA.HI.X.SX32 R5, R250, R7, 0x5, P0 ;  /* 0x00000007fa057211 */ /* 0x000fe600000f2eff */
[----:B------:R-:W-:Y:S04]  /*76d0*/  LDSM.16.MT88.4 R8, [R221] ;  /* 0x00000000dd08783b */ /* 0x000fe80000004200 */
[----:B------:R-:W-:Y:S04]  /*76e0*/  REDG.E.ADD.F32.FTZ.RN.STRONG.GPU desc[UR38][R4.64+0x380], R127 ;  /* 0x0003807f040079a6 */ /* 0x000fe8000c12f326 */
[----:B------:R-:W2:Y:S04]  /*76f0*/  LDSM.16.MT88.4 R4, [R222+0x20000] ;  /* 0x02000000de04783b */ /* 0x000ea80000004200 */
[----:B------:R-:W3:Y:S04]  /*7700*/  LDSM.16.MT88.4 R100, [R112+0x20800] ;  /* 0x020800007064783b */ /* 0x000ee80000004200 */
[----:B------:R-:W-:Y:S01]  /*7710*/  LDSM.16.MT88.4 R116, [R221+0x5800] ;  /* 0x00580000dd74783b */ /* 0x000fe20000004200 */
        /* <DEDUP_REMOVED lines=9> */
[----:B------:R-:W-:Y:S04]  /*77b0*/  LDSM.16.MT88.4 R16, [R112+0x21000] ;  /* 0x021000007010783b */ /* 0x000fe80000004200 */
[----:B------:R-:W-:Y:S03]  /*77c0*/  LDSM.16.MT88.4 R112, [R112+0x21800] ;  /* 0x021800007070783b */ /* 0x000fe60000004200 */
        /* <DEDUP_REMOVED lines=11> */
[----:B------:R-:W1:Y:S03]  /*7880*/  LDSM.16.MT88.4 R88, [R221+0x5000] ;  /* 0x00500000dd58783b */ /* 0x000e660000004200 */
[-C--:B------:R-:W-:Y:S08]  /*7890*/  HMMA.16816.F32 R132, R92, R96.reuse, R132 ;  /* 0x000000605c84723c */ /* 0x080ff00000001884 */
[C---:B---3--:R-:W-:Y:S08]  /*78a0*/  HMMA.16816.F32 R136, R100.reuse, R96, R136 ;  /* 0x000000606488723c */ /* 0x048ff00000001888 */
[-C--:B------:R-:W-:Y:S08]  /*78b0*/  HMMA.16816.F32 R140, R100, R98.reuse, R140 ;  /* 0x00000062648c723c */ /* 0x080ff0000000188c */
        /* <DEDUP_REMOVED lines=11> */
[----:B------:R-:W3:Y:S07]  /*7970*/  LDSM.16.MT88.4 R108, [R221+0x1800] ;  /* 0x00180000dd6c783b */ /* 0x000eee0000004200 */
[-C--:B--2---:R-:W-:Y:S08]  /*7980*/  HMMA.16816.F32 R180, R92, R8.reuse, R180 ;  /* 0x000000085cb4723c */ /* 0x084ff000000018b4 */
[C---:B------:R-:W-:Y:S08]  /*7990*/  HMMA.16816.F32 R184, R100.reuse, R8, R184 ;  /* 0x0000000864b8723c */ /* 0x040ff000000018b8 */
[-C--:B------:R-:W-:Y:S01]  /*79a0*/  HMMA.16816.F32 R188, R100, R10.reuse, R188 ;  /* 0x0000000a64bc723c */ /* 0x080fe200000018bc */
[----:B------:R-:W2:Y:S07]  /*79b0*/  LDSM.16.MT88.4 R100, [R221+0x3800] ;  /* 0x00380000dd64783b */ /* 0x000eae0000004200 */
[----:B------:R-:W-:Y:S01]  /*79c0*/  HMMA.16816.F32 R192, R92, R10, R192 ;  /* 0x0000000a5cc0723c */ /* 0x000fe200000018c0 */
[----:B------:R-:W2:Y:S07]  /*79d0*/  LDSM.16.MT88.4 R8, [R221+0x7800] ;  /* 0x00780000dd08783b */ /* 0x000eae0000004200 */
        /* <DEDUP_REMOVED lines=18> */
[-C--:B------:R-:W-:Y:S05]  /*7b00*/  HMMA.16816.F32 R132, R104, R108.reuse, R132 ;  /* 0x0000006c6884723c */ /* 0x080fea0000001884 */
[----:B------:R-:W-:Y:S03]  /*7b10*/  LOP3.LUT R4, R4, 0x38, R210, 0x78, !PT ;  /* 0x0000003804047812 */ /* 0x000fe600078e78d2 */
[C---:B------:R-:W-:Y:S04]  /*7b20*/  HMMA.16816.F32 R136, R112.reuse, R108, R136 ;  /* 0x0000006c7088723c */ /* 0x040fe80000001888 */
[----:B------:R-:W-:Y:S04]  /*7b30*/  LOP3.LUT R4, R4, 0x1e00, R224, 0xf8, !PT ;  /* 0x00001e0004047812 */ /* 0x000fe800078ef8e0 */
[-C--:B------:R-:W-:Y:S03]  /*7b40*/  HMMA.16816.F32 R140, R112, R110.reuse, R140 ;  /* 0x0000006e708c723c */ /* 0x080fe6000000188c */
[----:B------:R-:W-:Y:S05]  /*7b50*/  LEA R6, R4, UR4, 0x1 ;  /* 0x0000000404067c11 */ /* 0x000fea000f8e08ff */
        /* <DEDUP_REMOVED lines=11> */
[C---:B------:R-:W-:Y:S02]  /*7c10*/  LOP3.LUT R9, R245.reuse, 0x40, RZ, 0xfc, !PT ;  /* 0x00000040f5097812 */ /* 0x040fe400078efcff */
[----:B------:R-:W-:Y:S02]  /*7c20*/  LOP3.LUT R8, R245, 0x80, RZ, 0xfc, !PT ;  /* 0x00000080f5087812 */ /* 0x000fe400078efcff */
        /* <DEDUP_REMOVED lines=60> */
.L_x_410:
        /* <DEDUP_REMOVED lines=12> */
[----:B-----5:R-:W-:Y:S01]  /*80b0*/  F2FP.F16.F32.PACK_AB R20, R21, R20 ;  /* 0x000000141514723e */ /* 0x020fe200000000ff */
        /* <DEDUP_REMOVED lines=217> */
[----:B------:R-:W-:-:S12]  /*8e50*/  UIMAD UR16, UR29, UR9, UR19 ;  /* 0x000000091d1072a4 */ /* 0x000fd8000f8e0213 */
.L_x_412:
        /* <DEDUP_REMOVED lines=10> */
[----:B-1----:R-:W-:Y:S01]  /*8f00*/  MOV R10, UR13 ;  /* 0x0000000d000a7c02 */ /* 0x002fe20008000f00 */
[----:B------:R-:W-:Y:S06]  /*8f10*/  BRA `(.L_x_414) ;  /* 0x0000000000187947 */ /* 0x000fec0003800000 */
.L_x_413:
[----:B------:R-:W3:Y:S01]  /*8f20*/  LDCU.64 UR8, c[0x0][0x5c8] ;  /* 0x0000b900ff0877ac */ /* 0x000ee20008000a00 */
[----:B------:R-:W-:-:S04]  /*8f30*/  UIADD3 UR12, UPT, UPT, UR43, UR45, URZ ;  /* 0x0000002d2b0c7290 */ /* 0x000fc8000fffe0ff */
[----:B---3--:R-:W-:Y:S02]  /*8f40*/  UIMAD.WIDE.U32 UR20, UR12, UR8, URZ ;  /* 0x000000080c1472a5 */ /* 0x008fe4000f8e00ff */
[----:B------:R-:W-:-:S04]  /*8f50*/  UIMAD UR12, UR12, UR9, URZ ;  /* 0x000000090c0c72a4 */ /* 0x000fc8000f8e02ff */
[----:B------:R-:W-:-:S06]  /*8f60*/  UIADD3 UR12, UPT, UPT, UR21, UR12, URZ ;  /* 0x0000000c150c7290 */ /* 0x000fcc000fffe0ff */
[----:B-1----:R-:W-:-:S07]  /*8f70*/  MOV R10, UR12 ;  /* 0x0000000c000a7c02 */ /* 0x002fce0008000f00 */
.L_x_414:
[----:B------:R-:W-:Y:S01]  /*8f80*/  BAR.SYNC.DEFER_BLOCKING 0x0 ;  /* 0x0000000000007b1d */ /* 0x000fe20000010000 */
[----:B------:R-:W-:Y:S02]  /*8f90*/  USHF.L.U32 UR14, UR46, 0x6, URZ ;  /* 0x000000062e0e7899 */ /* 0x000fe400080006ff */
[----:B------:R-:W-:Y:S02]  /*8fa0*/  USHF.L.U32 UR13, UR46, 0x6, URZ ;  /* 0x000000062e0d7899 */ /* 0x000fe400080006ff */
[----:B------:R-:W-:-:S03]  /*8fb0*/  UIMAD.WIDE.U32 UR40, UR14, UR10, URZ ;  /* 0x0000000a0e2872a5 */ /* 0x000fc6000f8e00ff */
[----:B--2---:R-:W1:Y:S01]  /*8fc0*/  LDC.64 R2, c[0x0][0x5d8] ;  /* 0x00017600ff027b82 */ /* 0x004e620000000a00 */
        /* <DEDUP_REMOVED lines=37> */
[----:B------:R-:W5:Y:S02]  /*9220*/  LDCU.64 UR12, c[0x0][0x560] ;  /* 0x0000ac00ff0c77ac */ /* 0x000f640008000a00 */
[----:B------:R-:W3:Y:S01]  /*9230*/  LDS.128 R64, [R6+0x14000] ;  /* 0x0140000006407984 */ /* 0x000ee20000000c00 */
        /* <DEDUP_REMOVED lines=8> */
[----:B-----5:R-:W-:-:S04]  /*92c0*/  LEA R76, P5, R78, UR12, 0x1 ;  /* 0x0000000c4e4c7c11 */ /* 0x020fc8000f8a08ff */
[----:B------:R-:W-:Y:S01]  /*92d0*/  LEA.HI.X R77, R78, UR13, R73, 0x1, P5 ;  /* 0x0000000d4e4d7c11 */ /* 0x000fe2000a8f0c49 */
[----:B------:R-:W2:Y:S04]  /*92e0*/  @!P3 LDS.128 R56, [R6+0x10000] ;  /* 0x010000000638b984 */ /* 0x000ea80000000c00 */
[----:B----4-:R4:W-:Y:S04]  /*92f0*/  @!P2 STG.E.128 desc[UR38][R76.64+0x80], R68 ;  /* 0x000080444c00a986 */ /* 0x0109e8000c101d26 */
[----:B---3--:R4:W-:Y:S04]  /*9300*/  @!P1 STG.E.128 desc[UR38][R76.64+0x100], R64 ;  /* 0x000100404c009986 */ /* 0x0089e8000c101d26 */
[----:B-1----:R4:W-:Y:S04]  /*9310*/  @!P0 STG.E.128 desc[UR38][R76.64+0x180], R60 ;  /* 0x0001803c4c008986 */ /* 0x0029e8000c101d26 */
[----:B--2---:R4:W-:Y:S02]  /*9320*/  @!P3 STG.E.128 desc[UR38][R76.64], R56 ;  /* 0x000000384c00b986 */ /* 0x0049e4000c101d26 */
.L_x_416:
[----:B------:R-:W-:Y:S05]  /*9330*/  BSYNC.RECONVERGENT B0 ;  /* 0x0000000000007941 */ /* 0x000fea0003800200 */
.L_x_415:
[----:B----4-:R2:W4:Y:S01]  /*9340*/  LDS.128 R56, [R6+0x17000] ;  /* 0x0170000006387984 */ /* 0x0105220000000c00 */
[----:B------:R-:W-:Y:S04]  /*9350*/  BSSY.RECONVERGENT B0, `(.L_x_417) ;  /* 0x0000014000007945 */ /* 0x000fe80003800200 */
[----:B------:R-:W-:Y:S05]  /*9360*/  @P6 BRA `(.L_x_418) ;  /* 0x0000000000486947 */ /* 0x000fea0003800000 */
[----:B------:R-:W5:Y:S01]  /*9370*/  LDCU UR16, c[0x0][0x440] ;  /* 0x00008800ff1077ac */ /* 0x000f620008000800 */
[----:B--23--:R-:W-:Y:S02]  /*9380*/  IMAD R6, R72, UR10, RZ ;  /* 0x0000000a48067c24 */ /* 0x00cfe4000f8e02ff */
[----:B------:R-:W-:Y:S01]  /*9390*/  IMAD.MOV.U32 R60, RZ, RZ, R74 ;  /* 0x000000ffff3c7224 */ /* 0x000fe200078e004a */
[----:B------:R-:W2:Y:S01]  /*93a0*/  LDCU.64 UR12, c[0x0][0x560] ;  /* 0x0000ac00ff0c77ac */ /* 0x000ea20008000a00 */
[----:B------:R-:W-:Y:S02]  /*93b0*/  IMAD.MOV.U32 R61, RZ, RZ, R3 ;  /* 0x000000ffff3d7224 */ /* 0x000fe400078e0003 */
[C---:B------:R-:W-:Y:S02]  /*93c0*/  IMAD R6, R11.reuse, UR11, R6 ;  /* 0x0000000b0b067c24 */ /* 0x040fe4000f8e0206 */
[----:B------:R-:W-:-:S04]  /*93d0*/  IMAD.WIDE.U32 R60, R11, UR10, R60 ;  /* 0x0000000a0b3c7c25 */ /* 0x000fc8000f8e003c */
[----:B------:R-:W-:Y:S01]  /*93e0*/  IMAD.IADD R6, R6, 0x1, R61 ;  /* 0x0000000106067824 */ /* 0x000fe200078e023d */
[----:B-----5:R-:W-:Y:S02]  /*93f0*/  ISETP.GE.AND P3, PT, R245, UR16, PT ;  /* 0x00000010f5007c0c */ /* 0x020fe4000bf66270 */
        /* <DEDUP_REMOVED lines=9> */
.L_x_418:
[----:B------:R-:W-:Y:S05]  /*9490*/  BSYNC.RECONVERGENT B0 ;  /* 0x0000000000007941 */ /* 0x000fea0003800200 */
.L_x_417:
[----:B--2---:R-:W-:Y:S01]  /*94a0*/  MOV R44, R245 ;  /* 0x000000f5002c7202 */ /* 0x004fe20000000f00 */
[----:B------:R-:W-:Y:S01]  /*94b0*/  UIMAD UR15, UR15, UR8, URZ ;  /* 0x000000080f0f72a4 */ /* 0x000fe2000f8e02ff */
[----:B------:R-:W-:Y:S01]  /*94c0*/  MOV R45, RZ ;  /* 0x000000ff002d7202 */ /* 0x000fe20000000f00 */
[----:B------:R-:W-:Y:S02]  /*94d0*/  BSSY.RECONVERGENT B0, `(.L_x_419) ;  /* 0x0000017000007945 */ /* 0x000fe40003800200 */
[----:B------:R-:W-:Y:S01]  /*94e0*/  UIMAD UR15, UR14, UR9, UR15 ;  /* 0x000000090e0f72a4 */ /* 0x000fe2000f8e020f */
[----:B------:R-:W-:-:S03]  /*94f0*/  IMAD.WIDE.U32 R2, R2, UR14, R44 ;  /* 0x0000000e02027c25 */ /* 0x000fc6000f8e002c */
[----:B------:R-:W-:-:S04]  /*9500*/  IADD3 R2, P0, PT, R2, UR20, RZ ;  /* 0x0000001402027c10 */ /* 0x000fc8000ff1e0ff */
[----:B------:R-:W-:-:S03]  /*9510*/  IADD3.X R3, PT, PT, R10, UR15, R3, P0, !PT ;  /* 0x0000000f0a037c10 */ /* 0x000fc600087fe403 */
[----:B------:R-:W-:-:S04]  /*9520*/  IMAD.WIDE.U32 R2, R4, UR25, R2 ;  /* 0x0000001904027c25 */ /* 0x000fc8000f8e0002 */
[----:B------:R-:W-:Y:S01]  /*9530*/  IMAD R5, R5, UR25, R3 ;  /* 0x0000001905057c24 */ /* 0x000fe2000f8e0203 */
[----:B------:R-:W-:Y:S06]  /*9540*/  @P4 BRA `(.L_x_420) ;  /* 0x00000000003c4947 */ /* 0x000fec0003800000 */
[----:B------:R-:W2:Y:S01]  /*9550*/  LDCU UR12, c[0x0][0x440] ;  /* 0x00008800ff0c77ac */ /* 0x000ea20008000800 */
[----:B------:R-:W-:Y:S01]  /*9560*/  IMAD.MOV.U32 R4, RZ, RZ, R2 ;  /* 0x000000ffff047224 */ /* 0x000fe200078e0002 */
[----:B------:R-:W5:Y:S03]  /*9570*/  LDCU.64 UR10, c[0x0][0x568] ;  /* 0x0000ad00ff0a77ac */ /* 0x000f660008000a00 */
[----:B------:R-:W-:-:S04]  /*9580*/  IMAD.WIDE.U32 R44, R0, UR8, R4 ;  /* 0x00000008002c7c25 */ /* 0x000fc8000f8e0004 */
[----:B------:R-:W-:Y:S01]  /*9590*/  IMAD R0, R0, UR9, R45 ;  /* 0x0000000900007c24 */ /* 0x000fe2000f8e022d */
[----:B--2---:R-:W-:Y:S02]  /*95a0*/  ISETP.GE.AND P3, PT, R245, UR12, PT ;  /* 0x0000000cf5007c0c */ /* 0x004fe4000bf66270 */
[----:B------:R-:W-:Y:S02]  /*95b0*/  ISETP.GE.AND P2, PT, R9, UR12, PT ;  /* 0x0000000c09007c0c */ /* 0x000fe4000bf46270 */
[----:B------:R-:W-:Y:S02]  /*95c0*/  ISETP.GE.AND P1, PT, R8, UR12, PT ;  /* 0x0000000c08007c0c */ /* 0x000fe4000bf26270 */
[----:B------:R-:W-:Y:S02]  /*95d0*/  ISETP.GE.AND P0, PT, R7, UR12, PT ;  /* 0x0000000c07007c0c */ /* 0x000fe4000bf06270 */
[----:B-----5:R-:W-:-:S04]  /*95e0*/  LEA R46, P4, R44, UR10, 0x1 ;  /* 0x0000000a2c2e7c11 */ /* 0x020fc8000f8808ff */
[----:B------:R-:W-:-:S05]  /*95f0*/  LEA.HI.X R47, R44, UR11, R0, 0x1, P4 ;  /* 0x0000000b2c2f7c11 */ /* 0x000fca000a0f0c00 */
[----:B-1----:R2:W-:Y:S04]  /*9600*/  @!P3 STG.E.128 desc[UR38][R46.64], R40 ;  /* 0x000000282e00b986 */ /* 0x0025e8000c101d26 */
[----:B------:R2:W-:Y:S04]  /*9610*/  @!P2 STG.E.128 desc[UR38][R46.64+0x80], R32 ;  /* 0x000080202e00a986 */ /* 0x0005e8000c101d26 */
[----:B------:R2:W-:Y:S04]  /*9620*/  @!P1 STG.E.128 desc[UR38][R46.64+0x100], R24 ;  /* 0x000100182e009986 */ /* 0x0005e8000c101d26 */
[----:B------:R2:W-:Y:S02]  /*9630*/  @!P0 STG.E.128 desc[UR38][R46.64+0x180], R16 ;  /* 0x000180102e008986 */ /* 0x0005e4000c101d26 */
.L_x_420:
[----:B------:R-:W-:Y:S05]  /*9640*/  BSYNC.RECONVERGENT B0 ;  /* 0x0000000000007941 */ /* 0x000fea0003800200 */
.L_x_419:
[----:B------:R-:W-:Y:S05]  /*9650*/  @P6 BRA `(.L_x_388) ;  /* 0x0000000000446947 */ /* 0x000fea0003800000 */
[----:B------:R-:W5:Y:S01]  /*9660*/  LDCU UR12, c[0x0][0x440] ;  /* 0x00008800ff0c77ac */ /* 0x000f620008000800 */
[----:B------:R-:W-:Y:S02]  /*9670*/  IMAD R72, R72, UR8, RZ ;  /* 0x0000000848487c24 */ /* 0x000fe4000f8e02ff */
[----:B------:R-:W-:Y:S01]  /*9680*/  IMAD.MOV.U32 R3, RZ, RZ, R5 ;  /* 0x000000ffff037224 */ /* 0x000fe200078e0005 */
[----:B------:R-:W1:Y:S01]  /*9690*/  LDCU.64 UR10, c[0x0][0x568] ;  /* 0x0000ad00ff0a77ac */ /* 0x000e620008000a00 */
[C---:B------:R-:W-:Y:S02]  /*96a0*/  IMAD R72, R11.reuse, UR9, R72 ;  /* 0x000000090b487c24 */ /* 0x040fe4000f8e0248 */
[----:B------:R-:W-:-:S04]  /*96b0*/  IMAD.WIDE.U32 R2, R11, UR8, R2 ;  /* 0x000000080b027c25 */ /* 0x000fc8000f8e0002 */
[----:B------:R-:W-:Y:S01]  /*96c0*/  IMAD.IADD R72, R72, 0x1, R3 ;  /* 0x0000000148487824 */ /* 0x000fe200078e0203 */
[----:B-----5:R-:W-:Y:S02]  /*96d0*/  ISETP.GE.AND P3, PT, R245, UR12, PT ;  /* 0x0000000cf5007c0c */ /* 0x020fe4000bf66270 */
[----:B------:R-:W-:Y:S02]  /*96e0*/  ISETP.GE.AND P2, PT, R9, UR12, PT ;  /* 0x0000000c09007c0c */ /* 0x000fe4000bf46270 */
[----:B------:R-:W-:Y:S02]  /*96f0*/  ISETP.GE.AND P1, PT, R8, UR12, PT ;  /* 0x0000000c08007c0c */ /* 0x000fe4000bf26270 */
[----:B------:R-:W-:Y:S02]  /*9700*/  ISETP.GE.AND P0, PT, R7, UR12, PT ;  /* 0x0000000c07007c0c */ /* 0x000fe4000bf06270 */
[----:B-1----:R-:W-:-:S04]  /*9710*/  LEA R4, P4, R2, UR10, 0x1 ;  /* 0x0000000a02047c11 */ /* 0x002fc8000f8808ff */
[----:B------:R-:W-:-:S05]  /*9720*/  LEA.HI.X R5, R2, UR11, R72, 0x1, P4 ;  /* 0x0000000b02057c11 */ /* 0x000fca000a0f0c48 */
[----:B------:R1:W-:Y:S04]  /*9730*/  @!P3 STG.E.128 desc[UR38][R4.64], R36 ;  /* 0x000000240400b986 */ /* 0x0003e8000c101d26 */
[----:B------:R1:W-:Y:S04]  /*9740*/  @!P2 STG.E.128 desc[UR38][R4.64+0x80], R28 ;  /* 0x0000801c0400a986 */ /* 0x0003e8000c101d26 */
[----:B------:R1:W-:Y:S04]  /*9750*/  @!P1 STG.E.128 desc[UR38][R4.64+0x100], R20 ;  /* 0x0001001404009986 */ /* 0x0003e8000c101d26 */
[----:B------:R1:W-:Y:S02]  /*9760*/  @!P0 STG.E.128 desc[UR38][R4.64+0x180], R12 ;  /* 0x0001800c04008986 */ /* 0x0003e4000c101d26 */
.L_x_388:
[----:B------:R-:W-:Y:S05]  /*9770*/  BSYNC.RECONVERGENT B1 ;  /* 0x0000000000017941 */ /* 0x000fea0003800200 */
.L_x_366:
[----:B------:R-:W5:Y:S01]  /*9780*/  LDCU UR9, c[0x0][0x438] ;  /* 0x00008700ff0977ac */ /* 0x000f620008000800 */
[----:B------:R-:W4:Y:S01]  /*9790*/  LDCU UR10, c[0x0][0x370] ;  /* 0x00006e00ff0a77ac */ /* 0x000f220008000800 */
[----:B-----5:R-:W-:-:S04]  /*97a0*/  UIADD3 UR9, UPT, UPT, UR9, 0x3f, URZ ;  /* 0x0000003f09097890 */ /* 0x020fc8000fffe0ff */
        /* <DEDUP_REMOVED lines=8> */
.L_x_422:
        /* <DEDUP_REMOVED lines=13> */
.L_x_1266:


//--------------------- .text._ZN5flash44flash_bwd_dq_dk_dv_loop_seqk_parallel_kernelI23Flash_bwd_kernel_traitsILi256ELi64ELi64ELi8ELi4ELi2ELi2ELb0ELb0EN7cutlass6half_tE19Flash_kernel_traitsILi256ELi64ELi64ELi8ES3_EELb0ELb1ELb0ELb0ELb0ELb0ELb0EEEvNS_16Flash_bwd_paramsE --------------------------
	.section	.text._ZN5flash44flash_bwd_dq_dk_dv_loop_seqk_parallel_kernelI23Flash_bwd_kernel_traitsILi256ELi64ELi64ELi8ELi4ELi2ELi2ELb0ELb0EN7cutlass6half_tE19Flash_kernel_traitsILi256ELi64ELi64ELi8ES3_EELb0ELb1ELb0ELb0ELb0ELb0ELb0EEEvNS_16Flash_bwd_paramsE,"ax",@progbits
	.align	128
        .global         _ZN5flash44flash_bwd_dq_dk_dv_loop_seqk_parallel_kernelI23Flash_bwd_kernel_traitsILi256ELi64ELi64ELi8ELi4ELi2ELi2ELb0ELb0EN7cutlass6half_tE19Flash_kernel_traitsILi256ELi64ELi64ELi8ES3_EELb0ELb1ELb0ELb0ELb0ELb0ELb0EEEvNS_16Flash_bwd_paramsE
        .type           _ZN5flash44flash_bwd_dq_dk_dv_loop_seqk_parallel_kernelI23Flash_bwd_kernel_traitsILi256ELi64ELi64ELi8ELi4ELi2ELi2ELb0ELb0EN7cutlass6half_tE19Flash_kernel_traitsILi256ELi64ELi64ELi8ES3_EELb0ELb1ELb0ELb0ELb0ELb0ELb0EEEvNS_16Flash_bwd_paramsE,@function
        .size           _ZN5flash44flash_bwd_dq_dk_dv_loop_seqk_parallel_kernelI23Flash_bwd_kernel_traitsILi256ELi64ELi64ELi8ELi4ELi2ELi2ELb0ELb0EN7cutlass6half_tE19Flash_kernel_traitsILi256ELi64ELi64ELi8ES3_EELb0ELb1ELb0ELb0ELb0ELb0ELb0EEEvNS_16Flash_bwd_paramsE,(.L_x_1267 - _ZN5flash44flash_bwd_dq_dk_dv_loop_seqk_parallel_kernelI23Flash_bwd_kernel_traitsILi256ELi64ELi64ELi8ELi4ELi2ELi2ELb0ELb0EN7cutlass6half_tE19Flash_kernel_traitsILi256ELi64ELi64ELi8ES3_EELb0ELb1ELb0ELb0ELb0ELb0ELb0EEEvNS_16Flash_bwd_paramsE)
        .other          _ZN5flash44flash_bwd_dq_dk_dv_loop_seqk_parallel_kernelI23Flash_bwd_kernel_traitsILi256ELi64ELi64ELi8ELi4ELi2ELi2ELb0ELb0EN7cutlass6half_tE19Flash_kernel_traitsILi256ELi64ELi64ELi8ES3_EELb0ELb1ELb0ELb0ELb0ELb0ELb0EEEvNS_16Flash_bwd_paramsE,@"STO_CUDA_ENTRY STV_DEFAULT"
_ZN5flash44flash_bwd_dq_dk_dv_loop_seqk_parallel_kernelI23Flash_bwd_kernel_traitsILi256ELi64ELi64ELi8ELi4ELi2ELi2ELb0ELb0EN7cutlass6half_tE19Flash_kernel_traitsILi256ELi64ELi64ELi8ES3_EELb0ELb1ELb0ELb0ELb0ELb0ELb0EEEvNS_16Flash_bwd_paramsE:
.text._ZN5flash44flash_bwd_dq_dk_dv_loop_seqk_parallel_kernelI23Flash_bwd_kernel_traitsILi256ELi64ELi64ELi8ELi4ELi2ELi2ELb0ELb0EN7cutlass6half_tE19Flash_kernel_traitsILi256ELi64ELi64ELi8ES3_EELb0ELb1ELb0ELb0ELb0ELb0ELb0EEEvNS_16Flash_bwd_paramsE:
        /* <DEDUP_REMOVED lines=17> */
[----:B------:R-:W-:Y:S01]  /*0110*/  UMOV UR11, 0x400 ;  /* 0x00000400000b7882 */ /* 0x000fe20000000000 */
[----:B------:R-:W-:Y:S01]  /*0120*/  UMOV UR9, 0x400 ;  /* 0x0000040000097882 */ /* 0x000fe20000000000 */
[----:B------:R-:W4:Y:S01]  /*0130*/  LDCU UR10, c[0x0][0x438] ;  /* 0x00008700ff0a77ac */ /* 0x000f220008000800 */
[----:B--2---:R-:W-:-:S04]  /*0140*/  UISETP.NE.U32.AND UP1, UPT, UR6, URZ, UPT ;  /* 0x000000ff0600728c */ /* 0x004fc8000bf25070 */
[----:B------:R-:W-:Y:S01]  /*0150*/  S2UR UR21, SR_CTAID.X ;  /* 0x00000000001579c3 */ /* 0x000fe20000002500 */
[----:B-1----:R-:W-:Y:S02]  /*0160*/  ULEA UR40, UP0, UR42, UR40, 0x2 ;  /* 0x000000282a287291 */ /* 0x002fe4000f8010ff */
[----:B---3--:R-:W-:Y:S02]  /*0170*/  UISETP.EQ.U32.AND UP2, UPT, UR4, URZ, UPT ;  /* 0x000000ff0400728c */ /* 0x008fe4000bf42070 */
[----:B------:R-:W-:Y:S02]  /*0180*/  ULEA.HI.X UR41, UR42, UR41, URZ, 0x2, UP0 ;  /* 0x000000292a297291 */ /* 0x000fe400080f14ff */
[----:B------:R-:W-:Y:S01]  /*0190*/  UISETP.NE.U32.AND UP0, UPT, UR6, URZ, UPT ;  /* 0x000000ff0600728c */ /* 0x000fe2000bf05070 */
[----:B------:R-:W-:Y:S01]  /*01a0*/  S2UR UR18, SR_CTAID.Y ;  /* 0x00000000001279c3 */ /* 0x000fe20000002600 */
[----:B------:R-:W-:Y:S02]  /*01b0*/  UISETP.NE.U32.AND UP6, UPT, UR4, URZ, UPT ;  /* 0x000000ff0400728c */ /* 0x000fe4000bfc5070 */
[----:B----4-:R-:W-:-:S02]  /*01c0*/  UISETP.NE.AND UP3, UPT, UR8, URZ, UPT ;  /* 0x000000ff0800728c */ /* 0x010fc4000bf65270 */
[----:B------:R-:W-:Y:S02]  /*01d0*/  UISETP.NE.AND.EX UP5, UPT, UR7, URZ, UPT, UP1 ;  /* 0x000000ff0700728c */ /* 0x000fe4000bfa5310 */
[----:B------:R-:W-:Y:S01]  /*01e0*/  UISETP.NE.AND.EX UP4, UPT, UR7, URZ, UPT, UP0 ;  /* 0x000000ff0700728c */ /* 0x000fe2000bf85300 */
[----:B------:R-:W1:Y:S01]  /*01f0*/  S2UR UR4, SR_CgaCtaId ;  /* 0x00000000000479c3 */ /* 0x000e620000008800 */
[----:B------:R-:W2:Y:S01]  /*0200*/  LDCU.64 UR6, c[0x0][0x470] ;  /* 0x00008e00ff0677ac */ /* 0x000ea20008000a00 */
[----:B------:R-:W-:Y:S02]  /*0210*/  UISETP.EQ.OR.EX UP0, UPT, UR5, URZ, !UP3, UP2 ;  /* 0x000000ff0500728c */ /* 0x000fe4000df02720 */
[----:B------:R-:W-:-:S04]  /*0220*/  UISETP.NE.AND.EX UP6, UPT, UR5, URZ, UPT, UP6 ;  /* 0x000000ff0500728c */ /* 0x000fc8000bfc5360 */
[----:B------:R-:W3:Y:S01]  /*0230*/  S2UR UR8, SR_CgaCtaId ;  /* 0x00000000000879c3 */ /* 0x000ee20000008800 */
[----:B------:R-:W-:Y:S01]  /*0240*/  UP2UR UR26, UPR, URZ, 0x1 ;  /* 0x00000001ff1a7883 */ /* 0x000fe20008000000 */
[----:B------:R-:W-:Y:S01]  /*0250*/  UMOV UR5, 0x400 ;  /* 0x0000040000057882 */ /* 0x000fe20000000000 */
[----:B------:R-:W-:Y:S01]  /*0260*/  UP2UR UR25, UPR, URZ, 0x8 ;  /* 0x00000008ff197883 */ /* 0x000fe20008000000 */
[----:B------:R-:W4:Y:S04]  /*0270*/  LDCU.64 UR34, c[0x0][0x358] ;  /* 0x00006b00ff2277ac */ /* 0x000f280008000a00 */
[----:B------:R-:W4:Y:S01]  /*0280*/  S2UR UR20, SR_CTAID.Z ;  /* 0x00000000001479c3 */ /* 0x000f220000002700 */
[----:B------:R-:W4:Y:S01]  /*0290*/  LDCU.64 UR28, c[0x0][0x460] ;  /* 0x00008c00ff1c77ac */ /* 0x000f220008000a00 */
[----:B--2---:R-:W-:-:S02]  /*02a0*/  UISETP.NE.U32.AND UP0, UPT, UR6, URZ, UPT ;  /* 0x000000ff0600728c */ /* 0x004fc4000bf05070 */
[----:B-1----:R-:W-:Y:S01]  /*02b0*/  ULEA UR4, UR4, UR5, 0x18 ;  /* 0x0000000504047291 */ /* 0x002fe2000f8ec0ff */
[----:B------:R-:W1:Y:S01]  /*02c0*/  LDCU UR19, c[0x0][0x438] ;  /* 0x00008700ff1377ac */ /* 0x000e620008000800 */
[----:B------:R-:W2:Y:S01]  /*02d0*/  @!UP4 LDCU UR22, c[0x0][0x434] ;  /* 0x00008680ff16c7ac */ /* 0x000ea20008000800 */
[----:B------:R-:W-:Y:S02]  /*02e0*/  ULEA UR24, UR24, UR11, 0x18 ;  /* 0x0000000b18187291 */ /* 0x000fe4000f8ec0ff */
[----:B---3--:R-:W-:Y:S02]  /*02f0*/  ULEA UR5, UR8, UR9, 0x18 ;  /* 0x0000000908057291 */ /* 0x008fe4000f8ec0ff */
[----:B------:R-:W-:Y:S01]  /*0300*/  UISETP.NE.AND.EX UP3, UPT, UR7, URZ, UPT, UP0 ;  /* 0x000000ff0700728c */ /* 0x000fe2000bf65300 */
[----:B------:R-:W-:Y:S01]  /*0310*/  UMOV UR31, 0xffff8000 ;  /* 0xffff8000001f7882 */ /* 0x000fe20000000000 */
[----:B------:R-:W-:Y:S01]  /*0320*/  UMOV UR32, URZ ;  /* 0x000000ff00207c82 */ /* 0x000fe20008000000 */
[----:B------:R-:W-:-:S08]  /*0330*/  UMOV UR33, URZ ;  /* 0x000000ff00217c82 */ /* 0x000fd00008000000 */
.L_x_479:
[----:B------:R-:W3:Y:S01]  /*0340*/  LDCU.64 UR8, c[0x0][0x478] ;  /* 0x00008f00ff0877ac */ /* 0x000ee20008000a00 */
[----:B------:R-:W-:Y:S02]  /*0350*/  PLOP3.LUT P1, PT, PT, PT, UP3, 0x80, 0x8 ;  /* 0x000000000008781c */ /* 0x000fe40003f2f038 */
[----:B------:R-:W-:Y:S01]  /*0360*/  PLOP3.LUT P4, PT, PT, PT, UP5, 0x80, 0x8 ;  /* 0x000000000008781c */ /* 0x000fe20003f8f058 */
[----:B------:R-:W-:Y:S01]  /*0370*/  @UP3 ULEA UR12, UP0, UR42, UR6, 0x2 ;  /* 0x000000062a0c3291 */ /* 0x000fe2000f8010ff */
[----:B------:R-:W-:Y:S01]  /*0380*/  PLOP3.LUT P2, PT, PT, PT, UP4, 0x80, 0x8 ;  /* 0x000000000008781c */ /* 0x000fe20003f4f048 */
[----:B------:R-:W-:Y:S02]  /*0390*/  UISETP.NE.AND UP2, UPT, UR26, URZ, UPT ;  /* 0x000000ff1a00728c */ /* 0x000fe4000bf45270 */
[----:B------:R-:W-:Y:S02]  /*03a0*/  @UP3 ULEA.HI.X UR13, UR42, UR7, URZ, 0x2, UP0 ;  /* 0x000000072a0d3291 */ /* 0x000fe400080f14ff */
[----:B----4-:R-:W-:-:S02]  /*03b0*/  IMAD.U32 R12, RZ, RZ, UR12 ;  /* 0x0000000cff0c7e24 */ /* 0x010fc4000f8e00ff */
[----:B------:R-:W-:Y:S02]  /*03c0*/  PLOP3.LUT P3, PT, PT, PT, UP2, 0x80, 0x8 ;  /* 0x000000000008781c */ /* 0x000fe40003f6f028 */
[----:B------:R-:W-:Y:S01]  /*03d0*/  IMAD.U32 R13, RZ, RZ, UR13 ;  /* 0x0000000dff0d7e24 */ /* 0x000fe2000f8e00ff */
[----:B----4-:R-:W-:Y:S02]  /*03e0*/  UIMAD.WIDE.U32 UR12, UR42, 0x4, UR28 ;  /* 0x000000042a0c78a5 */ /* 0x010fe4000f8e001c */
[----:B---3--:R-:W-:Y:S01]  /*03f0*/  UISETP.NE.U32.AND UP0, UPT, UR8, URZ, UPT ;  /* 0x000000ff0800728c */ /* 0x008fe2000bf05070 */
[----:B------:R-:W-:Y:S01]  /*0400*/  IMAD.U32 R6, RZ, RZ, UR40 ;  /* 0x00000028ff067e24 */ /* 0x000fe2000f8e00ff */
[----:B------:R-:W3:Y:S02]  /*0410*/  @P1 LDG.E R3, desc[UR34][R12.64] ;  /* 0x000000220c031981 */ /* 0x000ee4000c1e1900 */
[----:B------:R-:W-:-:S06]  /*0420*/  UISETP.NE.AND.EX UP0, UPT, UR9, URZ, UPT, UP0 ;  /* 0x000000ff0900728c */ /* 0x000fcc000bf05300 */
[----:B------:R-:W-:-:S05]  /*0430*/  PLOP3.LUT P0, PT, PT, PT, UP0, 0x80, 0x8 ;  /* 0x000000000008781c */ /* 0x000fca0003f0f008 */
[----:B------:R-:W-:Y:S01]  /*0440*/  @UP0 ULEA UR14, UP1, UR42, UR8, 0x2 ;  /* 0x000000082a0e0291 */ /* 0x000fe2000f8210ff */
[----:B------:R-:W-:Y:S01]  /*0450*/  IMAD.U32 R8, RZ, RZ, UR12 ;  /* 0x0000000cff087e24 */ /* 0x000fe2000f8e00ff */
[----:B------:R-:W4:Y:S02]  /*0460*/  @!UP0 LDCU UR11, c[0x0][0x43c] ;  /* 0x00008780ff0b87ac */ /* 0x000f240008000800 */
[----:B------:R-:W-:Y:S02]  /*0470*/  @UP0 ULEA.HI.X UR15, UR42, UR9, URZ, 0x2, UP1 ;  /* 0x000000092a0f0291 */ /* 0x000fe400088f14ff */
[----:B--2---:R-:W-:Y:S01]  /*0480*/  IMAD.U32 R10, RZ, RZ, UR14 ;  /* 0x0000000eff0a7e24 */ /* 0x004fe2000f8e00ff */
[----:B------:R-:W5:Y:S01]  /*0490*/  @!UP0 LDCU.64 UR8, c[0x0][0x488] ;  /* 0x00009100ff0887ac */ /* 0x000f620008000a00 */
[----:B------:R-:W-:Y:S02]  /*04a0*/  IMAD.U32 R9, RZ, RZ, UR13 ;  /* 0x0000000dff097e24 */ /* 0x000fe4000f8e00ff */
[----:B------:R-:W-:-:S02]  /*04b0*/  IMAD.U32 R7, RZ, RZ, UR41 ;  /* 0x00000029ff077e24 */ /* 0x000fc4000f8e00ff */
[----:B------:R-:W-:Y:S01]  /*04c0*/  IMAD.U32 R11, RZ, RZ, UR15 ;  /* 0x0000000fff0b7e24 */ /* 0x000fe2000f8e00ff */
[----:B------:R-:W2:Y:S04]  /*04d0*/  @P4 LDG.E R4, desc[UR34][R8.64] ;  /* 0x0000002208044981 */ /* 0x000ea8000c1e1900 */
[----:B------:R-:W2:Y:S04]  /*04e0*/  @P0 LDG.E R0, desc[UR34][R10.64] ;  /* 0x000000220a000981 */ /* 0x000ea8000c1e1900 */
[----:B------:R-:W2:Y:S04]  /*04f0*/  @P2 LDG.E R2, desc[UR34][R8.64+0x4] ;  /* 0x0000042208022981 */ /* 0x000ea8000c1e1900 */
[----:B------:R-:W2:Y:S01]  /*0500*/  @!P3 LDG.E R6, desc[UR34][R6.64] ;  /* 0x000000220606b981 */ /* 0x000ea2000c1e1900 */
[----:B------:R-:W-:Y:S01]  /*0510*/  UMOV UR37, URZ ;  /* 0x000000ff00257c82 */ /* 0x000fe20008000000 */
[----:B-----5:R-:W-:Y:S01]  /*0520*/  @!UP0 UISETP.NE.U32.AND UP1, UPT, UR8, URZ, UPT ;  /* 0x000000ff0800828c */ /* 0x020fe2000bf25070 */
[----:B------:R-:W-:Y:S01]  /*0530*/  UMOV UR17, 0xffffffff ;  /* 0xffffffff00117882 */ /* 0x000fe20000000000 */
[----:B------:R-:W-:-:S02]  /*0540*/  UMOV UR39, 0xffffffff ;  /* 0xffffffff00277882 */ /* 0x000fc40000000000 */
[----:B------:R-:W-:Y:S02]  /*0550*/  @!UP0 UISETP.NE.AND.EX UP1, UPT, UR9, URZ, UPT, UP1 ;  /* 0x000000ff0900828c */ /* 0x000fe4000bf25310 */
[----:B------:R-:W-:Y:S02]  /*0560*/  USHF.L.U32 UR30, UR38, 0x6, URZ ;  /* 0x00000006261e7899 */ /* 0x000fe400080006ff */
[----:B----4-:R-:W-:Y:S01]  /*0570*/  @!UP0 USEL UR9, UR11, URZ, UP1 ;  /* 0x000000ff0b098287 */ /* 0x010fe20008800000 */
[----:B---3--:R-:W-:Y:S02]  /*0580*/  @P1 R2UR UR37, R3 ;  /* 0x00000000032512ca */ /* 0x008fe400000e0000 */
[----:B--2---:R-:W-:Y:S02]  /*0590*/  @P4 R2UR UR17, R4 ;  /* 0x00000000041142ca */ /* 0x004fe400000e0000 */
[----:B------:R-:W-:Y:S02]  /*05a0*/  @P0 R2UR UR36, R0 ;  /* 0x00000000002402ca */ /* 0x000fe400000e0000 */
        /* <DEDUP_REMOVED lines=15> */
.L_x_423:
        /* <DEDUP_REMOVED lines=10> */
[----:B------:R-:W2:Y:S01]  /*0740*/  @!UP1 LDCU.64 UR10, c[0x0][0x398] ;  /* 0x00007300ff0a97ac */ /* 0x000ea20008000a00 */
[----:B------:R-:W3:Y:S02]  /*0750*/  @UP1 LDCU.64 UR8, c[0x0][0x3b0] ;  /* 0x00007600ff0817ac */ /* 0x000ee40008000a00 */
[----:B------:R-:W-:-:S04]  /*0760*/  USHF.R.S32.HI UR44, URZ, 0x6, UR44 ;  /* 0x00000006ff2c7899 */ /* 0x000fc8000801142c */
[----:B------:R-:W-:-:S04]  /*0770*/  USHF.L.U32 UR45, UR44, 0x6, URZ ;  /* 0x000000062c2d7899 */ /* 0x000fc800080006ff */
[----:B------:R-:W-:Y:S02]  /*0780*/  UIADD3 UR51, UPT, UPT, UR45, -0x40, URZ ;  /* 0xffffffc02d337890 */ /* 0x000fe4000fffe0ff */
[----:B--2---:R-:W-:Y:S02]  /*0790*/  @!UP1 UIMAD.WIDE.U32 UR54, UR42, UR10, URZ ;  /* 0x0000000a2a3692a5 */ /* 0x004fe4000f8e00ff */
[----:B---3--:R-:W-:Y:S02]  /*07a0*/  @UP1 UIMAD.WIDE.U32 UR12, UR17, UR8, URZ ;  /* 0x00000008110c12a5 */ /* 0x008fe4000f8e00ff */
[----:B------:R-:W-:Y:S02]  /*07b0*/  @!UP1 UIMAD UR53, UR42, UR11, UR55 ;  /* 0x0000000b2a3592a4 */ /* 0x000fe4000f8e0237 */
[----:B------:R-:W-:Y:S02]  /*07c0*/  @UP1 UIMAD UR53, UR17, UR9, UR13 ;  /* 0x00000009113512a4 */ /* 0x000fe4000f8e020d */
[----:B------:R-:W-:Y:S01]  /*07d0*/  USHF.R.S32.HI UR55, URZ, 0x1f, UR51 ;  /* 0x0000001fff377899 */ /* 0x000fe20008011433 */
[----:B------:R-:W-:Y:S01]  /*07e0*/  @UP1 UMOV UR54, UR12 ;  /* 0x0000000c00361c82 */ /* 0x000fe20008000000 */
[----:B------:R-:W-:Y:S10]  /*07f0*/  BRA.U UP2, `(.L_x_425) ;  /* 0x0000000102347547 */ /* 0x000ff4000b800000 */
        /* <DEDUP_REMOVED lines=9> */
[----:B------:R-:W-:-:S03]  /*0890*/  UIMAD UR9, UR42, UR9, UR11 ;  /* 0x000000092a0972a4 */ /* 0x000fc6000f8e020b */
[----:B------:R-:W-:-:S03]  /*08a0*/  UMOV UR52, UR10 ;  /* 0x0000000a00347c82 */ /* 0x000fc60008000000 */
[----:B------:R-:W-:Y:S01]  /*08b0*/  MOV R8, UR9 ;  /* 0x0000000900087c02 */ /* 0x000fe20008000f00 */
[----:B------:R-:W-:Y:S05]  /*08c0*/  BRA `(.L_x_426) ;  /* 0x00000000001c7947 */ /* 0x000fea0003800000 */
.L_x_425:
[----:B------:R-:W2:Y:S01]  /*08d0*/  LDCU.64 UR14, c[0x0][0x3b8] ;  /* 0x00007700ff0e77ac */ /* 0x000ea20008000a00 */
[----:B------:R-:W-:-:S04]  /*08e0*/  UIADD3 UR8, UPT, UPT, UR37, UR39, URZ ;  /* 0x0000002725087290 */ /* 0x000fc8000fffe0ff */
[----:B--2---:R-:W-:Y:S02]  /*08f0*/  UIMAD.WIDE.U32 UR10, UR8, UR14, URZ ;  /* 0x0000000e080a72a5 */ /* 0x004fe4000f8e00ff */
[----:B------:R-:W-:-:S04]  /*0900*/  UIMAD UR8, UR8, UR15, URZ ;  /* 0x0000000f080872a4 */ /* 0x000fc8000f8e02ff */
[----:B------:R-:W-:Y:S01]  /*0910*/  UIADD3 UR8, UPT, UPT, UR11, UR8, URZ ;  /* 0x000000080b087290 */ /* 0x000fe2000fffe0ff */
[----:B------:R-:W-:-:S05]  /*0920*/  UMOV UR52, UR10 ;  /* 0x0000000a00347c82 */ /* 0x000fca0008000000 */
[----:B------:R-:W-:Y:S02]  /*0930*/  MOV R8, UR8 ;  /* 0x0000000800087c02 */ /* 0x000fe40008000f00 */
.L_x_426:
[----:B------:R-:W2:Y:S01]  /*0940*/  LDC R0, c[0x0][0x3e8] ;  /* 0x0000fa00ff007b82 */ /* 0x000ea20000000800 */
[----:B------:R-:W3:Y:S01]  /*0950*/  S2R R2, SR_CTAID.Z ;  /* 0x0000000000027919 */ /* 0x000ee20000002700 */
[----:B------:R-:W-:Y:S01]  /*0960*/  USHF.R.S32.HI UR27, URZ, 0x1f, UR30 ;  /* 0x0000001fff1b7899 */ /* 0x000fe2000801141e */
[----:B--2---:R-:W-:-:S04]  /*0970*/  IABS R4, R0 ;  /* 0x0000000000047213 */ /* 0x004fc80000000000 */
[----:B------:R-:W2:Y:S01]  /*0980*/  I2F.RP R5, R4 ;  /* 0x0000000400057306 */ /* 0x000ea20000209400 */
[----:B---3--:R-:W-:-:S07]  /*0990*/  IABS R2, R2 ;  /* 0x0000000200027213 */ /* 0x008fce0000000000 */
[----:B--2---:R-:W2:Y:S02]  /*09a0*/  MUFU.RCP R6, R5 ;  /* 0x0000000500067308 */ /* 0x004ea40000001000 */
[----:B--2---:R-:W-:-:S06]  /*09b0*/  VIADD R6, R6, 0xffffffe ;  /* 0x0ffffffe06067836 */ /* 0x004fcc0000000000 */
[----:B------:R-:W2:Y:S02]  /*09c0*/  F2I.FTZ.U32.TRUNC.NTZ R7, R6 ;  /* 0x0000000600077305 */ /* 0x000ea4000021f000 */
[----:B--2---:R-:W-:Y:S01]  /*09d0*/  IMAD.MOV R3, RZ, RZ, -R7 ;  /* 0x000000ffff037224 */ /* 0x004fe200078e0a07 */
        /* <DEDUP_REMOVED lines=27> */
[----:B------:R-:W-:-:S06]  /*0b90*/  UIMAD UR9, UR42, UR9, UR49 ;  /* 0x000000092a0972a4 */ /* 0x000fcc000f8e0231 */
[----:B------:R-:W-:Y:S01]  /*0ba0*/  MOV R9, UR9 ;  /* 0x0000000900097c02 */ /* 0x000fe20008000f00 */
[----:B------:R-:W-:Y:S06]  /*0bb0*/  BRA `(.L_x_428) ;  /* 0x0000000000187947 */ /* 0x000fec0003800000 */
.L_x_427:
[----:B------:R-:W2:Y:S01]  /*0bc0*/  LDCU.64 UR12, c[0x0][0x3c0] ;  /* 0x00007800ff0c77ac */ /* 0x000ea20008000a00 */
[----:B------:R-:W-:-:S04]  /*0bd0*/  UIADD3 UR8, UPT, UPT, UR37, UR39, URZ ;  /* 0x0000002725087290 */ /* 0x000fc8000fffe0ff */
[----:B--2---:R-:W-:Y:S02]  /*0be0*/  UIMAD.WIDE.U32 UR48, UR8, UR12, URZ ;  /* 0x0000000c083072a5 */ /* 0x004fe4000f8e00ff */
[----:B------:R-:W-:-:S04]  /*0bf0*/  UIMAD UR8, UR8, UR13, URZ ;  /* 0x0000000d080872a4 */ /* 0x000fc8000f8e02ff */
[----:B------:R-:W-:-:S06]  /*0c00*/  UIADD3 UR8, UPT, UPT, UR49, UR8, URZ ;  /* 0x0000000831087290 */ /* 0x000fcc000fffe0ff */
[----:B------:R-:W-:-:S07]  /*0c10*/  MOV R9, UR8 ;  /* 0x0000000800097c02 */ /* 0x000fce0008000f00 */
.L_x_428:
[----:B------:R-:W2:Y:S01]  /*0c20*/  @!UP1 LDCU.64 UR10, c[0x0][0x588] ;  /* 0x0000b100ff0a97ac */ /* 0x000ea20008000a00 */
[----:B------:R-:W3:Y:S01]  /*0c30*/  @UP1 LDCU.64 UR8, c[0x0][0x590] ;  /* 0x0000b200ff0817ac */ /* 0x000ee20008000a00 */
[----:B------:R-:W4:Y:S01]  /*0c40*/  LDCU UR16, c[0x0][0x3e0] ;  /* 0x00007c00ff1077ac */ /* 0x000f220008000800 */
[----:B------:R-:W4:Y:S01]  /*0c50*/  LDCU UR49, c[0x0][0x44c] ;  /* 0x00008980ff3177ac */ /* 0x000f220008000800 */
[----:B--2---:R-:W-:-:S04]  /*0c60*/  @!UP1 UIMAD.WIDE.U32 UR62, UR42, UR10, URZ ;  /* 0x0000000a2a3e92a5 */ /* 0x004fc8000f8e00ff */
[----:B------:R-:W-:Y:S02]  /*0c70*/  @!UP1 UIMAD UR50, UR42, UR11, UR63 ;  /* 0x0000000b2a3292a4 */ /* 0x000fe4000f8e023f */
[----:B---3--:R-:W-:-:S04]  /*0c80*/  @UP1 UIMAD.WIDE.U32 UR10, UR17, UR8, URZ ;  /* 0x00000008110a12a5 */ /* 0x008fc8000f8e00ff */
[----:B------:R-:W-:Y:S02]  /*0c90*/  @UP1 UIMAD UR50, UR17, UR9, UR11 ;  /* 0x00000009113212a4 */ /* 0x000fe4000f8e020b */
[----:B----4-:R-:W-:Y:S01]  /*0ca0*/  UIMAD.WIDE UR66, UR16, UR49, URZ ;  /* 0x00000031104272a5 */ /* 0x010fe2000f8e02ff */
[----:B------:R-:W-:Y:S01]  /*0cb0*/  @UP1 UMOV UR62, UR10 ;  /* 0x0000000a003e1c82 */ /* 0x000fe20008000000 */
[----:B------:R-:W-:Y:S10]  /*0cc0*/  BRA.U UP1, `(.L_x_429) ;  /* 0x0000000101407547 */ /* 0x000ff4000b800000 */
[----:B------:R-:W2:Y:S01]  /*0cd0*/  LDCU UR46, c[0x0][0x444] ;  /* 0x00008880ff2e77ac */ /* 0x000ea20008000800 */
[----:B------:R-:W-:Y:S02]  /*0ce0*/  USHF.R.S32.HI UR9, URZ, 0x1f, UR16 ;  /* 0x0000001fff097899 */ /* 0x000fe40008011410 */
[----:B--2---:R-:W-:Y:S02]  /*0cf0*/  USHF.R.S32.HI UR8, URZ, 0x1f, UR46 ;  /* 0x0000001fff087899 */ /* 0x004fe4000801142e */
[----:B------:R-:W-:Y:S02]  /*0d00*/  UIMAD.WIDE.U32 UR46, UR42, UR46, URZ ;  /* 0x0000002e2a2e72a5 */ /* 0x000fe4000f8e00ff */
[----:B------:R-:W-:Y:S02]  /*0d10*/  UIMAD UR8, UR8, UR42, URZ ;  /* 0x0000002a080872a4 */ /* 0x000fe4000f8e02ff */
[----:B------:R-:W-:Y:S02]  /*0d20*/  UIMAD.WIDE.U32 UR10, UR46, UR16, URZ ;  /* 0x000000102e0a72a5 */ /* 0x000fe4000f8e00ff */
[----:B------:R-:W-:-:S02]  /*0d30*/  UIADD3 UR8, UPT, UPT, UR47, UR8, URZ ;  /* 0x000000082f087290 */ /* 0x000fc4000fffe0ff */
[----:B------:R-:W-:Y:S02]  /*0d40*/  UIMAD.WIDE.U32 UR58, UR10, UR49, URZ ;  /* 0x000000310a3a72a5 */ /* 0x000fe4000f8e00ff */
[----:B------:R-:W-:-:S04]  /*0d50*/  UIMAD UR8, UR8, UR16, URZ ;  /* 0x00000010080872a4 */ /* 0x000fc8000f8e02ff */
[----:B------:R-:W-:Y:S02]  /*0d60*/  UIMAD UR8, UR9, UR46, UR8 ;  /* 0x0000002e090872a4 */ /* 0x000fe4000f8e0208 */
[----:B------:R-:W-:Y:S02]  /*0d70*/  USHF.R.S32.HI UR9, URZ, 0x1f, UR49 ;  /* 0x0000001fff097899 */ /* 0x000fe40008011431 */
[----:B------:R-:W-:-:S04]  /*0d80*/  UIADD3 UR8, UPT, UPT, UR11, UR8, URZ ;  /* 0x000000080b087290 */ /* 0x000fc8000fffe0ff */
[----:B------:R-:W-:-:S04]  /*0d90*/  UIMAD UR8, UR8, UR49, URZ ;  /* 0x00000031080872a4 */ /* 0x000fc8000f8e02ff */
[----:B------:R-:W-:-:S04]  /*0da0*/  UIMAD UR8, UR9, UR10, UR8 ;  /* 0x0000000a090872a4 */ /* 0x000fc8000f8e0208 */
[----:B------:R-:W-:Y:S01]  /*0db0*/  UIADD3 UR8, UPT, UPT, UR59, UR8, URZ ;  /* 0x000000083b087290 */ /* 0x000fe2000fffe0ff */
[----:B------:R-:W-:Y:S11]  /*0dc0*/  BRA `(.L_x_430) ;  /* 0x00000000000c7947 */ /* 0x000ff60003800000 */
.L_x_429:
[----:B------:R-:W-:Y:S02]  /*0dd0*/  UIMAD.WIDE.U32 UR58, UR66, UR17, URZ ;  /* 0x00000011423a72a5 */ /* 0x000fe4000f8e00ff */
[----:B------:R-:W-:-:S04]  /*0de0*/  UIMAD UR8, UR67, UR17, URZ ;  /* 0x00000011430872a4 */ /* 0x000fc8000f8e02ff */
[----:B------:R-:W-:Y:S02]  /*0df0*/  UIADD3 UR8, UPT, UPT, UR59, UR8, URZ ;  /* 0x000000083b087290 */ /* 0x000fe4000fffe0ff */
.L_x_430:
[----:B------:R-:W2:Y:S01]  /*0e00*/  LDCU.U8 UR10, c[0x0][0x548] ;  /* 0x0000a900ff0a77ac */ /* 0x000ea20008000000 */
[----:B------:R-:W-:Y:S01]  /*0e10*/  USHF.L.U32 UR46, UR42, 0x7, URZ ;  /* 0x000000072a2e7899 */ /* 0x000fe200080006ff */
[----:B------:R-:W3:Y:S03]  /*0e20*/  LDCU.U8 UR61, c[0x0][0x5f0] ;  /* 0x0000be00ff3d77ac */ /* 0x000ee60008000000 */
[----:B------:R-:W-:-:S04]  /*0e30*/  USEL UR9, UR46, URZ, UP5 ;  /* 0x000000ff2e097287 */ /* 0x000fc8000a800000 */
[----:B------:R-:W-:Y:S02]  /*0e40*/  UIADD3 UR9, UP0, UPT, UR51, UR9, URZ ;  /* 0x0000000933097290 */ /* 0x000fe4000ff1e0ff */
[----:B--2---:R-:W-:Y:S02]  /*0e50*/  UISETP.NE.AND UP1, UPT, UR10, URZ, UPT ;  /* 0x000000ff0a00728c */ /* 0x004fe4000bf25270 */
[----:B------:R-:W-:Y:S02]  /*0e60*/  UIADD3.X UR57, UPT, UPT, URZ, UR55, URZ, UP0, !UPT ;  /* 0x00000037ff397290 */ /* 0x000fe400087fe4ff */
[----:B------:R-:W-:Y:S02]  /*0e70*/  UIMAD.WIDE.U32 UR64, UR9, UR66, URZ ;  /* 0x00000042094072a5 */ /* 0x000fe4000f8e00ff */
[----:B------:R-:W-:-:S04]  /*0e80*/  UIMAD UR57, UR57, UR66, URZ ;  /* 0x00000042393972a4 */ /* 0x000fc8000f8e02ff */
[----:B------:R-:W-:Y:S02]  /*0e90*/  UIMAD UR57, UR67, UR9, UR57 ;  /* 0x00000009433972a4 */ /* 0x000fe4000f8e0239 */
[----:B------:R-:W-:Y:S02]  /*0ea0*/  UIMAD UR9, UR23, UR49, URZ ;  /* 0x00000031170972a4 */ /* 0x000fe4000f8e02ff */
[----:B------:R-:W-:Y:S01]  /*0eb0*/  UIADD3 UR57, UPT, UPT, UR65, UR57, URZ ;  /* 0x0000003941397290 */ /* 0x000fe2000fffe0ff */
[----:B---3--:R-:W-:Y:S11]  /*0ec0*/  BRA.U !UP1, `(.L_x_431) ;  /* 0x00000001091c7547 */ /* 0x008ff6000b800000 */
[----:B------:R-:W2:Y:S01]  /*0ed0*/  LDCU UR10, c[0x0][0x434] ;  /* 0x00008680ff0a77ac */ /* 0x000ea20008000800 */
[----:B------:R-:W3:Y:S01]  /*0ee0*/  LDCU UR60, c[0x0][0x454] ;  /* 0x00008a80ff3c77ac */ /* 0x000ee20008000800 */
[----:B------:R-:W-:Y:S02]  /*0ef0*/  UISETP.NE.AND UP0, UPT, UR17, -0x1, UPT ;  /* 0xffffffff1100788c */ /* 0x000fe4000bf05270 */
[----:B--2---:R-:W-:-:S04]  /*0f00*/  UIMAD UR10, UR42, UR10, URZ ;  /* 0x0000000a2a0a72a4 */ /* 0x004fc8000f8e02ff */
[----:B------:R-:W-:-:S04]  /*0f10*/  USEL UR10, UR10, UR17, !UP0 ;  /* 0x000000110a0a7287 */ /* 0x000fc8000c000000 */
[----:B---3--:R-:W-:Y:S01]  /*0f20*/  UIMAD UR60, UR23, UR60, UR10 ;  /* 0x0000003c173c72a4 */ /* 0x008fe2000f8e020a */
[----:B------:R-:W-:Y:S05]  /*0f30*/  BRA `(.L_x_432) ;  /* 0x00000000000c7947 */ /* 0x000fea0003800000 */
.L_x_431:
[----:B------:R-:W2:Y:S01]  /*0f40*/  LDCU UR60, c[0x0][0x434] ;  /* 0x00008680ff3c77ac */ /* 0x000ea20008000800 */
[----:B------:R-:W-:-:S04]  /*0f50*/  UIMAD UR10, UR42, UR16, UR23 ;  /* 0x000000102a0a72a4 */ /* 0x000fc8000f8e0217 */
[----:B--2---:R-:W-:Y:S02]  /*0f60*/  UIMAD UR60, UR10, UR60, URZ ;  /* 0x0000003c0a3c72a4 */ /* 0x004fe4000f8e02ff */
.L_x_432:
[----:B------:R-:W-:Y:S01]  /*0f70*/  UIADD3 UR56, UPT, UPT, UR44, -0x1, URZ ;  /* 0xffffffff2c387890 */ /* 0x000fe2000fffe0ff */
[----:B------:R-:W-:Y:S09]  /*0f80*/  BRA.U !UP1, `(.L_x_433) ;  /* 0x0000000109247547 */ /* 0x000ff2000b800000 */
[----:B------:R-:W2:Y:S01]  /*0f90*/  LDCU UR10, c[0x0][0x444] ;  /* 0x00008880ff0a77ac */ /* 0x000ea20008000800 */
[----:B------:R-:W-:Y:S01]  /*0fa0*/  UISETP.NE.AND UP0, UPT, UR17, -0x1, UPT ;  /* 0xffffffff1100788c */ /* 0x000fe2000bf05270 */
[----:B------:R-:W3:Y:S10]  /*0fb0*/  LDCU UR11, c[0x0][0x430] ;  /* 0x00008600ff0b77ac */ /* 0x000ef40008000800 */
[----:B--2---:R-:W-:Y:S01]  /*0fc0*/  @!UP0 UIMAD UR17, UR42, UR10, URZ ;  /* 0x0000000a2a1182a4 */ /* 0x004fe2000f8e02ff */
[----:B------:R-:W3:Y:S03]  /*0fd0*/  LDCU UR10, c[0x0][0x454] ;  /* 0x00008a80ff0a77ac */ /* 0x000ee60008000800 */
[----:B------:R-:W-:-:S02]  /*0fe0*/  UIADD3 UR17, UPT, UPT, UR46, UR17, URZ ;  /* 0x000000112e117290 */ /* 0x000fc4000fffe0ff */
[----:B---3--:R-:W-:-:S04]  /*0ff0*/  ULEA UR10, UR11, UR10, 0x7 ;  /* 0x0000000a0b0a7291 */ /* 0x008fc8000f8e38ff */
[----:B------:R-:W-:Y:S01]  /*1000*/  UIMAD UR59, UR10, UR23, UR17 ;  /* 0x000000170a3b72a4 */ /* 0x000fe2000f8e0211 */
[----:B------:R-:W-:Y:S11]  /*1010*/  BRA `(.L_x_434) ;  /* 0x00000000000c7947 */ /* 0x000ff60003800000 */
.L_x_433:
[----:B------:R-:W2:Y:S01]  /*1020*/  LDCU UR59, c[0x0][0x444] ;  /* 0x00008880ff3b77ac */ /* 0x000ea20008000800 */
[----:B------:R-:W-:-:S04]  /*1030*/  UIMAD UR10, UR42, UR16, UR23 ;  /* 0x000000102a0a72a4 */ /* 0x000fc8000f8e0217 */
[----:B--2---:R-:W-:-:S12]  /*1040*/  UIMAD UR59, UR10, UR59, URZ ;  /* 0x0000003b0a3b72a4 */ /* 0x004fd8000f8e02ff */
.L_x_434:
[----:B------:R-:W-:Y:S01]  /*1050*/  USHF.R.S32.HI UR10, URZ, 0x1f, UR9 ;  /* 0x0000001fff0a7899 */ /* 0x000fe20008011409 */
[----:B------:R-:W2:Y:S01]  /*1060*/  S2R R0, SR_TID.X ;  /* 0x0000000000007919 */ /* 0x000ea20000002100 */
[----:B------:R-:W-:Y:S01]  /*1070*/  UIADD3 UR58, UP1, UP0, UR64, UR58, UR9 ;  /* 0x0000003a403a7290 */ /* 0x000fe2000f83e009 */
[----:B------:R-:W-:Y:S01]  /*1080*/  IMAD.MOV.U32 R21, RZ, RZ, RZ ;  /* 0x000000ffff157224 */ /* 0x000fe200078e00ff */
[----:B------:R-:W3:Y:S01]  /*1090*/  LDCU UR9, c[0x0][0x508] ;  /* 0x0000a100ff0977ac */ /* 0x000ee20008000800 */
[----:B------:R-:W-:Y:S01]  /*10a0*/  ISETP.NE.AND P3, PT, RZ, UR61, PT ;  /* 0x0000003dff007c0c */ /* 0x000fe2000bf65270 */
[----:B------:R-:W-:Y:S01]  /*10b0*/  BSSY.RECONVERGENT B1, `(.L_x_424) ;  /* 0x000086b000017945 */ /* 0x000fe20003800200 */
[----:B------:R-:W-:Y:S02]  /*10c0*/  UIADD3 UR47, UPT, UPT, UR30, UR43, URZ ;  /* 0x0000002b1e2f7290 */ /* 0x000fe4000fffe0ff */
[----:B------:R-:W-:Y:S02]  /*10d0*/  UIADD3.X UR57, UPT, UPT, UR57, UR8, UR10, UP1, UP0 ;  /* 0x0000000839397290 */ /* 0x000fe40008fe040a */
[----:B------:R-:W-:-:S02]  /*10e0*/  UIMAD UR49, UR16, UR49, URZ ;  /* 0x00000031103172a4 */ /* 0x000fc4000f8e02ff */
[----:B------:R-:W-:Y:S02]  /*10f0*/  ULEA UR59, UR56, UR59, 0x6 ;  /* 0x0000003b383b7291 */ /* 0x000fe4000f8e30ff */
[----:B------:R-:W-:Y:S02]  /*1100*/  ULEA UR60, UR56, UR60, 0x6 ;  /* 0x0000003c383c7291 */ /* 0x000fe4000f8e30ff */
[----:B---3--:R-:W-:-:S04]  /*1110*/  UIADD3 UR9, UPT, UPT, UR47, -UR9, -UR36 ;  /* 0x800000092f097290 */ /* 0x008fc8000fffe824 */
[----:B------:R-:W-:-:S04]  /*1120*/  USHF.R.S32.HI UR8, URZ, 0x1f, UR9 ;  /* 0x0000001fff087899 */ /* 0x000fc80008011409 */
[----:B------:R-:W-:Y:S01]  /*1130*/  ULEA.HI UR8, UR8, UR9, URZ, 0x6 ;  /* 0x0000000908087291 */ /* 0x000fe2000f8f30ff */
[----:B--2---:R-:W-:-:S03]  /*1140*/  IMAD.SHL.U32 R5, R0, 0x8, RZ ;  /* 0x0000000800057824 */ /* 0x004fc600078e00ff */
[----:B------:R-:W-:Y:S01]  /*1150*/  USHF.R.S32.HI UR46, URZ, 0x6, UR8 ;  /* 0x00000006ff2e7899 */ /* 0x000fe20008011408 */
[----:B------:R-:W-:Y:S02]  /*1160*/  SHF.R.U32.HI R4, RZ, 0x3, R0 ;  /* 0x00000003ff047819 */ /* 0x000fe40000011600 */
[----:B------:R-:W-:Y:S01]  /*1170*/  LOP3.LUT R20, R5, 0x38, RZ, 0xc0, !PT ;  /* 0x0000003805147812 */ /* 0x000fe200078ec0ff */
[----:B------:R-:W-:-:S03]  /*1180*/  UISETP.LT.AND UP0, UPT, URZ, UR46, UPT ;  /* 0x0000002eff00728c */ /* 0x000fc6000bf01270 */
[----:B------:R-:W2:Y:S01]  /*1190*/  LDCU.128 UR8, c[0x0][0x590] ;  /* 0x0000b200ff0877ac */ /* 0x000ea20008000c00 */
[----:B------:R-:W-:Y:S01]  /*11a0*/  IADD3 R2, P0, PT, R20, UR62, RZ ;  /* 0x0000003e14027c10 */ /* 0x000fe2000ff1e0ff */
[----:B------:R-:W-:-:S04]  /*11b0*/  USEL UR46, URZ, UR46, !UP0 ;  /* 0x0000002eff2e7287 */ /* 0x000fc8000c000000 */
[----:B------:R-:W-:Y:S01]  /*11c0*/  IMAD.X R3, RZ, RZ, UR50, P0 ;  /* 0x00000032ff037e24 */ /* 0x000fe200080e06ff */
[----:B------:R-:W3:Y:S01]  /*11d0*/  LDCU.64 UR62, c[0x0][0x420] ;  /* 0x00008400ff3e77ac */ /* 0x000ee20008000a00 */
[----:B------:R-:W-:Y:S02]  /*11e0*/  UISETP.GT.AND UP0, UPT, UR44, UR46, UPT ;  /* 0x0000002e2c00728c */ /* 0x000fe4000bf04270 */
[----:B--2---:R-:W-:Y:S01]  /*11f0*/  UIMAD UR17, UR55, UR8, URZ ;  /* 0x00000008371172a4 */ /* 0x004fe2000f8e02ff */
[----:B------:R-:W-:Y:S01]  /*1200*/  IMAD.U32 R10, RZ, RZ, UR8 ;  /* 0x00000008ff0a7e24 */ /* 0x000fe2000f8e00ff */
[----:B------:R-:W-:Y:S01]  /*1210*/  MOV R12, UR10 ;  /* 0x0000000a000c7c02 */ /* 0x000fe20008000f00 */
[----:B------:R-:W-:Y:S01]  /*1220*/  IMAD.U32 R16, RZ, RZ, UR11 ;  /* 0x0000000bff107e24 */ /* 0x000fe2000f8e00ff */
[----:B------:R-:W-:Y:S01]  /*1230*/  UIMAD UR17, UR51, UR9, UR17 ;  /* 0x00000009331172a4 */ /* 0x000fe2000f8e0211 */
[----:B------:R-:W-:Y:S01]  /*1240*/  IMAD.WIDE.U32 R10, R10, UR51, R2 ;  /* 0x000000330a0a7c25 */ /* 0x000fe2000f8e0002 */
[----:B------:R-:W2:Y:S01]  /*1250*/  LDCU.64 UR10, c[0x0][0x550] ;  /* 0x0000aa00ff0a77ac */ /* 0x000ea20008000a00 */
[----:B------:R-:W4:Y:S03]  /*1260*/  LDC.64 R2, c[0x0][0x3b0] ;  /* 0x0000ec00ff027b82 */ /* 0x000f260000000a00 */
[----:B------:R-:W-:Y:S01]  /*1270*/  VIADD R11, R11, UR17 ;  /* 0x000000110b0b7c36 */ /* 0x000fe20008000000 */
[----:B------:R-:W-:Y:S01]  /*1280*/  USHF.L.U64.HI UR50, UR8, 0x5, UR9 ;  /* 0x0000000508327899 */ /* 0x000fe20008010209 */
[----:B------:R-:W-:-:S03]  /*1290*/  IMAD.WIDE.U32 R12, R12, UR23, R10 ;  /* 0x000000170c0c7c25 */ /* 0x000fc6000f8e000a */
[----:B------:R-:W5:Y:S01]  /*12a0*/  LDCU.64 UR16, c[0x0][0x3c8] ;  /* 0x00007900ff1077ac */ /* 0x000f620008000a00 */
[----:B------:R-:W1:Y:S01]  /*12b0*/  LDC.64 R10, c[0x0][0x5f8] ;  /* 0x00017e00ff0a7b82 */ /* 0x000e620000000a00 */
[----:B------:R-:W-:Y:S01]  /*12c0*/  IMAD R17, R16, UR23, R13 ;  /* 0x0000001710117c24 */ /* 0x000fe2000f8e020d */
[----:B------:R-:W-:Y:S01]  /*12d0*/  LOP3.LUT R13, R0, 0x1f, RZ, 0xc0, !PT ;  /* 0x0000001f000d7812 */ /* 0x000fe200078ec0ff */
[----:B------:R-:W-:Y:S01]  /*12e0*/  IMAD.MOV.U32 R16, RZ, RZ, R12 ;  /* 0x000000ffff107224 */ /* 0x000fe200078e000c */
[----:B------:R-:W-:-:S03]  /*12f0*/  SHF.R.U32.HI R12, RZ, 0x5, R0 ;  /* 0x00000005ff0c7819 */ /* 0x000fc60000011600 */
[----:B------:R-:W-:-:S04]  /*1300*/  IMAD.WIDE.U32 R16, R4, UR8, R16 ;  /* 0x0000000804107c25 */ /* 0x000fc8000f8e0010 */
[----:B------:R-:W-:Y:S01]  /*1310*/  IMAD R13, R12, UR49, R13 ;  /* 0x000000310c0d7c24 */ /* 0x000fe2000f8e020d */
[----:B--2---:R-:W-:Y:S01]  /*1320*/  LEA R242, P2, R16, UR10, 0x1 ;  /* 0x0000000a10f27c11 */ /* 0x004fe2000f8408ff */
[----:B------:R-:W-:Y:S02]  /*1330*/  IMAD R12, R4, UR9, R17 ;  /* 0x00000009040c7c24 */ /* 0x000fe4000f8e0211 */
[C---:B----4-:R-:W-:Y:S02]  /*1340*/  IMAD R14, R2.reuse, UR55, RZ ;  /* 0x00000037020e7c24 */ /* 0x050fe4000f8e02ff */
[----:B------:R-:W-:Y:S01]  /*1350*/  IMAD.WIDE.U32 R18, R2, UR51, R20 ;  /* 0x0000003302127c25 */ /* 0x000fe2000f8e0014 */
[----:B------:R-:W-:Y:S02]  /*1360*/  LEA.HI.X R243, R16, UR11, R12, 0x1, P2 ;  /* 0x0000000b10f37c11 */ /* 0x000fe400090f0c0c */
[----:B------:R-:W-:Y:S01]  /*1370*/  IADD3 R16, PT, PT, R4, 0x20, RZ ;  /* 0x0000002004107810 */ /* 0x000fe20007ffe0ff */
[----:B------:R-:W-:Y:S01]  /*1380*/  IMAD R14, R3, UR51, R14 ;  /* 0x00000033030e7c24 */ /* 0x000fe2000f8e020e */
[----:B------:R-:W-:Y:S01]  /*1390*/  IADD3 R24, P0, PT, R18, UR54, RZ ;  /* 0x0000003612187c10 */ /* 0x000fe2000ff1e0ff */
[----:B-1----:R-:W-:Y:S01]  /*13a0*/  IMAD.WIDE.U32 R22, R10, UR21, RZ ;  /* 0x000000150a167c25 */ /* 0x002fe2000f8e00ff */
[----:B-----5:R-:W-:Y:S01]  /*13b0*/  MOV R18, UR16 ;  /* 0x0000001000127c02 */ /* 0x020fe20008000f00 */
[----:B------:R-:W-:Y:S01]  /*13c0*/  USHF.L.U32 UR51, UR8, 0x5, URZ ;  /* 0x0000000508337899 */ /* 0x000fe200080006ff */
[----:B------:R-:W-:Y:S01]  /*13d0*/  IADD3.X R25, PT, PT, R19, UR53, R14, P0, !PT ;  /* 0x0000003513197c10 */ /* 0x000fe200087fe40e */
[----:B------:R-:W-:Y:S01]  /*13e0*/  IMAD.U32 R14, RZ, RZ, UR17 ;  /* 0x00000011ff0e7e24 */ /* 0x000fe2000f8e00ff */
[----:B------:R-:W1:Y:S01]  /*13f0*/  LDCU.64 UR16, c[0x0][0x570] ;  /* 0x0000ae00ff1077ac */ /* 0x000e620008000a00 */
[----:B------:R-:W-:Y:S01]  /*1400*/  SEL R10, R22, RZ, P3 ;  /* 0x000000ff160a7207 */ /* 0x000fe20001800000 */
[----:B------:R-:W-:-:S02]  /*1410*/  IMAD R11, R11, UR21, R23 ;  /* 0x000000150b0b7c24 */ /* 0x000fc4000f8e0217 */
[----:B------:R-:W-:Y:S01]  /*1420*/  IMAD.WIDE.U32 R18, R18, UR23, R24 ;  /* 0x0000001712127c25 */ /* 0x000fe2000f8e0018 */
[----:B------:R-:W2:Y:S01]  /*1430*/  LDCU.64 UR8, c[0x0][0x380] ;  /* 0x00007000ff0877ac */ /* 0x000ea20008000a00 */
[----:B------:R-:W-:Y:S02]  /*1440*/  IADD3 R10, P1, P0, R13, UR58, R10 ;  /* 0x0000003a0d0a7c10 */ /* 0x000fe4000f83e00a */
[----:B------:R-:W-:Y:S01]  /*1450*/  IMAD R19, R14, UR23, R19 ;  /* 0x000000170e137c24 */ /* 0x000fe2000f8e0213 */
[----:B------:R-:W-:Y:S01]  /*1460*/  USHF.L.U32 UR53, UR49, 0x6, URZ ;  /* 0x0000000631357899 */ /* 0x000fe200080006ff */
[----:B------:R-:W-:Y:S01]  /*1470*/  SHF.R.S32.HI R13, RZ, 0x1f, R13 ;  /* 0x0000001fff0d7819 */ /* 0x000fe2000001140d */
[----:B------:R-:W4:Y:S01]  /*1480*/  LDCU.64 UR54, c[0x0][0x5e8] ;  /* 0x0000bd00ff3677ac */ /* 0x000f220008000a00 */
[----:B------:R-:W-:Y:S01]  /*1490*/  SEL R14, R11, RZ, P3 ;  /* 0x000000ff0b0e7207 */ /* 0x000fe20001800000 */
[----:B------:R-:W-:Y:S02]  /*14a0*/  IMAD.SHL.U32 R17, R2, 0x20, RZ ;  /* 0x0000002002117824 */ /* 0x000fe400078e00ff */
[----:B------:R-:W-:Y:S01]  /*14b0*/  IMAD.U32 R12, RZ, RZ, UR53 ;  /* 0x00000035ff0c7e24 */ /* 0x000fe2000f8e00ff */
[----:B------:R-:W-:Y:S01]  /*14c0*/  IADD3.X R13, PT, PT, R13, UR57, R14, P1, P0 ;  /* 0x000000390d0d7c10 */ /* 0x000fe20008fe040e */
[----:B------:R-:W-:Y:S01]  /*14d0*/  IMAD.WIDE.U32 R14, R4, R2, R18 ;  /* 0x00000002040e7225 */ /* 0x000fe200078e0012 */
[----:B------:R-:W-:-:S03]  /*14e0*/  IADD3 R11, P0, PT, R10, UR53, RZ ;  /* 0x000000350a0b7c10 */ /* 0x000fc6000ff1e0ff */
[----:B------:R-:W-:Y:S01]  /*14f0*/  IMAD R10, R4, R3, R15 ;  /* 0x00000003040a7224 */ /* 0x000fe200078e020f */
[----:B------:R-:W-:Y:S02]  /*1500*/  LEA.HI.X.SX32 R12, R12, R13, 0x1, P0 ;  /* 0x0000000d0c0c7211 */ /* 0x000fe400000f0eff */
[C---:B-1----:R-:W-:Y:S02]  /*1510*/  LEA R240, P0, R11.reuse, UR16, 0x2 ;  /* 0x000000100bf07c11 */ /* 0x042fe4000f8010ff */
[----:B--2---:R-:W-:Y:S02]  /*1520*/  LEA R244, P1, R14, UR8, 0x1 ;  /* 0x000000080ef47c11 */ /* 0x004fe4000f8208ff */
[----:B------:R-:W-:Y:S01]  /*1530*/  LEA.HI.X R241, R11, UR17, R12, 0x2, P0 ;  /* 0x000000110bf17c11 */ /* 0x000fe200080f140c */
[----:B----4-:R-:W-:Y:S01]  /*1540*/  UIMAD.WIDE UR10, UR59, 0x4, UR54 ;  /* 0x000000043b0a78a5 */ /* 0x010fe2000f8e0236 */
[----:B------:R-:W-:Y:S01]  /*1550*/  SHF.L.U64.HI R11, R2, 0x5, R3 ;  /* 0x00000005020b7819 */ /* 0x000fe20000010203 */
[----:B---3--:R-:W-:Y:S01]  /*1560*/  UIMAD.WIDE UR54, UR60, 0x4, UR62 ;  /* 0x000000043c3678a5 */ /* 0x008fe2000f8e023e */
[----:B------:R-:W-:-:S02]  /*1570*/  IADD3 R3, P0, PT, R4, 0x20, RZ ;  /* 0x0000002004037810 */ /* 0x000fc40007f1e0ff */
[----:B------:R-:W-:Y:S02]  /*1580*/  LEA.HI.X R245, R14, UR9, R10, 0x1, P1 ;  /* 0x000000090ef57c11 */ /* 0x000fe400088f0c0a */
[C---:B------:R-:W-:Y:S01]  /*1590*/  LOP3.LUT R15, R20.reuse, 0x40, RZ, 0xfc, !PT ;  /* 0x00000040140f7812 */ /* 0x040fe200078efcff */
[----:B------:R-:W-:Y:S01]  /*15a0*/  IMAD.X R2, RZ, RZ, RZ, P0 ;  /* 0x000000ffff027224 */ /* 0x000fe200000e06ff */
        /* <DEDUP_REMOVED lines=16> */
.L_x_436:
[----:B------:R-:W1:Y:S01]  /*16b0*/  LDCU.64 UR12, c[0x0][0x5c0] ;  /* 0x0000b800ff0c77ac */ /* 0x000e620008000a00 */
[----:B------:R-:W-:-:S04]  /*16c0*/  UIADD3 UR8, UPT, UPT, UR37, UR39, URZ ;  /* 0x0000002725087290 */ /* 0x000fc8000fffe0ff */
[----:B-1----:R-:W-:Y:S02]  /*16d0*/  UIMAD.WIDE.U32 UR16, UR8, UR12, URZ ;  /* 0x0000000c081072a5 */ /* 0x002fe4000f8e00ff */
[----:B------:R-:W-:-:S04]  /*16e0*/  UIMAD UR8, UR8, UR13, URZ ;  /* 0x0000000d080872a4 */ /* 0x000fc8000f8e02ff */
[----:B------:R-:W-:-:S06]  /*16f0*/  UIADD3 UR8, UPT, UPT, UR17, UR8, URZ ;  /* 0x0000000811087290 */ /* 0x000fcc000fffe0ff */
[----:B------:R-:W-:Y:S02]  /*1700*/  MOV R5, UR8 ;  /* 0x0000000800057c02 */ /* 0x000fe40008000f00 */
.L_x_437:
        /* <DEDUP_REMOVED lines=13> */
.L_x_438:
[----:B------:R-:W1:Y:S01]  /*17e0*/  LDCU.64 UR10, c[0x0][0x5c8] ;  /* 0x0000b900ff0a77ac */ /* 0x000e620008000a00 */
[----:B------:R-:W-:-:S04]  /*17f0*/  UIADD3 UR37, UPT, UPT, UR37, UR39, URZ ;  /* 0x0000002725257290 */ /* 0x000fc8000fffe0ff */
[----:B-1----:R-:W-:Y:S02]  /*1800*/  UIMAD.WIDE.U32 UR14, UR37, UR10, URZ ;  /* 0x0000000a250e72a5 */ /* 0x002fe4000f8e00ff */
[----:B------:R-:W-:-:S04]  /*1810*/  UIMAD UR37, UR37, UR11, URZ ;  /* 0x0000000b252572a4 */ /* 0x000fc8000f8e02ff */
[----:B------:R-:W-:-:S06]  /*1820*/  UIADD3 UR37, UPT, UPT, UR15, UR37, URZ ;  /* 0x000000250f257290 */ /* 0x000fcc000fffe0ff */
[----:B------:R-:W-:-:S07]  /*1830*/  MOV R0, UR37 ;  /* 0x0000002500007c02 */ /* 0x000fce0008000f00 */
.L_x_439:
        /* <DEDUP_REMOVED lines=32> */
.L_x_441:
[----:B------:R-:W-:Y:S05]  /*1a40*/  BSYNC.RECONVERGENT B0 ;  /* 0x0000000000007941 */ /* 0x000fea0003800200 */
.L_x_440:
        /* <DEDUP_REMOVED lines=19> */
.L_x_443:
[----:B------:R-:W-:Y:S05]  /*1b80*/  BSYNC.RECONVERGENT B0 ;  /* 0x0000000000007941 */ /* 0x000fea0003800200 */
.L_x_442:
[----:B------:R-:W3:Y:S01]  /*1b90*/  LDCU.64 UR8, c[0x0][0x5e0] ;  /* 0x0000bc00ff0877ac */ /* 0x000ee20008000a00 */
[----:B------:R-:W-:Y:S01]  /*1ba0*/  MOV R5, UR10 ;  /* 0x0000000a00057c02 */ /* 0x000fe20008000f00 */
[----:B------:R-:W-:Y:S01]  /*1bb0*/  BSSY.RECONVERGENT B0, `(.L_x_444) ;  /* 0x000001b000007945 */ /* 0x000fe20003800200 */
[----:B------:R-:W-:-:S03]  /*1bc0*/  UIMAD UR27, UR27, UR10, URZ ;  /* 0x0000000a1b1b72a4 */ /* 0x000fc6000f8e02ff */
[----:B--2---:R-:W-:Y:S01]  /*1bd0*/  IMAD.WIDE.U32 R6, R5, UR30, R20 ;  /* 0x0000001e05067c25 */ /* 0x004fe2000f8e0014 */
        /* <DEDUP_REMOVED lines=24> */
.L_x_445:
[----:B------:R-:W-:Y:S05]  /*1d60*/  BSYNC.RECONVERGENT B0 ;  /* 0x0000000000007941 */ /* 0x000fea0003800200 */
.L_x_444:
        /* <DEDUP_REMOVED lines=20> */
.L_x_435:
[----:B------:R-:W-:Y:S01]  /*1eb0*/  ULOP3.LUT UR8, UR56, 0x80000001, URZ, 0xc0, !UPT ;  /* 0x8000000138087892 */ /* 0x000fe2000f8ec0ff */
[----:B------:R-:W-:Y:S01]  /*1ec0*/  LOP3.LUT R13, R5, 0x1f8, RZ, 0xc0, !PT ;  /* 0x000001f8050d7812 */ /* 0x000fe200078ec0ff */
[----:B------:R-:W-:Y:S01]  /*1ed0*/  UIMAD UR56, UR56, -0x40, UR43 ;  /* 0xffffffc0383878a4 */ /* 0x000fe2000f8e022b */
[----:B------:R-:W-:Y:S01]  /*1ee0*/  @P3 BAR.SYNC.DEFER_BLOCKING 0x0 ;  /* 0x0000000000003b1d */ /* 0x000fe20000010000 */
[----:B------:R-:W-:Y:S01]  /*1ef0*/  UISETP.NE.AND UP0, UPT, UR8, 0x1, UPT ;  /* 0x000000010800788c */ /* 0x000fe2000bf05270 */
[----:B------:R-:W-:-:S03]  /*1f00*/  LOP3.LUT R10, R13, 0x38, R0, 0x78, !PT ;  /* 0x000000380d0a7812 */ /* 0x000fc600078e7800 */
[----:B------:R-:W-:Y:S01]  /*1f10*/  ISETP.GE.AND P6, PT, R4, UR56, PT ;  /* 0x0000003804007c0c */ /* 0x000fe2000bfc6270 */
[----:B------:R-:W-:Y:S01]  /*1f20*/  USEL UR16, URZ, 0x8000, UP0 ;  /* 0x00008000ff107887 */ /* 0x000fe20008000000 */
[----:B------:R-:W-:Y:S01]  /*1f30*/  LOP3.LUT R13, R10, 0x1e00, R5, 0xf8, !PT ;  /* 0x00001e000a0d7812 */ /* 0x000fe200078ef805 */
[----:B------:R-:W-:Y:S03]  /*1f40*/  BSSY.RECONVERGENT B0, `(.L_x_447) ;  /* 0x0000021000007945 */ /* 0x000fe60003800200 */
        /* <DEDUP_REMOVED lines=28> */
.L_x_448:
[----:B------:R2:W-:Y:S04]  /*2110*/  STS.128 [R13+0x10000], RZ ;  /* 0x010000ff0d007388 */ /* 0x0005e80000000c00 */
[----:B------:R2:W-:Y:S04]  /*2120*/  STS.128 [R13+0x12000], RZ ;  /* 0x012000ff0d007388 */ /* 0x0005e80000000c00 */
[----:B------:R2:W-:Y:S04]  /*2130*/  STS.128 [R13+0x14000], RZ ;  /* 0x014000ff0d007388 */ /* 0x0005e80000000c00 */
[----:B------:R2:W-:Y:S02]  /*2140*/  STS.128 [R13+0x16000], RZ ;  /* 0x016000ff0d007388 */ /* 0x0005e40000000c00 */
.L_x_449:
[----:B------:R-:W-:Y:S05]  /*2150*/  BSYNC.RECONVERGENT B0 ;  /* 0x0000000000007941 */ /* 0x000fea0003800200 */
.L_x_447:
        /* <DEDUP_REMOVED lines=37> */
.L_x_451:
[----:B------:R-:W-:Y:S05]  /*23b0*/  BSYNC.RECONVERGENT B0 ;  /* 0x0000000000007941 */ /* 0x000fea0003800200 */
.L_x_450:
[----:B------:R-:W-:Y:S01]  /*23c0*/  BSSY.RECONVERGENT B0, `(.L_x_452) ;  /* 0x0000021000007945 */ /* 0x000fe20003800200 */
[----:B------:R-:W-:-:S03]  /*23d0*/  IADD3 R237, PT, PT, R13, UR16, RZ ;  /* 0x000000100ded7c10 */ /* 0x000fc6000fffe0ff */
        /* <DEDUP_REMOVED lines=27> */
.L_x_453:
[----:B------:R1:W-:Y:S04]  /*2590*/  STS.128 [R237], RZ ;  /* 0x000000ffed007388 */ /* 0x0003e80000000c00 */
[----:B------:R1:W-:Y:S04]  /*25a0*/  STS.128 [R237+0x2000], RZ ;  /* 0x002000ffed007388 */ /* 0x0003e80000000c00 */
[----:B------:R1:W-:Y:S04]  /*25b0*/  STS.128 [R237+0x4000], RZ ;  /* 0x004000ffed007388 */ /* 0x0003e80000000c00 */
[----:B------:R1:W-:Y:S02]  /*25c0*/  STS.128 [R237+0x6000], RZ ;  /* 0x006000ffed007388 */ /* 0x0003e40000000c00 */
.L_x_454:
[----:B------:R-:W-:Y:S05]  /*25d0*/  BSYNC.RECONVERGENT B0 ;  /* 0x0000000000007941 */ /* 0x000fea0003800200 */
.L_x_452:
[--C-:B------:R-:W-:Y:S01]  /*25e0*/  SHF.R.U32.HI R10, RZ, 0x1, R0.reuse ;  /* 0x00000001ff0a7819 */ /* 0x100fe20000011600 */
[----:B------:R-:W-:Y:S01]  /*25f0*/  IMAD.MOV.U32 R235, RZ, RZ, 0x7f800000 ;  /* 0x7f800000ffeb7424 */ /* 0x000fe200078e00ff */
[----:B------:R-:W-:Y:S01]  /*2600*/  SHF.R.U32.HI R236, RZ, 0x2, R0 ;  /* 0x00000002ffec7819 */ /* 0x000fe20000011600 */
[----:B------:R-:W-:Y:S01]  /*2610*/  IMAD.MOV.U32 R234, RZ, RZ, 0x7f800000 ;  /* 0x7f800000ffea7424 */ /* 0x000fe200078e00ff */
[----:B----4-:R-:W-:-:S04]  /*2620*/  LOP3.LUT R19, R10, 0x30, RZ, 0xc0, !PT ;  /* 0x000000300a137812 */ /* 0x010fc800078ec0ff */
[----:B------:R-:W-:Y:S01]  /*2630*/  LOP3.LUT R236, R19, 0x7, R236, 0xf8, !PT ;  /* 0x0000000713ec7812 */ /* 0x000fe200078ef8ec */
[----:B------:R-:W-:-:S03]  /*2640*/  IMAD.MOV.U32 R19, RZ, RZ, 0x4 ;  /* 0x00000004ff137424 */ /* 0x000fc600078e00ff */
[C---:B------:R-:W-:Y:S01]  /*2650*/  ISETP.GE.AND P1, PT, R236.reuse, UR56, PT ;  /* 0x00000038ec007c0c */ /* 0x040fe2000bf26270 */
[----:B------:R-:W-:-:S05]  /*2660*/  VIADD R18, R236, 0x8 ;  /* 0x00000008ec127836 */ /* 0x000fca0000000000 */
[----:B------:R-:W-:Y:S01]  /*2670*/  ISETP.GE.AND P0, PT, R18, UR56, PT ;  /* 0x0000003812007c0c */ /* 0x000fe2000bf06270 */
[----:B------:R-:W-:-:S06]  /*2680*/  IMAD.WIDE.U32 R18, R236, R19, UR54 ;  /* 0x00000036ec127e25 */ /* 0x000fcc000f8e0013 */
        /* <DEDUP_REMOVED lines=35> */
.L_x_456:
[----:B------:R-:W-:Y:S05]  /*28c0*/  BSYNC.RECONVERGENT B0 ;  /* 0x0000000000007941 */ /* 0x000fea0003800200 */
.L_x_455:
        /* <DEDUP_REMOVED lines=48> */
.L_x_458:
[----:B------:R2:W-:Y:S04]  /*2bd0*/  STS.128 [R13+0x18000], RZ ;  /* 0x018000ff0d007388 */ /* 0x0005e80000000c00 */
[----:B------:R2:W-:Y:S04]  /*2be0*/  STS.128 [R13+0x1a000], RZ ;  /* 0x01a000ff0d007388 */ /* 0x0005e80000000c00 */
[----:B------:R2:W-:Y:S04]  /*2bf0*/  STS.128 [R13+0x1c000], RZ ;  /* 0x01c000ff0d007388 */ /* 0x0005e80000000c00 */
[----:B------:R2:W-:Y:S02]  /*2c00*/  STS.128 [R13+0x1e000], RZ ;  /* 0x01e000ff0d007388 */ /* 0x0005e40000000c00 */
.L_x_459:
[----:B------:R-:W-:Y:S05]  /*2c10*/  BSYNC.RECONVERGENT B0 ;  /* 0x0000000000007941 */ /* 0x000fea0003800200 */
.L_x_457:
        /* <DEDUP_REMOVED lines=11> */
[----:B------:R-:W-:Y:S02]  /*2cd0*/  IMAD.MOV.U32 R17, RZ, RZ, R11 ;  /* 0x000000ffff117224 */ /* 0x000fe400078e000b */
        /* <DEDUP_REMOVED lines=29> */
.L_x_461:
[----:B------:R-:W-:Y:S05]  /*2eb0*/  BSYNC.RECONVERGENT B0 ;  /* 0x0000000000007941 */ /* 0x000fea0003800200 */
.L_x_460:
        /* <DEDUP_REMOVED lines=20> */
[----:B---3--:R-:W-:Y:S02]  /*3000*/  LEA R16, P4, R18, UR8, 0x1 ;  /* 0x0000000812107c11 */ /* 0x008fe4000f8808ff */
        /* <DEDUP_REMOVED lines=24> */
.L_x_463:
[----:B------:R2:W-:Y:S04]  /*3190*/  STS.128 [R13+0x20000], RZ ;  /* 0x020000ff0d007388 */ /* 0x0005e80000000c00 */
[----:B------:R2:W-:Y:S04]  /*31a0*/  STS.128 [R13+0x22000], RZ ;  /* 0x022000ff0d007388 */ /* 0x0005e80000000c00 */
[----:B------:R2:W-:Y:S04]  /*31b0*/  STS.128 [R13+0x24000], RZ ;  /* 0x024000ff0d007388 */ /* 0x0005e80000000c00 */
[----:B------:R2:W-:Y:S02]  /*31c0*/  STS.128 [R13+0x26000], RZ ;  /* 0x026000ff0d007388 */ /* 0x0005e40000000c00 */
.L_x_464:
[----:B------:R-:W-:Y:S05]  /*31d0*/  BSYNC.RECONVERGENT B0 ;  /* 0x0000000000007941 */ /* 0x000fea0003800200 */
.L_x_462:
        /* <DEDUP_REMOVED lines=41> */
.L_x_466:
[----:B------:R-:W-:Y:S05]  /*3470*/  BSYNC.RECONVERGENT B0 ;  /* 0x0000000000007941 */ /* 0x000fea0003800200 */
.L_x_465:
[----:B--2---:R-:W-:Y:S01]  /*3480*/  IMAD.SHL.U32 R2, R0, 0x40, RZ ;  /* 0x0000004000027824 */ /* 0x004fe200078e00ff */
[----:B------:R-:W-:Y:S01]  /*3490*/  LOP3.LUT R3, R6, 0x20, RZ, 0xc0, !PT ;  /* 0x0000002006037812 */ /* 0x000fe200078ec0ff */
[C---:B------:R-:W-:Y:S01]  /*34a0*/  IMAD.SHL.U32 R9, R0.reuse, 0x20, RZ ;  /* 0x0000002000097824 */ /* 0x040fe200078e00ff */
[----:B-1----:R-:W-:Y:S01]  /*34b0*/  SHF.R.U32.HI R232, RZ, 0x2, R220 ;  /* 0x00000002ffe87819 */ /* 0x002fe200000116dc */
[----:B------:R-:W-:Y:S01]  /*34c0*/  IMAD.SHL.U32 R227, R0, 0x10, RZ ;  /* 0x0000001000e37824 */ /* 0x000fe200078e00ff */
[----:B------:R-:W-:Y:S01]  /*34d0*/  LOP3.LUT R12, R2, 0x1c0, RZ, 0xc0, !PT ;  /* 0x000001c0020c7812 */ /* 0x000fe200078ec0ff */
[C---:B------:R-:W-:Y:S01]  /*34e0*/  IMAD.SHL.U32 R219, R220.reuse, 0x2, RZ ;  /* 0x00000002dcdb7824 */ /* 0x040fe200078e00ff */
[----:B------:R-:W-:Y:S01]  /*34f0*/  LOP3.LUT R3, R3, 0x18, R4, 0xf8, !PT ;  /* 0x0000001803037812 */ /* 0x000fe200078ef804 */
[----:B------:R-:W-:Y:S01]  /*3500*/  IMAD.SHL.U32 R217, R220, 0x20, RZ ;  /* 0x00000020dcd97824 */ /* 0x000fe200078e00ff */
[----:B------:R-:W-:Y:S01]  /*3510*/  LOP3.LUT R6, R2, 0x200, RZ, 0xc0, !PT ;  /* 0x0000020002067812 */ /* 0x000fe200078ec0ff */
[----:B------:R-:W-:Y:S01]  /*3520*/  IMAD.SHL.U32 R216, R220, 0x40, RZ ;  /* 0x00000040dcd87824 */ /* 0x000fe200078e00ff */
[----:B------:R-:W-:Y:S01]  /*3530*/  LOP3.LUT R7, R12, 0x38, R5, 0xf8, !PT ;  /* 0x000000380c077812 */ /* 0x000fe200078ef805 */
[----:B------:R-:W-:Y:S01]  /*3540*/  IMAD.SHL.U32 R218, R220, 0x8, RZ ;  /* 0x00000008dcda7824 */ /* 0x000fe200078e00ff */
[----:B------:R-:W-:Y:S01]  /*3550*/  LOP3.LUT R8, R9, 0x200, RZ, 0xc0, !PT ;  /* 0x0000020009087812 */ /* 0x000fe200078ec0ff */
[----:B------:R-:W1:Y:S01]  /*3560*/  S2R R249, SR_TID.X ;  /* 0x0000000000f97919 */ /* 0x000e620000002100 */
[----:B------:R-:W-:Y:S01]  /*3570*/  LOP3.LUT R4, R3, 0x1c0, R2, 0xf8, !PT ;  /* 0x000001c003047812 */ /* 0x000fe200078ef802 */
[----:B------:R-:W2:Y:S01]  /*3580*/  LDC R250, c[0x0][0x44c] ;  /* 0x00011300fffa7b82 */ /* 0x000ea20000000800 */
[----:B------:R-:W-:Y:S01]  /*3590*/  LOP3.LUT R6, R6, 0xc00, R9, 0xf8, !PT ;  /* 0x00000c0006067812 */ /* 0x000fe200078ef809 */
[----:B------:R-:W0:Y:S01]  /*35a0*/  LDGDEPBAR ;  /* 0x00000000000079af */ /* 0x000e220000000000 */
[C---:B------:R-:W-:Y:S01]  /*35b0*/  LOP3.LUT R3, R7.reuse, 0x8, R10, 0x78, !PT ;  /* 0x0000000807037812 */ /* 0x040fe200078e780a */
[----:B------:R-:W3:Y:S01]  /*35c0*/  LDCU UR13, c[0x0][0x590] ;  /* 0x0000b200ff0d77ac */ /* 0x000ee20008000800 */
[----:B------:R-:W-:Y:S01]  /*35d0*/  LOP3.LUT R227, R8, 0x3800, R227, 0xf8, !PT ;  /* 0x0000380008e37812 */ /* 0x000fe200078ef8e3 */
[----:B------:R-:W-:Y:S01]  /*35e0*/  IMAD.MOV.U32 R230, RZ, RZ, 0x40 ;  /* 0x00000040ffe67424 */ /* 0x000fe200078e00ff */
[----:B------:R-:W-:Y:S01]  /*35f0*/  LOP3.LUT R8, R7, 0x8, R0, 0x78, !PT ;  /* 0x0000000807087812 */ /* 0x000fe200078e7800 */
[----:B------:R-:W-:Y:S01]  /*3600*/  IMAD.SHL.U32 R7, R220, 0x10, RZ ;  /* 0x00000010dc077824 */ /* 0x000fe200078e00ff */
[----:B------:R-:W-:Y:S01]  /*3610*/  LOP3.LUT R5, R4, 0x38, R5, 0x78, !PT ;  /* 0x0000003804057812 */ /* 0x000fe200078e7805 */
[----:B------:R-:W-:Y:S01]  /*3620*/  IMAD.MOV.U32 R228, RZ, RZ, 0x20 ;  /* 0x00000020ffe47424 */ /* 0x000fe200078e00ff */
[----:B------:R-:W-:Y:S01]  /*3630*/  LOP3.LUT R9, R219, 0x38, RZ, 0xc0, !PT ;  /* 0x00000038db097812 */ /* 0x000fe200078ec0ff */
[----:B------:R-:W-:Y:S01]  /*3640*/  IMAD.MOV.U32 R247, RZ, RZ, 0x3f ;  /* 0x0000003ffff77424 */ /* 0x000fe200078e00ff */
[----:B------:R-:W-:Y:S01]  /*3650*/  LOP3.LUT R6, R6, R3, RZ, 0xfc, !PT ;  /* 0x0000000306067212 */ /* 0x000fe200078efcff */
[----:B------:R-:W-:Y:S01]  /*3660*/  IMAD.MOV.U32 R246, RZ, RZ, 0x37 ;  /* 0x00000037fff67424 */ /* 0x000fe200078e00ff */
[----:B------:R-:W-:Y:S01]  /*3670*/  LOP3.LUT R4, R217, 0x200, RZ, 0xc0, !PT ;  /* 0x00000200d9047812 */ /* 0x000fe200078ec0ff */
[----:B------:R-:W-:Y:S01]  /*3680*/  IMAD.MOV.U32 R252, RZ, RZ, 0x20 ;  /* 0x00000020fffc7424 */ /* 0x000fe200078e00ff */
[----:B------:R-:W-:Y:S01]  /*3690*/  LOP3.LUT R3, R216, 0x1c0, RZ, 0xc0, !PT ;  /* 0x000001c0d8037812 */ /* 0x000fe200078ec0ff */
[----:B------:R-:W-:Y:S01]  /*36a0*/  IMAD.MOV.U32 R251, RZ, RZ, 0x40 ;  /* 0x00000040fffb7424 */ /* 0x000fe200078e00ff */
[----:B------:R-:W-:Y:S01]  /*36b0*/  R2P PR, R0, 0x6 ;  /* 0x0000000600007804 */ /* 0x000fe20000000000 */
[----:B------:R-:W-:Y:S01]  /*36c0*/  IMAD.MOV.U32 R239, RZ, RZ, 0x4 ;  /* 0x00000004ffef7424 */ /* 0x000fe200078e00ff */
[----:B------:R-:W-:-:S02]  /*36d0*/  LOP3.LUT R0, R9, 0x20, R232, 0x78, !PT ;  /* 0x0000002009007812 */ /* 0x000fc400078e78e8 */
[----:B------:R-:W-:Y:S02]  /*36e0*/  CS2R R190, SRZ ;  /* 0x0000000000be7805 */ /* 0x000fe4000001ff00 */
[----:B------:R-:W-:Y:S02]  /*36f0*/  LOP3.LUT R9, R4, 0x3800, R7, 0xf8, !PT ;  /* 0x0000380004097812 */ /* 0x000fe400078ef807 */
[----:B------:R-:W-:Y:S02]  /*3700*/  CS2R R188, SRZ ;  /* 0x0000000000bc7805 */ /* 0x000fe4000001ff00 */
[----:B------:R-:W-:Y:S02]  /*3710*/  LOP3.LUT R5, R5, 0x200, R2, 0xf8, !PT ;  /* 0x0000020005057812 */ /* 0x000fe400078ef802 */
[----:B------:R-:W-:Y:S02]  /*3720*/  CS2R R194, SRZ ;  /* 0x0000000000c27805 */ /* 0x000fe4000001ff00 */
[----:B------:R-:W-:-:S02]  /*3730*/  LOP3.LUT R3, R3, 0x38, R218, 0xf8, !PT ;  /* 0x0000003803037812 */ /* 0x000fc400078ef8da */
[----:B------:R-:W-:Y:S02]  /*3740*/  CS2R R192, SRZ ;  /* 0x0000000000c07805 */ /* 0x000fe4000001ff00 */
[----:B------:R-:W-:Y:S02]  /*3750*/  LOP3.LUT R4, R216, 0x200, RZ, 0xc0, !PT ;  /* 0x00000200d8047812 */ /* 0x000fe400078ec0ff */
[----:B------:R-:W-:Y:S02]  /*3760*/  CS2R R186, SRZ ;  /* 0x0000000000ba7805 */ /* 0x000fe4000001ff00 */
[----:B------:R-:W-:Y:S02]  /*3770*/  SHF.R.U32.HI R2, RZ, 0x1, R220 ;  /* 0x00000001ff027819 */ /* 0x000fe400000116dc */
[----:B------:R-:W-:Y:S02]  /*3780*/  CS2R R184, SRZ ;  /* 0x0000000000b87805 */ /* 0x000fe4000001ff00 */
[----:B------:R-:W-:-:S02]  /*3790*/  LOP3.LUT R227, R227, R8, RZ, 0xfc, !PT ;  /* 0x00000008e3e37212 */ /* 0x000fc400078efcff */
[----:B------:R-:W-:Y:S02]  /*37a0*/  CS2R R182, SRZ ;  /* 0x0000000000b67805 */ /* 0x000fe4000001ff00 */
[----:B------:R-:W-:Y:S02]  /*37b0*/  LOP3.LUT R8, R217, 0xc00, RZ, 0xc0, !PT ;  /* 0x00000c00d9087812 */ /* 0x000fe400078ec0ff */
[----:B------:R-:W-:Y:S02]  /*37c0*/  CS2R R180, SRZ ;  /* 0x0000000000b47805 */ /* 0x000fe4000001ff00 */
[----:B------:R-:W-:Y:S02]  /*37d0*/  LOP3.LUT R7, R0, 0x1c0, R7, 0xf8, !PT ;  /* 0x000001c000077812 */ /* 0x000fe400078ef807 */
[----:B------:R-:W-:Y:S02]  /*37e0*/  CS2R R174, SRZ ;  /* 0x0000000000ae7805 */ /* 0x000fe4000001ff00 */
        /* <DEDUP_REMOVED lines=8> */
[-C--:B------:R-:W-:Y:S02]  /*3870*/  LOP3.LUT R0, R0, R221.reuse, RZ, 0xfc, !PT ;  /* 0x000000dd00007212 */ /* 0x080fe400078efcff */
[----:B------:R-:W-:Y:S02]  /*3880*/  CS2R R168, SRZ ;  /* 0x0000000000a87805 */ /* 0x000fe4000001ff00 */
[----:B------:R-:W-:Y:S02]  /*3890*/  LOP3.LUT R221, R4, R221, RZ, 0xfc, !PT ;  /* 0x000000dd04dd7212 */ /* 0x000fe400078efcff */
[----:B------:R-:W-:Y:S02]  /*38a0*/  CS2R R166, SRZ ;  /* 0x0000000000a67805 */ /* 0x000fe4000001ff00 */
[----:B------:R-:W-:Y:S01]  /*38b0*/  LOP3.LUT R4, R8, R7, RZ, 0xfc, !PT ;  /* 0x0000000708047212 */ /* 0x000fe200078efcff */
[----:B------:R-:W-:Y:S01]  /*38c0*/  IMAD.U32 R7, RZ, RZ, UR45 ;  /* 0x0000002dff077e24 */ /* 0x000fe2000f8e00ff */
[----:B------:R-:W-:-:S02]  /*38d0*/  SEL R230, R230, 0xffffffc0, !P2 ;  /* 0xffffffc0e6e67807 */ /* 0x000fc40005000000 */
[----:B------:R-:W-:Y:S02]  /*38e0*/  CS2R R164, SRZ ;  /* 0x0000000000a47805 */ /* 0x000fe4000001ff00 */
[----:B------:R-:W-:Y:S01]  /*38f0*/  LEA R227, R227, UR24, 0x1 ;  /* 0x00000018e3e37c11 */ /* 0x000fe2000f8e08ff */
[----:B------:R4:W-:Y:S01]  /*3900*/  STL [R1], R4 ;  /* 0x0000000401007387 */ /* 0x0009e20000100800 */
[----:B------:R-:W-:Y:S02]  /*3910*/  IADD3 R7, PT, PT, R7, UR36, R236 ;  /* 0x0000002407077c10 */ /* 0x000fe4000fffe0ec */
[----:B------:R-:W-:Y:S02]  /*3920*/  CS2R R158, SRZ ;  /* 0x00000000009e7805 */ /* 0x000fe4000001ff00 */
[----:B------:R-:W-:Y:S01]  /*3930*/  LOP3.LUT R238, R3, 0x8, R220, 0x78, !PT ;  /* 0x0000000803ee7812 */ /* 0x000fe200078e78dc */
[----:B------:R-:W-:Y:S01]  /*3940*/  IMAD.IADD R225, R230, 0x1, R227 ;  /* 0x00000001e6e17824 */ /* 0x000fe200078e02e3 */
[----:B------:R-:W-:Y:S01]  /*3950*/  LOP3.LUT P0, RZ, R220, 0x4, RZ, 0xc0, !PT ;  /* 0x00000004dcff7812 */ /* 0x000fe2000780c0ff */
[----:B------:R-:W-:Y:S01]  /*3960*/  VIADD R7, R7, -UR43 ;  /* 0x8000002b07077c36 */ /* 0x000fe20008000000 */
[----:B------:R-:W-:Y:S01]  /*3970*/  LEA R6, R6, UR24, 0x1 ;  /* 0x0000001806067c11 */ /* 0x000fe2000f8e08ff */
[----:B------:R-:W-:Y:S01]  /*3980*/  STL [R1+0x4], R237 ;  /* 0x000004ed01007387 */ /* 0x000fe20000100800 */
[----:B------:R-:W-:-:S02]  /*3990*/  LEA R5, R5, UR24, 0x1 ;  /* 0x0000001805057c11 */ /* 0x000fc4000f8e08ff */
[----:B------:R-:W-:Y:S02]  /*39a0*/  CS2R R156, SRZ ;  /* 0x00000000009c7805 */ /* 0x000fe4000001ff00 */
[----:B------:R-:W-:Y:S01]  /*39b0*/  SEL R228, R228, 0xffffffe0, !P1 ;  /* 0xffffffe0e4e47807 */ /* 0x000fe20004800000 */
[----:B------:R3:W-:Y:S01]  /*39c0*/  STL [R1+0x8], R7 ;  /* 0x0000080701007387 */ /* 0x0007e20000100800 */
[----:B------:R-:W-:Y:S02]  /*39d0*/  LOP3.LUT R8, R218, 0x38, RZ, 0xc0, !PT ;  /* 0x00000038da087812 */ /* 0x000fe400078ec0ff */
[----:B------:R-:W-:Y:S02]  /*39e0*/  CS2R R162, SRZ ;  /* 0x0000000000a27805 */ /* 0x000fe4000001ff00 */
[----:B------:R-:W-:Y:S02]  /*39f0*/  LOP3.LUT R238, R9, R238, RZ, 0xfc, !PT ;  /* 0x000000ee09ee7212 */ /* 0x000fe400078efcff */
        /* <DEDUP_REMOVED lines=8> */
[----:B------:R-:W-:Y:S01]  /*3a80*/  CS2R R144, SRZ ;  /* 0x0000000000907805 */ /* 0x000fe2000001ff00 */
[----:B----4-:R-:W-:Y:S01]  /*3a90*/  IMAD.MOV.U32 R4, RZ, RZ, 0x10 ;  /* 0x00000010ff047424 */ /* 0x010fe200078e00ff */
[----:B------:R-:W-:Y:S02]  /*3aa0*/  CS2R R138, SRZ ;  /* 0x00000000008a7805 */ /* 0x000fe4000001ff00 */
[----:B------:R-:W-:Y:S02]  /*3ab0*/  CS2R R136, SRZ ;  /* 0x0000000000887805 */ /* 0x000fe4000001ff00 */
[----:B------:R-:W-:Y:S02]  /*3ac0*/  CS2R R134, SRZ ;  /* 0x0000000000867805 */ /* 0x000fe4000001ff00 */
[----:B------:R-:W-:-:S02]  /*3ad0*/  CS2R R132, SRZ ;  /* 0x0000000000847805 */ /* 0x000fc4000001ff00 */
[----:B------:R-:W-:Y:S02]  /*3ae0*/  SEL R4, R4, 0xfffffff0, !P0 ;  /* 0xfffffff004047807 */ /* 0x000fe40004000000 */
        /* <DEDUP_REMOVED lines=32> */
[----:B------:R-:W-:Y:S01]  /*3cf0*/  LOP3.LUT P3, RZ, R220, 0x2, RZ, 0xc0, !PT ;  /* 0x00000002dcff7812 */ /* 0x000fe2000786c0ff */
[----:B------:R-:W-:Y:S01]  /*3d00*/  VIADD R223, R6, UR16 ;  /* 0x0000001006df7c36 */ /* 0x000fe20008000000 */
[----:B------:R-:W-:Y:S01]  /*3d10*/  LOP3.LUT P4, RZ, R220, 0x8, RZ, 0xc0, !PT ;  /* 0x00000008dcff7812 */ /* 0x000fe2000788c0ff */
[----:B------:R-:W-:Y:S01]  /*3d20*/  VIADD R222, R5, UR16 ;  /* 0x0000001005de7c36 */ /* 0x000fe20008000000 */
[----:B-1----:R-:W-:Y:S01]  /*3d30*/  SHF.R.U32.HI R248, RZ, 0x2, R249 ;  /* 0x00000002fff87819 */ /* 0x002fe200000116f9 */
[----:B------:R-:W-:Y:S01]  /*3d40*/  IMAD.IADD R226, R228, 0x1, R227 ;  /* 0x00000001e4e27824 */ /* 0x000fe200078e02e3 */
[----:B------:R-:W-:Y:S01]  /*3d50*/  LOP3.LUT R9, R8, 0x40, RZ, 0xfc, !PT ;  /* 0x0000004008097812 */ /* 0x000fe200078efcff */
[----:B------:R-:W-:Y:S01]  /*3d60*/  IMAD.IADD R224, R228, 0x1, R225 ;  /* 0x00000001e4e07824 */ /* 0x000fe200078e02e1 */
[C---:B---3--:R-:W-:Y:S01]  /*3d70*/  LOP3.LUT R7, R8.reuse, 0x80, RZ, 0xfc, !PT ;  /* 0x0000008008077812 */ /* 0x048fe200078efcff */
[----:B------:R-:W1:Y:S01]  /*3d80*/  LDCU UR8, c[0x0][0x440] ;  /* 0x00008800ff0877ac */ /* 0x000e620008000800 */
[----:B------:R-:W-:Y:S01]  /*3d90*/  LOP3.LUT R4, R8, 0xc0, RZ, 0xfc, !PT ;  /* 0x000000c008047812 */ /* 0x000fe200078efcff */
[----:B------:R-:W3:Y:S01]  /*3da0*/  LDCU UR9, c[0x0][0x3e0] ;  /* 0x00007c00ff0977ac */ /* 0x000ee20008000800 */
[----:B------:R-:W4:Y:S01]  /*3db0*/  LDCU UR12, c[0x0][0x45c] ;  /* 0x00008b80ff0c77ac */ /* 0x000f220008000800 */
[----:B------:R-:W-:-:S02]  /*3dc0*/  USHF.L.U32 UR13, UR13, 0x6, URZ ;  /* 0x000000060d0d7899 */ /* 0x000fc400080006ff */
[----:B------:R-:W-:Y:S02]  /*3dd0*/  UIADD3 UR47, UPT, UPT, UR47, 0x40, -UR36 ;  /* 0x000000402f2f7890 */ /* 0x000fe4000fffe824 */
[----:B--2---:R-:W-:-:S12]  /*3de0*/  USHF.L.U32 UR49, UR49, 0x3, URZ ;  /* 0x0000000331317899 */ /* 0x004fd800080006ff */
.L_x_469:
[----:B------:R-:W0:Y:S01]  /*3df0*/  LDGDEPBAR ;  /* 0x00000000000079af */ /* 0x000e220000000000 */
[C---:B------:R-:W-:Y:S01]  /*3e00*/  IMAD.IADD R116, R223.reuse, 0x1, R228 ;  /* 0x00000001df747824 */ /* 0x040fe200078e02e4 */
[----:B-----5:R-:W-:Y:S01]  /*3e10*/  FSETP.NEU.FTZ.AND P2, PT, R234, -INF , PT ;  /* 0xff800000ea00780b */ /* 0x020fe20003f5d000 */
[----:B------:R-:W-:Y:S02]  /*3e20*/  IMAD.IADD R117, R223, 0x1, R230 ;  /* 0x00000001df757824 */ /* 0x000fe400078e02e6 */
[----:B------:R-:W2:Y:S01]  /*3e30*/  LDL R120, [R1+0x8] ;  /* 0x0000080001787983 */ /* 0x000ea20000100800 */
[----:B------:R-:W-:Y:S01]  /*3e40*/  SEL R230, R251, 0xffffffc0, !P0 ;  /* 0xffffffc0fbe67807 */ /* 0x000fe20004000000 */
[----:B------:R-:W-:Y:S01]  /*3e50*/  IMAD.U32 R127, RZ, RZ, UR38 ;  /* 0x00000026ff7f7e24 */ /* 0x000fe2000f8e00ff */
[----:B------:R-:W-:Y:S01]  /*3e60*/  FSETP.NEU.FTZ.AND P5, PT, R235, -INF , PT ;  /* 0xff800000eb00780b */ /* 0x000fe20003fbd000 */
[----:B------:R-:W-:Y:S01]  /*3e70*/  IMAD.IADD R228, R228, 0x1, R117 ;  /* 0x00000001e4e47824 */ /* 0x000fe200078e0275 */
[----:B------:R-:W-:Y:S01]  /*3e80*/  UIADD3 UR45, UPT, UPT, UR45, -0x40, URZ ;  /* 0xffffffc02d2d7890 */ /* 0x000fe2000fffe0ff */
[----:B------:R-:W-:Y:S01]  /*3e90*/  IMAD.MOV.U32 R231, RZ, RZ, 0x10 ;  /* 0x00000010ffe77424 */ /* 0x000fe200078e00ff */
[----:B------:R-:W-:Y:S02]  /*3ea0*/  USHF.L.U32 UR14, UR38, 0x6, URZ ;  /* 0x00000006260e7899 */ /* 0x000fe400080006ff */
[----:B------:R-:W-:Y:S02]  /*3eb0*/  UISETP.GE.AND UP0, UPT, UR45, UR47, UPT ;  /* 0x0000002f2d00728c */ /* 0x000fe4000bf06270 */
[----:B------:R-:W-:Y:S01]  /*3ec0*/  SEL R231, R231, 0xfffffff0, !P0 ;  /* 0xfffffff0e7e77807 */ /* 0x000fe20004000000 */
[----:B------:R-:W-:Y:S02]  /*3ed0*/  UIADD3 UR14, UPT, UPT, UR14, 0x40, URZ ;  /* 0x000000400e0e7890 */ /* 0x000fe4000fffe0ff */
[----:B------:R-:W-:Y:S02]  /*3ee0*/  UIADD3 UR44, UPT, UPT, UR44, -0x1, URZ ;  /* 0xffffffff2c2c7890 */ /* 0x000fe4000fffe0ff */
[----:B------:R-:W-:Y:S06]  /*3ef0*/  UISETP.LT.AND UP0, UPT, UR14, UR36, UP0 ;  /* 0x000000240e00728c */ /* 0x000fec0008701270 */
[----:B------:R-:W-:Y:S01]  /*3f00*/  PLOP3.LUT P1, PT, PT, PT, UP0, 0x80, 0x8 ;  /* 0x000000000008781c */ /* 0x000fe20003f2f008 */
[----:B------:R-:W-:Y:S11]  /*3f10*/  UISETP.GT.AND UP0, UPT, UR44, UR46, UPT ;  /* 0x0000002e2c00728c */ /* 0x000ff6000bf04270 */
[----:B------:R-:W-:Y:S01]  /*3f20*/  @!UPT UIADD3 URZ, UPT, UPT, URZ, URZ, URZ ;  /* 0x000000fffffff290 */ /* 0x000fe2000fffe0ff */
[----:B------:R-:W-:Y:S04]  /*3f30*/  @!P1 LOP3.LUT R119, R219, 0x6, RZ, 0xc0, !PT ;  /* 0x00000006db779812 */ /* 0x000fe800078ec0ff */
[----:B------:R-:W-:Y:S01]  /*3f40*/  @!P1 LOP3.LUT R118, R119, 0xe0, R232, 0xf8, !PT ;  /* 0x000000e077769812 */ /* 0x000fe200078ef8e8 */
[----:B------:R-:W-:Y:S04]  /*3f50*/  FMUL.FTZ R119, R235, 1.4426950216293334961 ;  /* 0x3fb8aa3beb777820 */ /* 0x000fe80000410000 */
[----:B------:R-:W-:Y:S01]  /*3f60*/  @!P1 IMAD R127, R127, 0x40, R118 ;  /* 0x000000407f7f9824 */ /* 0x000fe200078e0276 */
[----:B------:R-:W-:Y:S01]  /*3f70*/  FSEL R119, R119, RZ, P5 ;  /* 0x000000ff77777208 */ /* 0x000fe20002800000 */
[----:B------:R-:W-:Y:S02]  /*3f80*/  FMUL.FTZ R118, R234, 1.4426950216293334961 ;  /* 0x3fb8aa3bea767820 */ /* 0x000fe40000410000 */
[C---:B------:R-:W-:Y:S02]  /*3f90*/  @!P1 VIADD R121, R127.reuse, 0x1 ;  /* 0x000000017f799836 */ /* 0x040fe40000000000 */
[C---:B------:R-:W-:Y:S01]  /*3fa0*/  @!P1 VIADD R123, R127.reuse, 0x8 ;  /* 0x000000087f7b9836 */ /* 0x040fe20000000000 */
[----:B------:R-:W-:Y:S01]  /*3fb0*/  FSEL R118, R118, RZ, P2 ;  /* 0x000000ff76767208 */ /* 0x000fe20001000000 */
[C---:B------:R-:W-:Y:S02]  /*3fc0*/  @!P1 VIADD R125, R127.reuse, 0x10 ;  /* 0x000000107f7d9836 */ /* 0x040fe40000000000 */
[C---:B------:R-:W-:Y:S02]  /*3fd0*/  @!P1 VIADD R129, R127.reuse, 0x11 ;  /* 0x000000117f819836 */ /* 0x040fe40000000000 */
[----:B------:R-:W-:Y:S01]  /*3fe0*/  @!P1 VIADD R197, R127, 0x18 ;  /* 0x000000187fc59836 */ /* 0x000fe20000000000 */
[C---:B--2---:R-:W-:Y:S01]  /*3ff0*/  @!P1 VIADDMNMX R196, R120.reuse, -R247, UR36, PT ;  /* 0x0000002478c49e46 */ /* 0x044fe2000b8009f7 */
[----:B------:R-:W-:Y:S04]  /*4000*/  DEPBAR.LE SB0, 0x0 ;  /* 0x000080000000791a */ /* 0x000fe80000000000 */
[----:B------:R-:W-:Y:S01]  /*4010*/  BAR.SYNC.DEFER_BLOCKING 0x0 ;  /* 0x0000000000007b1d */ /* 0x000fe20000010000 */
[----:B------:R-:W-:Y:S02]  /*4020*/  @!P1 VIADDMNMX R130, R120, -R246, UR36, PT ;  /* 0x0000002478829e46 */ /* 0x000fe4000b8009f6 */
[C---:B------:R-:W-:Y:S02]  /*4030*/  @!P1 ISETP.GE.AND P2, PT, R121.reuse, R196, PT ;  /* 0x000000c47900920c */ /* 0x040fe40003f46270 */
[----:B------:R-:W-:Y:S01]  /*4040*/  @!P1 ISETP.GE.AND P5, PT, R121, R130, PT ;  /* 0x000000827900920c */ /* 0x000fe20003fa6270 */
[C---:B------:R-:W-:Y:S01]  /*4050*/  @!P1 VIADD R121, R127.reuse, 0x9 ;  /* 0x000000097f799836 */ /* 0x040fe20000000000 */
[-C--:B------:R-:W-:Y:S01]  /*4060*/  @!P1 ISETP.GE.AND P6, PT, R127, R196.reuse, PT ;  /* 0x000000c47f00920c */ /* 0x080fe20003fc6270 */
[----:B------:R-:W-:Y:S05]  /*4070*/  LDSM.16.M88.4 R84, [R223] ;  /* 0x00000000df54783b */ /* 0x000fea0000000200 */
[----:B------:R-:W2:Y:S05]  /*4080*/  LDSM.16.M88.4 R88, [R227+0x18000] ;  /* 0x01800000e358783b */ /* 0x000eaa0000000200 */
[----:B------:R-:W1:Y:S05]  /*4090*/  LDSM.16.M88.4 R92, [R227+0x18800] ;  /* 0x01880000e35c783b */ /* 0x000e6a0000000200 */
[----:B------:R-:W-:Y:S05]  /*40a0*/  LDSM.16.M88.4 R96, [R116] ;  /* 0x000000007460783b */ /* 0x000fea0000000200 */
[----:B------:R-:W3:Y:S05]  /*40b0*/  LDSM.16.M88.4 R100, [R226+0x18000] ;  /* 0x01800000e264783b */ /* 0x000eea0000000200 */
[----:B------:R-:W4:Y:S05]  /*40c0*/  LDSM.16.M88.4 R104, [R226+0x18800] ;  /* 0x01880000e268783b */ /* 0x000f2a0000000200 */
[----:B------:R-:W-:Y:S05]  /*40d0*/  LDSM.16.M88.4 R108, [R117] ;  /* 0x00000000756c783b */ /* 0x000fea0000000200 */
[----:B------:R-:W4:Y:S01]  /*40e0*/  LDSM.16.M88.4 R112, [R225+0x18000] ;  /* 0x01800000e170783b */ /* 0x000f220000000200 */
[C---:B--2---:R-:W-:Y:S08]  /*40f0*/  HMMA.16816.F32 R4, R84.reuse, R88, RZ ;  /* 0x000000585404723c */ /* 0x044ff000000018ff */
[C---:B------:R-:W-:Y:S01]  /*4100*/  HMMA.16816.F32 R8, R84.reuse, R90, RZ ;  /* 0x0000005a5408723c */ /* 0x040fe200000018ff */
[----:B------:R-:W-:Y:S07]  /*4110*/  LDSM.16.M88.4 R88, [R228] ;  /* 0x00000000e458783b */ /* 0x000fee0000000200 */
[C---:B-1----:R-:W-:Y:S08]  /*4120*/  HMMA.16816.F32 R12, R84.reuse, R92, RZ ;  /* 0x0000005c540c723c */ /* 0x042ff000000018ff */
        /* <DEDUP_REMOVED lines=58> */
[----:B------:R-:W-:Y:S02]  /*44d0*/  LDSM.16.M88.4 R108, [R224+0x1c000] ;  /* 0x01c00000e06c783b */ /* 0x000fe40000000200 */
[C---:B---3--:R-:W-:Y:S08]  /*44e0*/  HMMA.16816.F32 R4, R92.reuse, R96, R4 ;  /* 0x000000605c04723c */ /* 0x048ff00000001804 */
[C---:B------:R-:W-:Y:S01]  /*44f0*/  HMMA.16816.F32 R8, R92.reuse, R98, R8 ;  /* 0x000000625c08723c */ /* 0x040fe20000001808 */
[----:B------:R-:W3:Y:S07]  /*4500*/  LDSM.16.M88.4 R96, [R228+0x4000] ;  /* 0x00400000e460783b */ /* 0x000eee0000000200 */
[C---:B--2---:R-:W-:Y:S08]  /*4510*/  HMMA.16816.F32 R12, R92.reuse, R88, R12 ;  /* 0x000000585c0c723c */ /* 0x044ff0000000180c */
[----:B------:R-:W-:Y:S01]  /*4520*/  HMMA.16816.F32 R16, R92, R90, R16 ;  /* 0x0000005a5c10723c */ /* 0x000fe20000001810 */
[----:B------:R-:W2:Y:S05]  /*4530*/  LDSM.16.M88.4 R88, [R224+0x1c800] ;  /* 0x01c80000e058783b */ /* 0x000eaa0000000200 */
[----:B------:R-:W2:Y:S02]  /*4540*/  LDSM.16.M88.4 R92, [R223+0x6000] ;  /* 0x00600000df5c783b */ /* 0x000ea40000000200 */
[C---:B----4-:R-:W-:Y:S08]  /*4550*/  HMMA.16816.F32 R4, R100.reuse, R104, R4 ;  /* 0x000000686404723c */ /* 0x050ff00000001804 */
[C---:B------:R-:W-:Y:S01]  /*4560*/  HMMA.16816.F32 R8, R100.reuse, R106, R8 ;  /* 0x0000006a6408723c */ /* 0x040fe20000001808 */
[----:B------:R4:W2:Y:S07]  /*4570*/  LDSM.16.M88.4 R104, [R227+0x1e800] ;  /* 0x01e80000e368783b */ /* 0x0008ae0000000200 */
[C---:B-1----:R-:W-:Y:S08]  /*4580*/  HMMA.16816.F32 R12, R100.reuse, R84, R12 ;  /* 0x00000054640c723c */ /* 0x042ff0000000180c */
[----:B------:R-:W-:Y:S01]  /*4590*/  HMMA.16816.F32 R16, R100, R86, R16 ;  /* 0x000000566410723c */ /* 0x000fe20000001810 */
[----:B------:R-:W-:Y:S05]  /*45a0*/  LDSM.16.M88.4 R84, [R116+0x6000] ;  /* 0x006000007454783b */ /* 0x000fea0000000200 */
[----:B------:R-:W1:Y:S02]  /*45b0*/  LDSM.16.M88.4 R100, [R226+0x1e000] ;  /* 0x01e00000e264783b */ /* 0x000e640000000200 */
[C---:B---3--:R-:W-:Y:S05]  /*45c0*/  HMMA.16816.F32 R4, R96.reuse, R108, R4 ;  /* 0x0000006c6004723c */ /* 0x048fea0000001804 */
[----:B----4-:R-:W-:Y:S03]  /*45d0*/  LEA R227, R238, UR4, 0x1 ;  /* 0x00000004eee37c11 */ /* 0x010fe6000f8e08ff */
[C---:B------:R-:W-:Y:S01]  /*45e0*/  HMMA.16816.F32 R8, R96.reuse, R110, R8 ;  /* 0x0000006e6008723c */ /* 0x040fe20000001808 */
[----:B------:R-:W3:Y:S07]  /*45f0*/  LDSM.16.M88.4 R108, [R226+0x1e800] ;  /* 0x01e80000e26c783b */ /* 0x000eee0000000200 */
[C---:B--2---:R-:W-:Y:S08]  /*4600*/  HMMA.16816.F32 R12, R96.reuse, R88, R12 ;  /* 0x00000058600c723c */ /* 0x044ff0000000180c */
[----:B------:R-:W-:Y:S01]  /*4610*/  HMMA.16816.F32 R16, R96, R90, R16 ;  /* 0x0000005a6010723c */ /* 0x000fe20000001810 */
[----:B------:R-:W-:Y:S05]  /*4620*/  LDSM.16.M88.4 R88, [R117+0x6000] ;  /* 0x006000007558783b */ /* 0x000fea0000000200 */
[----:B------:R-:W2:Y:S02]  /*4630*/  LDSM.16.M88.4 R96, [R225+0x1e000] ;  /* 0x01e00000e160783b */ /* 0x000ea40000000200 */
[C---:B------:R-:W-:Y:S08]  /*4640*/  HMMA.16816.F32 R4, R92.reuse, R112, R4 ;  /* 0x000000705c04723c */ /* 0x040ff00000001804 */
[C---:B------:R-:W-:Y:S08]  /*4650*/  HMMA.16816.F32 R8, R92.reuse, R114, R8 ;  /* 0x000000725c08723c */ /* 0x040ff00000001808 */
[C---:B------:R-:W-:Y:S08]  /*4660*/  HMMA.16816.F32 R12, R92.reuse, R104, R12 ;  /* 0x000000685c0c723c */ /* 0x040ff0000000180c */
[----:B------:R-:W-:Y:S01]  /*4670*/  HMMA.16816.F32 R16, R92, R106, R16 ;  /* 0x0000006a5c10723c */ /* 0x000fe20000001810 */
[----:B------:R4:W2:Y:S05]  /*4680*/  LDSM.16.M88.4 R92, [R225+0x1e800] ;  /* 0x01e80000e15c783b */ /* 0x0008aa0000000200 */
[----:B------:R-:W-:Y:S02]  /*4690*/  LDSM.16.M88.4 R104, [R224+0x1e000] ;  /* 0x01e00000e068783b */ /* 0x000fe40000000200 */
[C---:B-1----:R-:W-:Y:S08]  /*46a0*/  HMMA.16816.F32 R4, R84.reuse, R100, R4 ;  /* 0x000000645404723c */ /* 0x042ff00000001804 */
[C---:B------:R-:W-:Y:S01]  /*46b0*/  HMMA.16816.F32 R8, R84.reuse, R102, R8 ;  /* 0x000000665408723c */ /* 0x040fe20000001808 */
[----:B------:R1:W1:Y:S07]  /*46c0*/  LDSM.16.M88.4 R100, [R228+0x6000] ;  /* 0x00600000e464783b */ /* 0x00026e0000000200 */
[C---:B---3--:R-:W-:Y:S03]  /*46d0*/  HMMA.16816.F32 R12, R84.reuse, R108, R12 ;  /* 0x0000006c540c723c */ /* 0x048fe6000000180c */
[--C-:B----4-:R-:W-:Y:S05]  /*46e0*/  IMAD.IADD R225, R230, 0x1, R227.reuse ;  /* 0x00000001e6e17824 */ /* 0x110fea00078e02e3 */
[----:B------:R-:W-:Y:S01]  /*46f0*/  HMMA.16816.F32 R16, R84, R110, R16 ;  /* 0x0000006e5410723c */ /* 0x000fe20000001810 */
[----:B------:R3:W4:Y:S07]  /*4700*/  LDSM.16.M88.4 R84, [R224+0x1e800] ;  /* 0x01e80000e054783b */ /* 0x00072e0000000200 */
[C---:B--2---:R-:W-:Y:S05]  /*4710*/  HMMA.16816.F32 R4, R88.reuse, R96, R4 ;  /* 0x000000605804723c */ /* 0x044fea0000001804 */
[----:B-1----:R-:W-:Y:S03]  /*4720*/  SEL R228, R252, 0xffffffe0, !P3 ;  /* 0xffffffe0fce47807 */ /* 0x002fe60005800000 */
[C---:B------:R-:W-:Y:S03]  /*4730*/  HMMA.16816.F32 R8, R88.reuse, R98, R8 ;  /* 0x000000625808723c */ /* 0x040fe60000001808 */
[C---:B------:R-:W-:Y:S05]  /*4740*/  IMAD.IADD R226, R228.reuse, 0x1, R227 ;  /* 0x00000001e4e27824 */ /* 0x040fea00078e02e3 */
[C---:B------:R-:W-:Y:S03]  /*4750*/  HMMA.16816.F32 R12, R88.reuse, R92, R12 ;  /* 0x0000005c580c723c */ /* 0x040fe6000000180c */
[----:B---3--:R-:W-:Y:S05]  /*4760*/  IMAD.IADD R224, R228, 0x1, R225 ;  /* 0x00000001e4e07824 */ /* 0x008fea00078e02e1 */
[----:B------:R-:W-:Y:S01]  /*4770*/  HMMA.16816.F32 R16, R88, R94, R16 ;  /* 0x0000005e5810723c */ /* 0x000fe20000001810 */
[----:B------:R-:W2:Y:S07]  /*4780*/  LDL R88, [R1] ;  /* 0x0000000001587983 */ /* 0x000eae0000100800 */
[C---:B------:R-:W-:Y:S08]  /*4790*/  HMMA.16816.F32 R4, R100.reuse, R104, R4 ;  /* 0x000000686404723c */ /* 0x040ff00000001804 */
[C---:B------:R-:W-:Y:S08]  /*47a0*/  HMMA.16816.F32 R8, R100.reuse, R106, R8 ;  /* 0x0000006a6408723c */ /* 0x040ff00000001808 */
[C---:B----4-:R-:W-:Y:S03]  /*47b0*/  HMMA.16816.F32 R12, R100.reuse, R84, R12 ;  /* 0x00000054640c723c */ /* 0x050fe6000000180c */
[----:B------:R-:W-:Y:S02]  /*47c0*/  @!P1 FSEL R5, R5, -INF , !P2 ;  /* 0xff80000005059808 */ /* 0x000fe40005000000 */
[-C--:B------:R-:W-:Y:S02]  /*47d0*/  @!P1 ISETP.GE.AND P2, PT, R123, R196.reuse, PT ;  /* 0x000000c47b00920c */ /* 0x080fe40003f46270 */
[----:B------:R-:W-:Y:S01]  /*47e0*/  @!P1 FSEL R7, R7, -INF , !P5 ;  /* 0xff80000007079808 */ /* 0x000fe20006800000 */
[----:B------:R-:W-:Y:S03]  /*47f0*/  HMMA.16816.F32 R16, R100, R86, R16 ;  /* 0x000000566410723c */ /* 0x000fe60000001810 */
[----:B------:R-:W-:Y:S01]  /*4800*/  @!P1 FSEL R8, R8, -INF , !P2 ;  /* 0xff80000008089808 */ /* 0x000fe20005000000 */
[--C-:B------:R-:W-:Y:S01]  /*4810*/  FFMA.FTZ R122, R7, UR12, -R118.reuse ;  /* 0x0000000c077a7c23 */ /* 0x100fe20008010876 */
[C---:B------:R-:W-:Y:S02]  /*4820*/  @!P1 ISETP.GE.AND P5, PT, R121.reuse, R196, PT ;  /* 0x000000c47900920c */ /* 0x040fe40003fa6270 */
[-C--:B------:R-:W-:Y:S01]  /*4830*/  @!P1 ISETP.GE.AND P2, PT, R121, R130.reuse, PT ;  /* 0x000000827900920c */ /* 0x080fe20003f46270 */
[--C-:B------:R-:W-:Y:S01]  /*4840*/  FFMA.FTZ R124, R8, UR12, -R119.reuse ;  /* 0x0000000c087c7c23 */ /* 0x100fe20008010877 */
[----:B------:R-:W-:Y:S01]  /*4850*/  @!P1 FSEL R4, R4, -INF , !P6 ;  /* 0xff80000004049808 */ /* 0x000fe20007000000 */
[----:B------:R-:W-:Y:S01]  /*4860*/  MUFU.EX2 R122, R122 ;  /* 0x0000007a007a7308 */ /* 0x000fe20000000800 */
[----:B------:R-:W-:Y:S02]  /*4870*/  @!P1 ISETP.GE.AND P6, PT, R127, R130, PT ;  /* 0x000000827f00920c */ /* 0x000fe40003fc6270 */
[----:B------:R-:W-:Y:S01]  /*4880*/  @!P1 FSEL R9, R9, -INF , !P5 ;  /* 0xff80000009099808 */ /* 0x000fe20006800000 */
[--C-:B------:R-:W-:Y:S01]  /*4890*/  FFMA.FTZ R120, R4, UR12, -R119.reuse ;  /* 0x0000000c04787c23 */ /* 0x100fe20008010877 */
[----:B------:R-:W-:Y:S05]  /*48a0*/  @!P1 FSEL R11, R11, -INF , !P2 ;  /* 0xff8000000b0b9808 */ /* 0x000fea0005000000 */
[----:B------:R-:W-:Y:S01]  /*48b0*/  MUFU.EX2 R124, R124 ;  /* 0x0000007c007c7308 */ /* 0x000fe20000000800 */
[----:B------:R-:W-:Y:S02]  /*48c0*/  @!P1 ISETP.GE.AND P5, PT, R125, R196, PT ;  /* 0x000000c47d00920c */ /* 0x000fe40003fa6270 */
[----:B------:R-:W-:Y:S01]  /*48d0*/  @!P1 FSEL R6, R6, -INF , !P6 ;  /* 0xff80000006069808 */ /* 0x000fe20007000000 */
[--C-:B------:R-:W-:Y:S01]  /*48e0*/  FFMA.FTZ R198, R11, UR12, -R118.reuse ;  /* 0x0000000c0bc67c23 */ /* 0x100fe20008010876 */
[----:B------:R-:W-:Y:S01]  /*48f0*/  @!P1 ISETP.GE.AND P6, PT, R123, R130, PT ;  /* 0x000000827b00920c */ /* 0x000fe20003fc6270 */
[--C-:B------:R-:W-:Y:S01]  /*4900*/  FFMA.FTZ R123, R5, UR12, -R119.reuse ;  /* 0x0000000c057b7c23 */ /* 0x100fe20008010877 */
[----:B------:R-:W-:Y:S01]  /*4910*/  @!P1 FSEL R12, R12, -INF , !P5 ;  /* 0xff8000000c0c9808 */ /* 0x000fe20006800000 */
[--C-:B------:R-:W-:Y:S01]  /*4920*/  FFMA.FTZ R121, R6, UR12, -R118.reuse ;  /* 0x0000000c06797c23 */ /* 0x100fe20008010876 */
[C---:B------:R-:W-:Y:S01]  /*4930*/  @!P1 ISETP.GE.AND P2, PT, R129.reuse, R196, PT ;  /* 0x000000c48100920c */ /* 0x040fe20003f46270 */
[----:B------:R-:W-:Y:S01]  /*4940*/  MUFU.EX2 R120, R120 ;  /* 0x0000007800787308 */ /* 0x000fe20000000800 */
[-C--:B------:R-:W-:Y:S01]  /*4950*/  @!P1 ISETP.GE.AND P5, PT, R129, R130.reuse, PT ;  /* 0x000000828100920c */ /* 0x080fe20003fa6270 */
[----:B------:R-:W-:Y:S01]  /*4960*/  @!P1 VIADD R129, R127, 0x19 ;  /* 0x000000197f819836 */ /* 0x000fe20000000000 */
[----:B------:R-:W-:Y:S07]  /*4970*/  @!P1 FSEL R10, R10, -INF , !P6 ;  /* 0xff8000000a0a9808 */ /* 0x000fee0007000000 */
[----:B------:R1:W-:Y:S01]  /*4980*/  MUFU.EX2 R127, R198 ;  /* 0x000000c6007f7308 */ /* 0x0003e20000000800 */
[----:B------:R-:W-:Y:S01]  /*4990*/  @!P1 ISETP.GE.AND P6, PT, R125, R130, PT ;  /* 0x000000827d00920c */ /* 0x000fe20003fc6270 */
[--C-:B------:R-:W-:Y:S01]  /*49a0*/  FFMA.FTZ R125, R9, UR12, -R119.reuse ;  /* 0x0000000c097d7c23 */ /* 0x100fe20008010877 */
[----:B------:R-:W-:Y:S01]  /*49b0*/  @!P1 FSEL R13, R13, -INF , !P2 ;  /* 0xff8000000d0d9808 */ /* 0x000fe20005000000 */
[--C-:B------:R-:W-:Y:S01]  /*49c0*/  FFMA.FTZ R126, R10, UR12, -R118.reuse ;  /* 0x0000000c0a7e7c23 */ /* 0x100fe20008010876 */
[----:B------:R-:W-:Y:S05]  /*49d0*/  @!P1 ISETP.GE.AND P2, PT, R197, R196, PT ;  /* 0x000000c4c500920c */ /* 0x000fea0003f46270 */
[----:B------:R-:W3:Y:S01]  /*49e0*/  MUFU.EX2 R123, R123 ;  /* 0x0000007b007b7308 */ /* 0x000ee20000000800 */
[----:B------:R-:W-:Y:S01]  /*49f0*/  @!P1 FSEL R15, R15, -INF , !P5 ;  /* 0xff8000000f0f9808 */ /* 0x000fe20006800000 */
[--C-:B------:R-:W-:Y:S01]  /*4a00*/  FFMA.FTZ R128, R12, UR12, -R119.reuse ;  /* 0x0000000c0c807c23 */ /* 0x100fe20008010877 */
[----:B------:R-:W-:Y:S07]  /*4a10*/  @!P1 FSEL R14, R14, -INF , !P6 ;  /* 0xff8000000e0e9808 */ /* 0x000fee0007000000 */
[----:B------:R-:W4:Y:S01]  /*4a20*/  MUFU.EX2 R121, R121 ;  /* 0x0000007900797308 */ /* 0x000f220000000800 */
[----:B------:R-:W-:Y:S01]  /*4a30*/  @!P1 ISETP.GE.AND P5, PT, R197, R130, PT ;  /* 0x00000082c500920c */ /* 0x000fe20003fa6270 */
[--C-:B------:R-:W-:Y:S01]  /*4a40*/  FFMA.FTZ R131, R13, UR12, -R119.reuse ;  /* 0x0000000c0d837c23 */ /* 0x100fe20008010877 */
[----:B------:R-:W-:Y:S01]  /*4a50*/  @!P1 FSEL R16, R16, -INF , !P2 ;  /* 0xff80000010109808 */ /* 0x000fe20005000000 */
[--C-:B------:R-:W-:Y:S01]  /*4a60*/  FFMA.FTZ R197, R15, UR12, -R118.reuse ;  /* 0x0000000c0fc57c23 */ /* 0x100fe20008010876 */
[C---:B------:R-:W-:Y:S01]  /*4a70*/  @!P1 ISETP.GE.AND P6, PT, R129.reuse, R196, PT ;  /* 0x000000c48100920c */ /* 0x040fe20003fc6270 */
[--C-:B------:R-:W-:Y:S01]  /*4a80*/  FFMA.FTZ R196, R14, UR12, -R118.reuse ;  /* 0x0000000c0ec47c23 */ /* 0x100fe20008010876 */
[----:B------:R-:W-:Y:S03]  /*4a90*/  @!P1 ISETP.GE.AND P2, PT, R129, R130, PT ;  /* 0x000000828100920c */ /* 0x000fe60003f46270 */
[----:B------:R-:W4:Y:S01]  /*4aa0*/  MUFU.EX2 R125, R125 ;  /* 0x0000007d007d7308 */ /* 0x000f220000000800 */
[----:B------:R-:W-:Y:S01]  /*4ab0*/  @!P1 FSEL R18, R18, -INF , !P5 ;  /* 0xff80000012129808 */ /* 0x000fe20006800000 */
[--C-:B-1----:R-:W-:Y:S01]  /*4ac0*/  FFMA.FTZ R198, R16, UR12, -R119.reuse ;  /* 0x0000000c10c67c23 */ /* 0x102fe20008010877 */
[----:B------:R-:W-:Y:S07]  /*4ad0*/  @!P1 FSEL R17, R17, -INF , !P6 ;  /* 0xff80000011119808 */ /* 0x000fee0007000000 */
[----:B------:R-:W1:Y:S01]  /*4ae0*/  MUFU.EX2 R126, R126 ;  /* 0x0000007e007e7308 */ /* 0x000e620000000800 */
[----:B------:R-:W-:Y:S01]  /*4af0*/  @!P1 FSEL R19, R19, -INF , !P2 ;  /* 0xff80000013139808 */ /* 0x000fe20005000000 */
[--C-:B------:R-:W-:Y:S01]  /*4b00*/  FFMA.FTZ R202, R18, UR12, -R118.reuse ;  /* 0x0000000c12ca7c23 */ /* 0x100fe20008010876 */
[----:B---3--:R-:W-:Y:S07]  /*4b10*/  F2FP.F16.F32.PACK_AB R212, R123, R120 ;  /* 0x000000787bd4723e */ /* 0x008fee00000000ff */
[----:B------:R-:W-:Y:S01]  /*4b20*/  MUFU.EX2 R196, R196 ;  /* 0x000000c400c47308 */ /* 0x000fe20000000800 */
[----:B------:R-:W-:Y:S01]  /*4b30*/  FFMA.FTZ R119, R17, UR12, -R119 ;  /* 0x0000000c11777c23 */ /* 0x000fe20008010877 */
[----:B------:R-:W-:Y:S01]  /*4b40*/  FFMA.FTZ R118, R19, UR12, -R118 ;  /* 0x0000000c13767c23 */ /* 0x000fe20008010876 */
[----:B----4-:R-:W-:Y:S07]  /*4b50*/  F2FP.F16.F32.PACK_AB R210, R122, R121 ;  /* 0x000000797ad2723e */ /* 0x010fee00000000ff */
[----:B------:R-:W3:Y:S01]  /*4b60*/  MUFU.EX2 R197, R197 ;  /* 0x000000c500c57308 */ /* 0x000ee20000000800 */
[----:B------:R-:W-:Y:S09]  /*4b70*/  F2FP.F16.F32.PACK_AB R213, R125, R124 ;  /* 0x0000007c7dd5723e */ /* 0x000ff200000000ff */
[----:B------:R-:W-:Y:S01]  /*4b80*/  MUFU.EX2 R128, R128 ;  /* 0x0000008000807308 */ /* 0x000fe20000000800 */
[----:B-1----:R-:W-:Y:S09]  /*4b90*/  F2FP.F16.F32.PACK_AB R211, R127, R126 ;  /* 0x0000007e7fd3723e */ /* 0x002ff200000000ff */
[----:B------:R-:W1:Y:S10]  /*4ba0*/  MUFU.EX2 R131, R131 ;  /* 0x0000008300837308 */ /* 0x000e740000000800 */
[----:B------:R-:W-:Y:S01]  /*4bb0*/  MUFU.EX2 R202, R202 ;  /* 0x000000ca00ca7308 */ /* 0x000fe20000000800 */
[----:B---3--:R-:W-:Y:S09]  /*4bc0*/  F2FP.F16.F32.PACK_AB R207, R197, R196 ;  /* 0x000000c4c5cf723e */ /* 0x008ff200000000ff */
[----:B------:R3:W-:Y:S10]  /*4bd0*/  MUFU.EX2 R203, R119 ;  /* 0x0000007700cb7308 */ /* 0x0007f40000000800 */
[----:B------:R-:W4:Y:S01]  /*4be0*/  MUFU.EX2 R201, R118 ;  /* 0x0000007600c97308 */ /* 0x000f220000000800 */
[----:B-1----:R-:W-:Y:S09]  /*4bf0*/  F2FP.F16.F32.PACK_AB R209, R131, R128 ;  /* 0x0000008083d1723e */ /* 0x002ff200000000ff */
[----:B------:R-:W1:Y:S01]  /*4c00*/  MUFU.EX2 R198, R198 ;  /* 0x000000c600c67308 */ /* 0x000e620000000800 */
[----:B---3--:R-:W-:Y:S02]  /*4c10*/  LEA R119, R0, UR4, 0x1 ;  /* 0x0000000400777c11 */ /* 0x008fe4000f8e08ff */
[----:B----4-:R-:W-:Y:S03]  /*4c20*/  F2FP.F16.F32.PACK_AB R206, R201, R202 ;  /* 0x000000cac9ce723e */ /* 0x010fe600000000ff */
[C---:B------:R-:W-:Y:S02]  /*4c30*/  IMAD.IADD R118, R119.reuse, 0x1, R228 ;  /* 0x0000000177767824 */ /* 0x040fe400078e02e4 */
[----:B------:R-:W-:Y:S01]  /*4c40*/  IMAD.IADD R117, R119, 0x1, R230 ;  /* 0x0000000177757824 */ /* 0x000fe200078e02e6 */
[----:B-1----:R-:W-:Y:S03]  /*4c50*/  F2FP.F16.F32.PACK_AB R208, R203, R198 ;  /* 0x000000c6cbd0723e */ /* 0x002fe600000000ff */
[----:B------:R-:W-:Y:S01]  /*4c60*/  IMAD.IADD R116, R228, 0x1, R117 ;  /* 0x00000001e4747824 */ /* 0x000fe200078e0275 */
[----:B--2---:R-:W-:Y:S05]  /*4c70*/  LEA R129, R88, UR4, 0x1 ;  /* 0x0000000458817c11 */ /* 0x004fea000f8e08ff */
[C---:B------:R-:W-:Y:S01]  /*4c80*/  VIADD R199, R129.reuse, 0x2a020 ;  /* 0x0002a02081c77836 */ /* 0x040fe20000000000 */
[----:B------:R1:W-:Y:S01]  /*4c90*/  STS [R129+0x2a000], R212 ;  /* 0x02a000d481007388 */ /* 0x0003e20000000800 */
[C---:B------:R-:W-:Y:S02]  /*4ca0*/  IMAD.IADD R130, R129.reuse, 0x1, R231 ;  /* 0x0000000181827824 */ /* 0x040fe400078e02e7 */
[----:B------:R-:W-:Y:S02]  /*4cb0*/  VIADD R200, R129, 0x2a000 ;  /* 0x0002a00081c87836 */ /* 0x000fe40000000000 */
[----:B------:R-:W-:Y:S01]  /*4cc0*/  STS [R129+0x2a400], R210 ;  /* 0x02a400d281007388 */ /* 0x000fe20000000800 */
[----:B------:R-:W-:Y:S02]  /*4cd0*/  IMAD.MOV.U32 R204, RZ, RZ, R199 ;  /* 0x000000ffffcc7224 */ /* 0x000fe400078e00c7 */
[C---:B------:R-:W-:Y:S02]  /*4ce0*/  @P4 VIADD R204, R200.reuse, 0xffffffe0 ;  /* 0xffffffe0c8cc4836 */ /* 0x040fe40000000000 */
[----:B------:R-:W-:Y:S01]  /*4cf0*/  STS [R130+0x2a000], R213 ;  /* 0x02a000d582007388 */ /* 0x000fe20000000800 */
[----:B------:R-:W-:Y:S02]  /*4d00*/  @P4 VIADD R199, R200, 0xffffffe0 ;  /* 0xffffffe0c8c74836 */ /* 0x000fe40000000000 */
[----:B------:R-:W-:Y:S02]  /*4d10*/  IMAD.IADD R205, R231, 0x1, R204 ;  /* 0x00000001e7cd7824 */ /* 0x000fe400078e02cc */
[----:B------:R-:W-:Y:S05]  /*4d20*/  STS [R130+0x2a400], R211 ;  /* 0x02a400d382007388 */ /* 0x000fea0000000800 */
[----:B------:R-:W-:Y:S05]  /*4d30*/  STS [R204], R209 ;  /* 0x000000d1cc007388 */ /* 0x000fea0000000800 */
[----:B------:R2:W-:Y:S05]  /*4d40*/  STS [R204+0x400], R207 ;  /* 0x000400cfcc007388 */ /* 0x0005ea0000000800 */
[----:B------:R-:W-:Y:S01]  /*4d50*/  STS [R205], R208 ;  /* 0x000000d0cd007388 */ /* 0x000fe20000000800 */
[----:B-1----:R-:W-:Y:S04]  /*4d60*/  LOP3.LUT R212, R218, 0x38, RZ, 0xc0, !PT ;  /* 0x00000038dad47812 */ /* 0x002fe800078ec0ff */
[----:B------:R1:W-:Y:S01]  /*4d70*/  STS [R205+0x400], R206 ;  /* 0x000400cecd007388 */ /* 0x0003e20000000800 */
[C---:B------:R-:W-:Y:S02]  /*4d80*/  LOP3.LUT R214, R212.reuse, 0xc0, RZ, 0xfc, !PT ;  /* 0x000000c0d4d67812 */ /* 0x040fe400078efcff */
[C---:B------:R-:W-:Y:S02]  /*4d90*/  LOP3.LUT R215, R212.reuse, 0x80, RZ, 0xfc, !PT ;  /* 0x00000080d4d77812 */ /* 0x040fe400078efcff */
[----:B------:R-:W-:Y:S01]  /*4da0*/  LDSM.16.M88.4 R84, [R119+0x10000] ;  /* 0x010000007754783b */ /* 0x000fe20000000200 */
[----:B------:R-:W-:Y:S04]  /*4db0*/  LOP3.LUT R233, R212, 0x40, RZ, 0xfc, !PT ;  /* 0x00000040d4e97812 */ /* 0x000fe800078efcff */
[----:B------:R-:W3:Y:S05]  /*4dc0*/  LDSM.16.M88.4 R88, [R227+0x20000] ;  /* 0x02000000e358783b */ /* 0x000eea0000000200 */
[----:B------:R-:W4:Y:S01]  /*4dd0*/  LDSM.16.M88.4 R92, [R227+0x20800] ;  /* 0x02080000e35c783b */ /* 0x000f220000000200 */
[----:B--2---:R-:W-:Y:S04]  /*4de0*/  IMAD.U32 R204, RZ, RZ, UR10 ;  /* 0x0000000affcc7e24 */ /* 0x004fe8000f8e00ff */
[----:B------:R-:W-:Y:S05]  /*4df0*/  LDSM.16.M88.4 R96, [R118+0x10000] ;  /* 0x010000007660783b */ /* 0x000fea0000000200 */
[----:B------:R-:W2:Y:S01]  /*4e00*/  LDSM.16.M88.4 R100, [R226+0x20000] ;  /* 0x02000000e264783b */ /* 0x000ea20000000200 */
[----:B-1----:R-:W-:Y:S01]  /*4e10*/  IMAD.U32 R205, RZ, RZ, UR11 ;  /* 0x0000000bffcd7e24 */ /* 0x002fe2000f8e00ff */
[C---:B------:R-:W-:Y:S03]  /*4e20*/  LEA R206, P1, R236.reuse, R204, 0x2 ;  /* 0x000000ccecce7211 */ /* 0x040fe600078210ff */
[----:B------:R-:W1:Y:S01]  /*4e30*/  LDSM.16.M88.4 R104, [R226+0x20800] ;  /* 0x02080000e268783b */ /* 0x000e620000000200 */
[----:B------:R-:W-:Y:S04]  /*4e40*/  LEA.HI.X R207, R236, R205, RZ, 0x2, P1 ;  /* 0x000000cdeccf7211 */ /* 0x000fe800008f14ff */
[----:B------:R-:W-:Y:S05]  /*4e50*/  LDSM.16.M88.4 R108, [R117+0x10000] ;  /* 0x01000000756c783b */ /* 0x000fea0000000200 */
[----:B------:R-:W2:Y:S05]  /*4e60*/  LDG.E R204, desc[UR34][R206.64] ;  /* 0x00000022cecc7981 */ /* 0x000eaa000c1e1900 */
[----:B------:R-:W-:Y:S05]  /*4e70*/  LDSM.16.M88.4 R112, [R227+0x22000] ;  /* 0x02200000e370783b */ /* 0x000fea0000000200 */
[----:B------:R1:W2:Y:S01]  /*4e80*/  LDG.E R205, desc[UR34][R206.64+0x20] ;  /* 0x00002022cecd7981 */ /* 0x0002a2000c1e1900 */
[C---:B---3--:R-:W-:Y:S08]  /*4e90*/  HMMA.16816.F32 R4, R84.reuse, R88, RZ ;  /* 0x000000585404723c */ /* 0x048ff000000018ff */
[C---:B------:R-:W-:Y:S01]  /*4ea0*/  HMMA.16816.F32 R8, R84.reuse, R90, RZ ;  /* 0x0000005a5408723c */ /* 0x040fe200000018ff */
[----:B------:R-:W3:Y:S07]  /*4eb0*/  LDSM.16.M88.4 R88, [R225+0x20000] ;  /* 0x02000000e158783b */ /* 0x000eee0000000200 */
[C---:B----4-:R-:W-:Y:S08]  /*4ec0*/  HMMA.16816.F32 R12, R84.reuse, R92, RZ ;  /* 0x0000005c540c723c */ /* 0x050ff000000018ff */
[----:B------:R-:W-:Y:S01]  /*4ed0*/  HMMA.16816.F32 R16, R84, R94, RZ ;  /* 0x0000005e5410723c */ /* 0x000fe200000018ff */
[----:B------:R-:W4:Y:S05]  /*4ee0*/  LDSM.16.M88.4 R84, [R225+0x20800] ;  /* 0x02080000e154783b */ /* 0x000f2a0000000200 */
[----:B------:R-:W-:Y:S02]  /*4ef0*/  LDSM.16.M88.4 R92, [R116+0x10000] ;  /* 0x01000000745c783b */ /* 0x000fe40000000200 */
[C---:B--2---:R-:W-:Y:S08]  /*4f00*/  HMMA.16816.F32 R4, R96.reuse, R100, R4 ;  /* 0x000000646004723c */ /* 0x044ff00000001804 */
[C---:B------:R-:W-:Y:S01]  /*4f10*/  HMMA.16816.F32 R8, R96.reuse, R102, R8 ;  /* 0x000000666008723c */ /* 0x040fe20000001808 */
[----:B------:R-:W2:Y:S07]  /*4f20*/  LDSM.16.M88.4 R100, [R224+0x20000] ;  /* 0x02000000e064783b */ /* 0x000eae0000000200 */
[C---:B-1----:R-:W-:Y:S08]  /*4f30*/  HMMA.16816.F32 R12, R96.reuse, R104, R12 ;  /* 0x00000068600c723c */ /* 0x042ff0000000180c */
[----:B------:R-:W-:Y:S01]  /*4f40*/  HMMA.16816.F32 R16, R96, R106, R16 ;  /* 0x0000006a6010723c */ /* 0x000fe20000001810 */
[----:B------:R-:W1:Y:S05]  /*4f50*/  LDSM.16.M88.4 R96, [R224+0x20800] ;  /* 0x02080000e060783b */ /* 0x000e6a0000000200 */
[----:B------:R-:W1:Y:S02]  /*4f60*/  LDSM.16.M88.4 R104, [R119+0x12000] ;  /* 0x012000007768783b */ /* 0x000e640000000200 */
[C---:B---3--:R-:W-:Y:S08]  /*4f70*/  HMMA.16816.F32 R4, R108.reuse, R88, R4 ;  /* 0x000000586c04723c */ /* 0x048ff00000001804 */
[C---:B------:R-:W-:Y:S01]  /*4f80*/  HMMA.16816.F32 R8, R108.reuse, R90, R8 ;  /* 0x0000005a6c08723c */ /* 0x040fe20000001808 */
[----:B------:R-:W-:Y:S07]  /*4f90*/  LDSM.16.M88.4 R88, [R118+0x12000] ;  /* 0x012000007658783b */ /* 0x000fee0000000200 */
[C---:B----4-:R-:W-:Y:S08]  /*4fa0*/  HMMA.16816.F32 R12, R108.reuse, R84, R12 ;  /* 0x000000546c0c723c */ /* 0x050ff0000000180c */
[----:B------:R-:W-:Y:S01]  /*4fb0*/  HMMA.16816.F32 R16, R108, R86, R16 ;  /* 0x000000566c10723c */ /* 0x000fe20000001810 */
[----:B------:R-:W3:Y:S05]  /*4fc0*/  LDSM.16.M88.4 R84, [R227+0x22800] ;  /* 0x02280000e354783b */ /* 0x000eea0000000200 */
[----:B------:R-:W4:Y:S02]  /*4fd0*/  LDSM.16.M88.4 R108, [R226+0x22000] ;  /* 0x02200000e26c783b */ /* 0x000f240000000200 */
[C---:B--2---:R-:W-:Y:S08]  /*4fe0*/  HMMA.16816.F32 R4, R92.reuse, R100, R4 ;  /* 0x000000645c04723c */ /* 0x044ff00000001804 */
[C---:B------:R-:W-:Y:S01]  /*4ff0*/  HMMA.16816.F32 R8, R92.reuse, R102, R8 ;  /* 0x000000665c08723c */ /* 0x040fe20000001808 */
[----:B------:R-:W-:Y:S07]  /*5000*/  LDSM.16.M88.4 R100, [R225+0x22000] ;  /* 0x02200000e164783b */ /* 0x000fee0000000200 */
[C---:B-1----:R-:W-:Y:S08]  /*5010*/  HMMA.16816.F32 R12, R92.reuse, R96, R12 ;  /* 0x000000605c0c723c */ /* 0x042ff0000000180c */
[----:B------:R-:W-:Y:S01]  /*5020*/  HMMA.16816.F32 R16, R92, R98, R16 ;  /* 0x000000625c10723c */ /* 0x000fe20000001810 */
[----:B------:R-:W1:Y:S05]  /*5030*/  LDSM.16.M88.4 R92, [R226+0x22800] ;  /* 0x02280000e25c783b */ /* 0x000e6a0000000200 */
[----:B------:R-:W2:Y:S02]  /*5040*/  LDSM.16.M88.4 R96, [R117+0x12000] ;  /* 0x012000007560783b */ /* 0x000ea40000000200 */
[C---:B------:R-:W-:Y:S08]  /*5050*/  HMMA.16816.F32 R4, R104.reuse, R112, R4 ;  /* 0x000000706804723c */ /* 0x040ff00000001804 */
[C---:B------:R-:W-:Y:S01]  /*5060*/  HMMA.16816.F32 R8, R104.reuse, R114, R8 ;  /* 0x000000726808723c */ /* 0x040fe20000001808 */
[----:B------:R-:W-:Y:S07]  /*5070*/  LDSM.16.M88.4 R112, [R224+0x22000] ;  /* 0x02200000e070783b */ /* 0x000fee0000000200 */
[C---:B---3--:R-:W-:Y:S08]  /*5080*/  HMMA.16816.F32 R12, R104.reuse, R84, R12 ;  /* 0x00000054680c723c */ /* 0x048ff0000000180c */
[----:B------:R-:W-:Y:S01]  /*5090*/  HMMA.16816.F32 R16, R104, R86, R16 ;  /* 0x000000566810723c */ /* 0x000fe20000001810 */
[----:B------:R-:W3:Y:S05]  /*50a0*/  LDSM.16.M88.4 R84, [R225+0x22800] ;  /* 0x02280000e154783b */ /* 0x000eea0000000200 */
        /* <DEDUP_REMOVED lines=8> */
[C---:B--2---:R-:W-:Y:S08]  /*5130*/  HMMA.16816.F32 R4, R96.reuse, R100, R4 ;  /* 0x000000646004723c */ /* 0x044ff00000001804 */
[C---:B------:R-:W-:Y:S01]  /*5140*/  HMMA.16816.F32 R8, R96.reuse, R102, R8 ;  /* 0x000000666008723c */ /* 0x040fe20000001808 */
[----:B------:R-:W-:Y:S07]  /*5150*/  LDSM.16.M88.4 R100, [R226+0x24000] ;  /* 0x02400000e264783b */ /* 0x000fee0000000200 */
[C---:B---3--:R-:W-:Y:S08]  /*5160*/  HMMA.16816.F32 R12, R96.reuse, R84, R12 ;  /* 0x00000054600c723c */ /* 0x048ff0000000180c */
        /* <DEDUP_REMOVED lines=9> */
[----:B------:R-:W-:Y:S02]  /*5200*/  LDSM.16.M88.4 R104, [R117+0x14000] ;  /* 0x014000007568783b */ /* 0x000fe40000000200 */
[C---:B----4-:R-:W-:Y:S08]  /*5210*/  HMMA.16816.F32 R4, R92.reuse, R108, R4 ;  /* 0x0000006c5c04723c */ /* 0x050ff00000001804 */
[C---:B------:R-:W-:Y:S01]  /*5220*/  HMMA.16816.F32 R8, R92.reuse, R110, R8 ;  /* 0x0000006e5c08723c */ /* 0x040fe20000001808 */
[----:B------:R-:W4:Y:S07]  /*5230*/  LDSM.16.M88.4 R108, [R225+0x24000] ;  /* 0x02400000e16c783b */ /* 0x000f2e0000000200 */
[C---:B--2---:R-:W-:Y:S08]  /*5240*/  HMMA.16816.F32 R12, R92.reuse, R84, R12 ;  /* 0x000000545c0c723c */ /* 0x044ff0000000180c */
[----:B------:R-:W-:Y:S01]  /*5250*/  HMMA.16816.F32 R16, R92, R86, R16 ;  /* 0x000000565c10723c */ /* 0x000fe20000001810 */
[----:B------:R-:W2:Y:S05]  /*5260*/  LDSM.16.M88.4 R84, [R225+0x24800] ;  /* 0x02480000e154783b */ /* 0x000eaa0000000200 */
[----:B------:R-:W-:Y:S02]  /*5270*/  LDSM.16.M88.4 R92, [R116+0x14000] ;  /* 0x01400000745c783b */ /* 0x000fe40000000200 */
[C---:B---3--:R-:W-:Y:S08]  /*5280*/  HMMA.16816.F32 R4, R96.reuse, R100, R4 ;  /* 0x000000646004723c */ /* 0x048ff00000001804 */
[C---:B------:R-:W-:Y:S01]  /*5290*/  HMMA.16816.F32 R8, R96.reuse, R102, R8 ;  /* 0x000000666008723c */ /* 0x040fe20000001808 */
[----:B------:R-:W3:Y:S07]  /*52a0*/  LDSM.16.M88.4 R100, [R224+0x24000] ;  /* 0x02400000e064783b */ /* 0x000eee0000000200 */
        /* <DEDUP_REMOVED lines=11> */
[C---:B---3--:R-:W-:Y:S08]  /*5360*/  HMMA.16816.F32 R4, R92.reuse, R100, R4 ;  /* 0x000000645c04723c */ /* 0x048ff00000001804 */
[C---:B------:R-:W-:Y:S01]  /*5370*/  HMMA.16816.F32 R8, R92.reuse, R102, R8 ;  /* 0x000000665c08723c */ /* 0x040fe20000001808 */
[----:B------:R-:W3:Y:S07]  /*5380*/  LDSM.16.M88.4 R100, [R226+0x26800] ;  /* 0x02680000e264783b */ /* 0x000eee0000000200 */
[C---:B-1----:R-:W-:Y:S08]  /*5390*/  HMMA.16816.F32 R12, R92.reuse, R88, R12 ;  /* 0x000000585c0c723c */ /* 0x042ff0000000180c */
[----:B------:R-:W-:Y:S01]  /*53a0*/  HMMA.16816.F32 R16, R92, R90, R16 ;  /* 0x0000005a5c10723c */ /* 0x000fe20000001810 */
[----:B------:R-:W-:Y:S05]  /*53b0*/  LDSM.16.M88.4 R88, [R117+0x16000] ;  /* 0x016000007558783b */ /* 0x000fea0000000200 */
[----:B------:R-:W1:Y:S02]  /*53c0*/  LDSM.16.M88.4 R92, [R225+0x26000] ;  /* 0x02600000e15c783b */ /* 0x000e640000000200 */
[C---:B----4-:R-:W-:Y:S08]  /*53d0*/  HMMA.16816.F32 R4, R96.reuse, R108, R4 ;  /* 0x0000006c6004723c */ /* 0x050ff00000001804 */
[C---:B------:R-:W-:Y:S01]  /*53e0*/  HMMA.16816.F32 R8, R96.reuse, R110, R8 ;  /* 0x0000006e6008723c */ /* 0x040fe20000001808 */
[----:B------:R-:W4:Y:S07]  /*53f0*/  LDSM.16.M88.4 R108, [R225+0x26800] ;  /* 0x02680000e16c783b */ /* 0x000f2e0000000200 */
[C---:B--2---:R-:W-:Y:S08]  /*5400*/  HMMA.16816.F32 R12, R96.reuse, R84, R12 ;  /* 0x00000054600c723c */ /* 0x044ff0000000180c */
[----:B------:R-:W-:Y:S01]  /*5410*/  HMMA.16816.F32 R16, R96, R86, R16 ;  /* 0x000000566010723c */ /* 0x000fe20000001810 */
[----:B------:R-:W-:Y:S05]  /*5420*/  LDSM.16.M88.4 R84, [R116+0x16000] ;  /* 0x016000007454783b */ /* 0x000fea0000000200 */
[----:B------:R-:W2:Y:S02]  /*5430*/  LDSM.16.M88.4 R96, [R224+0x26000] ;  /* 0x02600000e060783b */ /* 0x000ea40000000200 */
[C---:B------:R-:W-:Y:S08]  /*5440*/  HMMA.16816.F32 R4, R104.reuse, R112, R4 ;  /* 0x000000706804723c */ /* 0x040ff00000001804 */
[C---:B------:R-:W-:Y:S01]  /*5450*/  HMMA.16816.F32 R8, R104.reuse, R114, R8 ;  /* 0x000000726808723c */ /* 0x040fe20000001808 */
[----:B------:R-:W2:Y:S07]  /*5460*/  LDSM.16.M88.4 R112, [R224+0x26800] ;  /* 0x02680000e070783b */ /* 0x000eae0000000200 */
[C---:B---3--:R-:W-:Y:S08]  /*5470*/  HMMA.16816.F32 R12, R104.reuse, R100, R12 ;  /* 0x00000064680c723c */ /* 0x048ff0000000180c */
[----:B------:R-:W-:Y:S08]  /*5480*/  HMMA.16816.F32 R16, R104, R102, R16 ;  /* 0x000000666810723c */ /* 0x000ff00000001810 */
[C---:B-1----:R-:W-:Y:S08]  /*5490*/  HMMA.16816.F32 R4, R88.reuse, R92, R4 ;  /* 0x0000005c5804723c */ /* 0x042ff00000001804 */
[C---:B------:R-:W-:Y:S08]  /*54a0*/  HMMA.16816.F32 R8, R88.reuse, R94, R8 ;  /* 0x0000005e5808723c */ /* 0x040ff00000001808 */
[C---:B----4-:R-:W-:Y:S08]  /*54b0*/  HMMA.16816.F32 R12, R88.reuse, R108, R12 ;  /* 0x0000006c580c723c */ /* 0x050ff0000000180c */
[----:B------:R-:W-:Y:S08]  /*54c0*/  HMMA.16816.F32 R16, R88, R110, R16 ;  /* 0x0000006e5810723c */ /* 0x000ff00000001810 */
[C---:B--2---:R-:W-:Y:S08]  /*54d0*/  HMMA.16816.F32 R4, R84.reuse, R96, R4 ;  /* 0x000000605404723c */ /* 0x044ff00000001804 */
[C---:B------:R-:W-:Y:S08]  /*54e0*/  HMMA.16816.F32 R8, R84.reuse, R98, R8 ;  /* 0x000000625408723c */ /* 0x040ff00000001808 */
[C---:B------:R-:W-:Y:S03]  /*54f0*/  HMMA.16816.F32 R12, R84.reuse, R112, R12 ;  /* 0x00000070540c723c */ /* 0x040fe6000000180c */
[C---:B------:R-:W-:Y:S01]  /*5500*/  FADD.FTZ R119, -R204.reuse, R4 ;  /* 0x00000004cc777221 */ /* 0x040fe20000010100 */
[----:B------:R-:W-:Y:S03]  /*5510*/  FADD.FTZ R118, -R204, R5 ;  /* 0x00000005cc767221 */ /* 0x000fe60000010100 */
[----:B------:R-:W-:Y:S01]  /*5520*/  FMUL.FTZ R119, R120, R119 ;  /* 0x0000007778777220 */ /* 0x000fe20000410000 */
[----:B------:R-:W-:Y:S03]  /*5530*/  HMMA.16816.F32 R16, R84, R114, R16 ;  /* 0x000000725410723c */ /* 0x000fe60000001810 */
[----:B------:R-:W-:Y:S01]  /*5540*/  FMUL.FTZ R118, R123, R118 ;  /* 0x000000767b767220 */ /* 0x000fe20000410000 */
[C---:B------:R-:W-:Y:S01]  /*5550*/  FADD.FTZ R200, -R204.reuse, R9 ;  /* 0x00000009ccc87221 */ /* 0x040fe20000010100 */
[----:B------:R-:W-:Y:S01]  /*5560*/  FADD.FTZ R207, -R204, R8 ;  /* 0x00000008cccf7221 */ /* 0x000fe20000010100 */
[----:B------:R-:W-:Y:S02]  /*5570*/  LOP3.LUT R85, R219, 0x20, RZ, 0xc0, !PT ;  /* 0x00000020db557812 */ /* 0x000fe400078ec0ff */
[----:B------:R-:W-:Y:S01]  /*5580*/  FMUL.FTZ R200, R125, R200 ;  /* 0x000000c87dc87220 */ /* 0x000fe20000410000 */
[----:B------:R-:W-:Y:S01]  /*5590*/  FMUL.FTZ R207, R124, R207 ;  /* 0x000000cf7ccf7220 */ /* 0x000fe20000410000 */
[----:B------:R-:W-:Y:S01]  /*55a0*/  F2FP.F16.F32.PACK_AB R118, R118, R119 ;  /* 0x000000777676723e */ /* 0x000fe200000000ff */
[C---:B------:R-:W-:Y:S01]  /*55b0*/  FADD.FTZ R123, -R204.reuse, R12 ;  /* 0x0000000ccc7b7221 */ /* 0x040fe20000010100 */
[----:B------:R-:W-:Y:S01]  /*55c0*/  FADD.FTZ R120, -R204, R13 ;  /* 0x0000000dcc787221 */ /* 0x000fe20000010100 */
[----:B------:R-:W-:Y:S02]  /*55d0*/  SHF.R.U32.HI R84, RZ, 0x3, R220 ;  /* 0x00000003ff547819 */ /* 0x000fe400000116dc */
[----:B------:R-:W-:Y:S01]  /*55e0*/  FMUL.FTZ R123, R128, R123 ;  /* 0x0000007b807b7220 */ /* 0x000fe20000410000 */
[----:B------:R-:W-:Y:S01]  /*55f0*/  FMUL.FTZ R120, R131, R120 ;  /* 0x0000007883787220 */ /* 0x000fe20000410000 */
[----:B------:R-:W-:Y:S02]  /*5600*/  LOP3.LUT R85, R85, 0x18, R84, 0xf8, !PT ;  /* 0x0000001855557812 */ /* 0x000fe400078ef854 */
[C---:B------:R-:W-:Y:S01]  /*5610*/  FADD.FTZ R125, -R204.reuse, R16 ;  /* 0x00000010cc7d7221 */ /* 0x040fe20000010100 */
[----:B------:R-:W-:Y:S01]  /*5620*/  FADD.FTZ R204, -R204, R17 ;  /* 0x00000011cccc7221 */ /* 0x000fe20000010100 */
[----:B------:R-:W-:Y:S01]  /*5630*/  F2FP.F16.F32.PACK_AB R124, R120, R123 ;  /* 0x0000007b787c723e */ /* 0x000fe200000000ff */
[----:B------:R-:W-:Y:S01]  /*5640*/  FADD.FTZ R120, -R205, R6 ;  /* 0x00000006cd787221 */ /* 0x000fe20000010100 */
[----:B------:R-:W-:Y:S01]  /*5650*/  FMUL.FTZ R119, R198, R125 ;  /* 0x0000007dc6777220 */ /* 0x000fe20000410000 */
[----:B------:R-:W-:Y:S01]  /*5660*/  FMUL.FTZ R204, R203, R204 ;  /* 0x000000cccbcc7220 */ /* 0x000fe20000410000 */
[----:B------:R-:W-:Y:S01]  /*5670*/  FADD.FTZ R123, -R205, R7 ;  /* 0x00000007cd7b7221 */ /* 0x000fe20000010100 */
[----:B------:R-:W-:Y:S01]  /*5680*/  FMUL.FTZ R120, R121, R120 ;  /* 0x0000007879787220 */ /* 0x000fe20000410000 */
[----:B------:R-:W-:Y:S01]  /*5690*/  F2FP.F16.F32.PACK_AB R207, R200, R207 ;  /* 0x000000cfc8cf723e */ /* 0x000fe200000000ff */
[C---:B------:R-:W-:Y:S01]  /*56a0*/  FADD.FTZ R121, -R205.reuse, R10 ;  /* 0x0000000acd797221 */ /* 0x040fe20000010100 */
[----:B------:R-:W-:Y:S01]  /*56b0*/  FMUL.FTZ R123, R122, R123 ;  /* 0x0000007b7a7b7220 */ /* 0x000fe20000410000 */
[----:B------:R-:W-:Y:S01]  /*56c0*/  F2FP.F16.F32.PACK_AB R119, R204, R119 ;  /* 0x00000077cc77723e */ /* 0x000fe200000000ff */
[----:B------:R-:W-:Y:S01]  /*56d0*/  FADD.FTZ R122, -R205, R11 ;  /* 0x0000000bcd7a7221 */ /* 0x000fe20000010100 */
[----:B------:R-:W-:Y:S06]  /*56e0*/  BRA.U !UP0, `(.L_x_467) ;  /* 0x00000005081c7547 */ /* 0x000fec000b800000 */
[----:B------:R-:W2:Y:S01]  /*56f0*/  LDL.LU R229, [R1+0x4] ;  /* 0x0000040001e57983 */ /* 0x000ea20000300800 */
[----:B------:R-:W1:Y:S01]  /*5700*/  LDC R7, c[0x0][0x3b0] ;  /* 0x0000ec00ff077b82 */ /* 0x000e620000000800 */
[----:B------:R-:W-:Y:S01]  /*5710*/  IADD3 R4, P1, PT, RZ, -UR32, RZ ;  /* 0x80000020ff047c10 */ /* 0x000fe2000ff3e0ff */
[----:B------:R-:W-:Y:S01]  /*5720*/  ULOP3.LUT UR14, UR44, 0x1, URZ, 0xc0, !UPT ;  /* 0x000000012c0e7892 */ /* 0x000fe2000f8ec0ff */
[----:B------:R-:W-:Y:S02]  /*5730*/  ISETP.GE.AND P6, PT, R212, UR8, PT ;  /* 0x00000008d4007c0c */ /* 0x000fe4000bfc6270 */
[----:B------:R-:W-:Y:S01]  /*5740*/  ISETP.GE.AND P5, PT, R233, UR8, PT ;  /* 0x00000008e9007c0c */ /* 0x000fe2000bfa6270 */
[----:B------:R-:W-:Y:S01]  /*5750*/  UISETP.NE.U32.AND UP1, UPT, UR14, 0x1, UPT ;  /* 0x000000010e00788c */ /* 0x000fe2000bf25070 */
[----:B------:R-:W-:Y:S01]  /*5760*/  ISETP.GE.AND P2, PT, R215, UR8, PT ;  /* 0x00000008d7007c0c */ /* 0x000fe2000bf46270 */
[----:B------:R-:W3:Y:S02]  /*5770*/  LDC R5, c[0x0][0x3b4] ;  /* 0x0000ed00ff057b82 */ /* 0x000ee40000000800 */
[----:B------:R-:W-:Y:S06]  /*5780*/  USEL UR14, UR31, 0x8000, !UP1 ;  /* 0x000080001f0e7887 */ /* 0x000fec000c800000 */
[----:B------:R-:W-:Y:S02]  /*5790*/  VIADD R237, R237, UR14 ;  /* 0x0000000eeded7c36 */ /* 0x000fe40008000000 */
[----:B------:R-:W-:Y:S02]  /*57a0*/  VIADD R223, R223, UR14 ;  /* 0x0000000edfdf7c36 */ /* 0x000fe40008000000 */
[----:B--2---:R-:W-:Y:S02]  /*57b0*/  VIADD R229, R229, UR14 ;  /* 0x0000000ee5e57c36 */ /* 0x004fe40008000000 */
[----:B-1----:R-:W-:Y:S03]  /*57c0*/  IMAD.SHL.U32 R9, R7, 0x40, RZ ;  /* 0x0000004007097824 */ /* 0x002fe600078e00ff */
[----:B------:R1:W-:Y:S01]  /*57d0*/  STL [R1+0x4], R229 ;  /* 0x000004e501007387 */ /* 0x0003e20000100800 */
        /* <DEDUP_REMOVED lines=8> */
[----:B------:R1:W-:Y:S01]  /*5860*/  @!P6 LDGSTS.E.BYPASS.LTC128B.128 [R229], desc[UR34][R244.64] ;  /* 0x00000000f4e5efae */ /* 0x0003e2000b981a22 */
[----:B---3--:R-:W-:Y:S02]  /*5870*/  LEA.HI.X R5, R7, R245, R5, 0x6, P1 ;  /* 0x000000f507057211 */ /* 0x008fe400008f3405 */
[----:B------:R-:W-:Y:S01]  /*5880*/  ISETP.GE.AND P1, PT, R214, UR8, PT ;  /* 0x00000008d6007c0c */ /* 0x000fe2000bf26270 */
[----:B------:R1:W-:Y:S04]  /*5890*/  @P6 STS.64 [R237], RZ ;  /* 0x000000ffed006388 */ /* 0x0003e80000000a00 */
[----:B------:R1:W-:Y:S04]  /*58a0*/  @P6 STS.64 [R237+0x8], RZ ;  /* 0x000008ffed006388 */ /* 0x0003e80000000a00 */
[----:B------:R-:W-:Y:S01]  /*58b0*/  @!PT LDS RZ, [RZ] ;  /* 0x00000000fffff984 */ /* 0x000fe20000000800 */
[----:B------:R-:W-:Y:S01]  /*58c0*/  @!PT LDS RZ, [RZ] ;  /* 0x00000000fffff984 */ /* 0x000fe20000000800 */
[----:B------:R-:W-:Y:S01]  /*58d0*/  @!PT LDS RZ, [RZ] ;  /* 0x00000000fffff984 */ /* 0x000fe20000000800 */
[----:B------:R1:W-:Y:S04]  /*58e0*/  @!P5 LDGSTS.E.BYPASS.LTC128B.128 [R229+0x2000], desc[UR34][R244.64+0x80] ;  /* 0x02000080f4e5dfae */ /* 0x0003e8000b981a22 */
[----:B------:R1:W-:Y:S04]  /*58f0*/  @P5 STS.64 [R237+0x2000], RZ ;  /* 0x002000ffed005388 */ /* 0x0003e80000000a00 */
        /* <DEDUP_REMOVED lines=37> */
[----:B------:R-:W0:Y:S02]  /*5b50*/  LDGDEPBAR ;  /* 0x00000000000079af */ /* 0x000e240000000000 */
.L_x_467:
[C---:B-1----:R-:W-:Y:S01]  /*5b60*/  FADD.FTZ R5, -R205.reuse, R14 ;  /* 0x0000000ecd057221 */ /* 0x042fe20000010100 */
[----:B------:R-:W-:Y:S01]  /*5b70*/  FADD.FTZ R4, -R205, R15 ;  /* 0x0000000fcd047221 */ /* 0x000fe20000010100 */
[----:B------:R-:W-:Y:S01]  /*5b80*/  FMUL.FTZ R121, R126, R121 ;  /* 0x000000797e797220 */ /* 0x000fe20000410000 */
[----:B------:R-:W-:Y:S01]  /*5b90*/  FMUL.FTZ R122, R127, R122 ;  /* 0x0000007a7f7a7220 */ /* 0x000fe20000410000 */
[----:B------:R-:W-:Y:S01]  /*5ba0*/  F2FP.F16.F32.PACK_AB R120, R123, R120 ;  /* 0x000000787b78723e */ /* 0x000fe200000000ff */
[C---:B------:R-:W-:Y:S01]  /*5bb0*/  FADD.FTZ R7, -R205.reuse, R18 ;  /* 0x00000012cd077221 */ /* 0x040fe20000010100 */
[----:B------:R-:W-:Y:S01]  /*5bc0*/  FADD.FTZ R6, -R205, R19 ;  /* 0x00000013cd067221 */ /* 0x000fe20000010100 */
[----:B------:R-:W-:Y:S01]  /*5bd0*/  FMUL.FTZ R196, R196, R5 ;  /* 0x00000005c4c47220 */ /* 0x000fe20000410000 */
[----:B------:R-:W-:Y:S01]  /*5be0*/  FMUL.FTZ R197, R197, R4 ;  /* 0x00000004c5c57220 */ /* 0x000fe20000410000 */
[----:B------:R-:W-:Y:S01]  /*5bf0*/  F2FP.F16.F32.PACK_AB R121, R122, R121 ;  /* 0x000000797a79723e */ /* 0x000fe200000000ff */
[----:B------:R-:W-:Y:S01]  /*5c00*/  STS [R129+0x28000], R118 ;  /* 0x0280007681007388 */ /* 0x000fe20000000800 */
[----:B------:R-:W-:Y:S01]  /*5c10*/  FMUL.FTZ R7, R202, R7 ;  /* 0x00000007ca077220 */ /* 0x000fe20000410000 */
[----:B------:R-:W-:Y:S01]  /*5c20*/  FMUL.FTZ R6, R201, R6 ;  /* 0x00000006c9067220 */ /* 0x000fe20000410000 */
[----:B------:R-:W-:Y:S01]  /*5c30*/  F2FP.F16.F32.PACK_AB R196, R197, R196 ;  /* 0x000000c4c5c4723e */ /* 0x000fe200000000ff */
[----:B------:R1:W-:Y:S01]  /*5c40*/  STS [R129+0x28400], R120 ;  /* 0x0284007881007388 */ /* 0x0003e20000000800 */
[----:B------:R-:W-:Y:S01]  /*5c50*/  IMAD.IADD R89, R231, 0x1, R199 ;  /* 0x00000001e7597824 */ /* 0x000fe200078e02c7 */
[----:B------:R-:W-:Y:S02]  /*5c60*/  LOP3.LUT R5, R2, 0x10, RZ, 0xc0, !PT ;  /* 0x0000001002057812 */ /* 0x000fe400078ec0ff */
[----:B------:R-:W-:Y:S01]  /*5c70*/  STS [R130+0x28000], R207 ;  /* 0x028000cf82007388 */ /* 0x000fe20000000800 */
[----:B------:R-:W-:Y:S02]  /*5c80*/  F2FP.F16.F32.PACK_AB R88, R6, R7 ;  /* 0x000000070658723e */ /* 0x000fe400000000ff */
[----:B------:R-:W-:Y:S01]  /*5c90*/  LOP3.LUT R4, R5, 0x8, R220, 0xf8, !PT ;  /* 0x0000000805047812 */ /* 0x000fe200078ef8dc */
[----:B------:R2:W-:Y:S01]  /*5ca0*/  STS [R130+0x28400], R121 ;  /* 0x0284007982007388 */ /* 0x0005e20000000800 */
[----:B------:R-:W-:Y:S02]  /*5cb0*/  LOP3.LUT R5, R85, 0x1c0, R216, 0xf8, !PT ;  /* 0x000001c055057812 */ /* 0x000fe400078ef8d8 */
[----:B------:R-:W-:Y:S01]  /*5cc0*/  LOP3.LUT R4, R4, R3, RZ, 0x3c, !PT ;  /* 0x0000000304047212 */ /* 0x000fe200078e3cff */
[----:B------:R-:W-:Y:S01]  /*5cd0*/  STS [R199+-0x2000], R124 ;  /* 0xffe0007cc7007388 */ /* 0x000fe20000000800 */
[----:B------:R-:W-:Y:S02]  /*5ce0*/  LOP3.LUT R5, R5, 0x38, R218, 0x78, !PT ;  /* 0x0000003805057812 */ /* 0x000fe400078e78da */
[----:B------:R-:W-:Y:S01]  /*5cf0*/  LOP3.LUT R229, R4, 0x200, R217, 0xf8, !PT ;  /* 0x0000020004e57812 */ /* 0x000fe200078ef8d9 */
[----:B------:R-:W-:Y:S01]  /*5d00*/  STS [R199+-0x1c00], R196 ;  /* 0xffe400c4c7007388 */ /* 0x000fe20000000800 */
[----:B------:R-:W-:Y:S02]  /*5d10*/  LOP3.LUT R4, R5, 0x200, R216, 0xf8, !PT ;  /* 0x0000020005047812 */ /* 0x000fe400078ef8d8 */
[----:B------:R-:W-:Y:S01]  /*5d20*/  LEA R229, R229, UR4, 0x1 ;  /* 0x00000004e5e57c11 */ /* 0x000fe2000f8e08ff */
[----:B------:R-:W-:Y:S01]  /*5d30*/  STS [R89+-0x2000], R119 ;  /* 0xffe0007759007388 */ /* 0x000fe20000000800 */
[----:B------:R-:W-:Y:S03]  /*5d40*/  LEA R231, R4, UR4, 0x1 ;  /* 0x0000000404e77c11 */ /* 0x000fe6000f8e08ff */
[----:B------:R-:W-:Y:S01]  /*5d50*/  STS [R89+-0x1c00], R88 ;  /* 0xffe4005859007388 */ /* 0x000fe20000000800 */
[C---:B------:R-:W-:Y:S01]  /*5d60*/  VIADD R12, R229.reuse, 0x2a000 ;  /* 0x0002a000e50c7836 */ /* 0x040fe20000000000 */
[----:B-1----:R-:W-:Y:S01]  /*5d70*/  IADD3 R120, PT, PT, R229, 0x2a040, RZ ;  /* 0x0002a040e5787810 */ /* 0x002fe20007ffe0ff */
[----:B------:R-:W-:Y:S02]  /*5d80*/  BAR.SYNC.DEFER_BLOCKING 0x0 ;  /* 0x0000000000007b1d */ /* 0x000fe40000010000 */
[----:B------:R-:W-:Y:S02]  /*5d90*/  @P0 VIADD R120, R12, 0xffffffc0 ;  /* 0xffffffc00c780836 */ /* 0x000fe40000000000 */
[----:B--2---:R-:W-:Y:S02]  /*5da0*/  IMAD R121, R250, UR9, RZ ;  /* 0x00000009fa797c24 */ /* 0x004fe4000f8e02ff */
[----:B------:R-:W-:Y:S08]  /*5db0*/  LDSM.16.MT88.4 R4, [R229+0x2a000] ;  /* 0x02a00000e504783b */ /* 0x000ff00000004200 */
[----:B------:R-:W1:Y:S08]  /*5dc0*/  LDSM.16.MT88.4 R8, [R231+0x10000] ;  /* 0x01000000e708783b */ /* 0x000e700000004200 */
[----:B------:R-:W2:Y:S08]  /*5dd0*/  LDSM.16.MT88.4 R12, [R120] ;  /* 0x00000000780c783b */ /* 0x000eb00000004200 */
[----:B------:R-:W3:Y:S08]  /*5de0*/  LDSM.16.MT88.4 R16, [R231+0x12000] ;  /* 0x01200000e710783b */ /* 0x000ef00000004200 */
[----:B------:R-:W4:Y:S08]  /*5df0*/  LDSM.16.MT88.4 R84, [R231+0x14000] ;  /* 0x01400000e754783b */ /* 0x000f300000004200 */
[----:B------:R-:W5:Y:S01]  /*5e00*/  LDSM.16.MT88.4 R88, [R231+0x16000] ;  /* 0x01600000e758783b */ /* 0x000f620000004200 */
[-C--:B-1----:R-:W-:Y:S07]  /*5e10*/  HMMA.16816.F32 R20, R4, R8.reuse, R20 ;  /* 0x000000080414723c */ /* 0x082fee0000001814 */
[----:B------:R-:W-:Y:S01]  /*5e20*/  LDSM.16.MT88.4 R92, [R229+0x2a800] ;  /* 0x02a80000e55c783b */ /* 0x000fe20000004200 */
[C---:B--2---:R-:W-:Y:S07]  /*5e30*/  HMMA.16816.F32 R24, R12.reuse, R8, R24 ;  /* 0x000000080c18723c */ /* 0x044fee0000001818 */
[----:B------:R-:W1:Y:S01]  /*5e40*/  LDSM.16.MT88.4 R96, [R231+0x10800] ;  /* 0x01080000e760783b */ /* 0x000e620000004200 */
[-C--:B------:R-:W-:Y:S07]  /*5e50*/  HMMA.16816.F32 R28, R12, R10.reuse, R28 ;  /* 0x0000000a0c1c723c */ /* 0x080fee000000181c */
[----:B------:R-:W2:Y:S01]  /*5e60*/  LDSM.16.MT88.4 R100, [R120+0x800] ;  /* 0x000800007864783b */ /* 0x000ea20000004200 */
[C---:B------:R-:W-:Y:S07]  /*5e70*/  HMMA.16816.F32 R32, R4.reuse, R10, R32 ;  /* 0x0000000a0420723c */ /* 0x040fee0000001820 */
[----:B------:R-:W2:Y:S01]  /*5e80*/  LDSM.16.MT88.4 R104, [R231+0x12800] ;  /* 0x01280000e768783b */ /* 0x000ea20000004200 */
[-C--:B---3--:R-:W-:Y:S07]  /*5e90*/  HMMA.16816.F32 R36, R4, R16.reuse, R36 ;  /* 0x000000100424723c */ /* 0x088fee0000001824 */
[----:B------:R-:W3:Y:S01]  /*5ea0*/  LDSM.16.MT88.4 R108, [R231+0x14800] ;  /* 0x01480000e76c783b */ /* 0x000ee20000004200 */
[C---:B------:R-:W-:Y:S07]  /*5eb0*/  HMMA.16816.F32 R40, R12.reuse, R16, R40 ;  /* 0x000000100c28723c */ /* 0x040fee0000001828 */
[----:B------:R-:W3:Y:S01]  /*5ec0*/  LDSM.16.MT88.4 R8, [R231+0x16800] ;  /* 0x01680000e708783b */ /* 0x000ee20000004200 */
[-C--:B------:R-:W-:Y:S07]  /*5ed0*/  HMMA.16816.F32 R44, R12, R18.reuse, R44 ;  /* 0x000000120c2c723c */ /* 0x080fee000000182c */
[----:B------:R-:W-:Y:S01]  /*5ee0*/  LDSM.16.MT88.4 R112, [R120+0x1800] ;  /* 0x001800007870783b */ /* 0x000fe20000004200 */
[C---:B------:R-:W-:Y:S07]  /*5ef0*/  HMMA.16816.F32 R48, R4.reuse, R18, R48 ;  /* 0x000000120430723c */ /* 0x040fee0000001830 */
[----:B------:R-:W-:Y:S01]  /*5f00*/  LDSM.16.MT88.4 R16, [R120+0x1000] ;  /* 0x001000007810783b */ /* 0x000fe20000004200 */
[-C--:B----4-:R-:W-:Y:S07]  /*5f10*/  HMMA.16816.F32 R52, R4, R84.reuse, R52 ;  /* 0x000000540434723c */ /* 0x090fee0000001834 */
[----:B------:R-:W-:Y:S01]  /*5f20*/  LDSM.16.MT88.4 R116, [R231+0x15800] ;  /* 0x01580000e774783b */ /* 0x000fe20000004200 */
[C---:B------:R-:W-:Y:S08]  /*5f30*/  HMMA.16816.F32 R56, R12.reuse, R84, R56 ;  /* 0x000000540c38723c */ /* 0x040ff00000001838 */
[-C--:B------:R-:W-:Y:S08]  /*5f40*/  HMMA.16816.F32 R60, R12, R86.reuse, R60 ;  /* 0x000000560c3c723c */ /* 0x080ff0000000183c */
[C---:B------:R-:W-:Y:S01]  /*5f50*/  HMMA.16816.F32 R64, R4.reuse, R86, R64 ;  /* 0x000000560440723c */ /* 0x040fe20000001840 */
[----:B------:R-:W-:Y:S07]  /*5f60*/  LDSM.16.MT88.4 R84, [R231+0x13000] ;  /* 0x01300000e754783b */ /* 0x000fee0000004200 */
[-C--:B-----5:R-:W-:Y:S08]  /*5f70*/  HMMA.16816.F32 R68, R4, R88.reuse, R68 ;  /* 0x000000580444723c */ /* 0x0a0ff00000001844 */
[C---:B------:R-:W-:Y:S08]  /*5f80*/  HMMA.16816.F32 R72, R12.reuse, R88, R72 ;  /* 0x000000580c48723c */ /* 0x040ff00000001848 */
[-C--:B------:R-:W-:Y:S01]  /*5f90*/  HMMA.16816.F32 R76, R12, R90.reuse, R76 ;  /* 0x0000005a0c4c723c */ /* 0x080fe2000000184c */
[----:B------:R-:W-:Y:S07]  /*5fa0*/  LDSM.16.MT88.4 R12, [R231+0x11000] ;  /* 0x01100000e70c783b */ /* 0x000fee0000004200 */
[----:B------:R-:W-:Y:S01]  /*5fb0*/  HMMA.16816.F32 R80, R4, R90, R80 ;  /* 0x0000005a0450723c */ /* 0x000fe20000001850 */
[----:B------:R-:W4:Y:S07]  /*5fc0*/  LDSM.16.MT88.4 R4, [R229+0x2b000] ;  /* 0x02b00000e504783b */ /* 0x000f2e0000004200 */
[-C--:B-1----:R-:W-:Y:S01]  /*5fd0*/  HMMA.16816.F32 R20, R92, R96.reuse, R20 ;  /* 0x000000605c14723c */ /* 0x082fe20000001814 */
[----:B------:R-:W1:Y:S07]  /*5fe0*/  LDSM.16.MT88.4 R88, [R231+0x15000] ;  /* 0x01500000e758783b */ /* 0x000e6e0000004200 */
[C---:B--2---:R-:W-:Y:S08]  /*5ff0*/  HMMA.16816.F32 R24, R100.reuse, R96, R24 ;  /* 0x000000606418723c */ /* 0x044ff00000001818 */
[-C--:B------:R-:W-:Y:S08]  /*6000*/  HMMA.16816.F32 R28, R100, R98.reuse, R28 ;  /* 0x00000062641c723c */ /* 0x080ff0000000181c */
[C---:B------:R-:W-:Y:S01]  /*6010*/  HMMA.16816.F32 R32, R92.reuse, R98, R32 ;  /* 0x000000625c20723c */ /* 0x040fe20000001820 */
[----:B------:R-:W2:Y:S07]  /*6020*/  LDSM.16.MT88.4 R96, [R231+0x17000] ;  /* 0x01700000e760783b */ /* 0x000eae0000004200 */
[-C--:B------:R-:W-:Y:S08]  /*6030*/  HMMA.16816.F32 R36, R92, R104.reuse, R36 ;  /* 0x000000685c24723c */ /* 0x080ff00000001824 */
[C---:B------:R-:W-:Y:S08]  /*6040*/  HMMA.16816.F32 R40, R100.reuse, R104, R40 ;  /* 0x000000686428723c */ /* 0x040ff00000001828 */
[-C--:B------:R-:W-:Y:S08]  /*6050*/  HMMA.16816.F32 R44, R100, R106.reuse, R44 ;  /* 0x0000006a642c723c */ /* 0x080ff0000000182c */
[C---:B------:R-:W-:Y:S01]  /*6060*/  HMMA.16816.F32 R48, R92.reuse, R106, R48 ;  /* 0x0000006a5c30723c */ /* 0x040fe20000001830 */
[----:B------:R-:W-:Y:S07]  /*6070*/  LDSM.16.MT88.4 R104, [R229+0x2b800] ;  /* 0x02b80000e568783b */ /* 0x000fee0000004200 */
        /* <DEDUP_REMOVED lines=8> */
[----:B------:R-:W5:Y:S07]  /*6100*/  LDSM.16.MT88.4 R100, [R231+0x13800] ;  /* 0x01380000e764783b */ /* 0x000f6e0000004200 */
[----:B------:R-:W-:Y:S01]  /*6110*/  HMMA.16816.F32 R80, R92, R10, R80 ;  /* 0x0000000a5c50723c */ /* 0x000fe20000001850 */
[----:B------:R-:W5:Y:S07]  /*6120*/  LDSM.16.MT88.4 R8, [R231+0x17800] ;  /* 0x01780000e708783b */ /* 0x000f6e0000004200 */
[-C--:B----4-:R-:W-:Y:S01]  /*6130*/  HMMA.16816.F32 R20, R4, R12.reuse, R20 ;  /* 0x0000000c0414723c */ /* 0x090fe20000001814 */
[----:B------:R-:W-:Y:S07]  /*6140*/  BAR.SYNC.DEFER_BLOCKING 0x0 ;  /* 0x0000000000007b1d */ /* 0x000fee0000010000 */
        /* <DEDUP_REMOVED lines=11> */
[-C--:B--2---:R-:W-:Y:S08]  /*6200*/  HMMA.16816.F32 R68, R4, R96.reuse, R68 ;  /* 0x000000600444723c */ /* 0x084ff00000001844 */
[C---:B------:R-:W-:Y:S08]  /*6210*/  HMMA.16816.F32 R72, R16.reuse, R96, R72 ;  /* 0x000000601048723c */ /* 0x040ff00000001848 */
[-C--:B------:R-:W-:Y:S08]  /*6220*/  HMMA.16816.F32 R76, R16, R98.reuse, R76 ;  /* 0x00000062104c723c */ /* 0x080ff0000000184c */
[----:B------:R-:W-:Y:S04]  /*6230*/  HMMA.16816.F32 R80, R4, R98, R80 ;  /* 0x000000620450723c */ /* 0x000fe80000001850 */
[----:B------:R-:W-:Y:S04]  /*6240*/  LEA R5, -R121, RZ, 0x6 ;  /* 0x000000ff79057211 */ /* 0x000fe800078e31ff */
[-C--:B---3--:R-:W-:Y:S05]  /*6250*/  HMMA.16816.F32 R20, R104, R108.reuse, R20 ;  /* 0x0000006c6814723c */ /* 0x088fea0000001814 */
[C---:B------:R-:W-:Y:S03]  /*6260*/  LEA R240, P1, R5.reuse, R240, 0x2 ;  /* 0x000000f005f07211 */ /* 0x040fe600078210ff */
[C---:B------:R-:W-:Y:S04]  /*6270*/  HMMA.16816.F32 R24, R112.reuse, R108, R24 ;  /* 0x0000006c7018723c */ /* 0x040fe80000001818 */
[----:B------:R-:W-:Y:S04]  /*6280*/  LEA.HI.X.SX32 R241, R5, R241, 0x2, P1 ;  /* 0x000000f105f17211 */ /* 0x000fe800008f16ff */
[-C--:B------:R-:W-:Y:S08]  /*6290*/  HMMA.16816.F32 R28, R112, R110.reuse, R28 ;  /* 0x0000006e701c723c */ /* 0x080ff0000000181c */
[C---:B------:R-:W-:Y:S08]  /*62a0*/  HMMA.16816.F32 R32, R104.reuse, R110, R32 ;  /* 0x0000006e6820723c */ /* 0x040ff00000001820 */
[-C--:B-----5:R-:W-:Y:S08]  /*62b0*/  HMMA.16816.F32 R36, R104, R100.reuse, R36 ;  /* 0x000000646824723c */ /* 0x0a0ff00000001824 */
        /* <DEDUP_REMOVED lines=18> */
[----:B------:R-:W-:Y:S02]  /*63e0*/  ISETP.GE.AND P5, PT, R233, UR8, PT ;  /* 0x00000008e9007c0c */ /* 0x000fe4000bfa6270 */
[----:B------:R-:W-:Y:S01]  /*63f0*/  SHF.R.S64 R7, R4, 0x1f, R5 ;  /* 0x0000001f04077819 */ /* 0x000fe20000001005 */
[----:B------:R-:W-:Y:S01]  /*6400*/  IMAD.U32 R4, RZ, RZ, UR51 ;  /* 0x00000033ff047e24 */ /* 0x000fe2000f8e00ff */
[----:B------:R-:W-:Y:S02]  /*6410*/  LOP3.LUT R9, R9, 0x1e00, R218, 0xf8, !PT ;  /* 0x00001e0009097812 */ /* 0x000fe400078ef8da */
[----:B------:R-:W-:Y:S01]  /*6420*/  IADD3 R242, P1, PT, R242, R7, RZ ;  /* 0x00000007f2f27210 */ /* 0x000fe20007f3e0ff */
[----:B------:R-:W-:Y:S01]  /*6430*/  IMAD.U32 R7, RZ, RZ, UR51 ;  /* 0x00000033ff077e24 */ /* 0x000fe2000f8e00ff */
[----:B------:R-:W-:Y:S02]  /*6440*/  LEA R11, R9, UR4, 0x1 ;  /* 0x00000004090b7c11 */ /* 0x000fe4000f8e08ff */
[----:B------:R-:W-:Y:S01]  /*6450*/  LEA.HI.X.SX32 R243, R5, R243, 0x1, P1 ;  /* 0x000000f305f37211 */ /* 0x000fe200008f0eff */
[----:B------:R-:W-:Y:S01]  /*6460*/  IMAD.U32 R5, RZ, RZ, UR50 ;  /* 0x00000032ff057e24 */ /* 0x000fe2000f8e00ff */
[----:B------:R-:W-:Y:S02]  /*6470*/  ISETP.GE.AND P2, PT, R215, UR8, PT ;  /* 0x00000008d7007c0c */ /* 0x000fe4000bf46270 */
[----:B------:R-:W-:Y:S01]  /*6480*/  LEA R6, P1, R7, R242, 0x1 ;  /* 0x000000f207067211 */ /* 0x000fe200078208ff */
[----:B------:R-:W-:Y:S01]  /*6490*/  @!PT LDS RZ, [RZ] ;  /* 0x00000000fffff984 */ /* 0x000fe20000000800 */
[----:B------:R-:W-:Y:S01]  /*64a0*/  @!PT LDS RZ, [RZ] ;  /* 0x00000000fffff984 */ /* 0x000fe20000000800 */
[----:B------:R-:W-:Y:S01]  /*64b0*/  @!PT LDS RZ, [RZ] ;  /* 0x00000000fffff984 */ /* 0x000fe20000000800 */
[----:B------:R1:W-:Y:S03]  /*64c0*/  @!P6 LDGSTS.E.BYPASS.LTC128B.128 [R11+0x10000], desc[UR34][R242.64] ;  /* 0x10000000f20befae */ /* 0x0003e6000b981a22 */
[----:B------:R-:W-:Y:S01]  /*64d0*/  LEA.HI.X R7, R4, R243, R5, 0x1, P1 ;  /* 0x000000f304077211 */ /* 0x000fe200008f0c05 */
[----:B------:R1:W-:Y:S01]  /*64e0*/  @P6 STS.128 [R11+0x10000], RZ ;  /* 0x010000ff0b006388 */ /* 0x0003e20000000c00 */
[----:B------:R-:W-:Y:S03]  /*64f0*/  ISETP.GE.AND P1, PT, R214, UR8, PT ;  /* 0x00000008d6007c0c */ /* 0x000fe6000bf26270 */
        /* <DEDUP_REMOVED lines=36> */
.L_x_468:
[----:B------:R-:W-:Y:S01]  /*6740*/  LEA R233, R221, UR4, 0x1 ;  /* 0x00000004dde97c11 */ /* 0x000fe2000f8e08ff */
[----:B------:R-:W-:Y:S01]  /*6750*/  LDSM.16.MT88.4 R16, [R231+0x18000] ;  /* 0x01800000e710783b */ /* 0x000fe20000004200 */
[----:B------:R-:W-:Y:S01]  /*6760*/  PLOP3.LUT P2, PT, PT, PT, UP0, 0x80, 0x8 ;  /* 0x000000000008781c */ /* 0x000fe20003f4f008 */
[----:B------:R-:W-:Y:S02]  /*6770*/  @UP0 UIADD3 UR16, UP1, UPT, UR54, -0x100, URZ ;  /* 0xffffff0036100890 */ /* 0x000fe4000ff3e0ff */
[----:B------:R-:W1:Y:S01]  /*6780*/  LDSM.16.M88.4 R128, [R233+0x28000] ;  /* 0x02800000e980783b */ /* 0x000e620000000200 */
[----:B------:R-:W-:Y:S01]  /*6790*/  IMAD.IADD R104, R228, 0x1, R233 ;  /* 0x00000001e4687824 */ /* 0x000fe200078e02e9 */
[----:B------:R-:W-:Y:S02]  /*67a0*/  @UP0 UIADD3.X UR15, UPT, UPT, UR55, -0x1, URZ, UP1, !UPT ;  /* 0xffffffff370f0890 */ /* 0x000fe40008ffe4ff */
[----:B------:R-:W2:Y:S01]  /*67b0*/  LDSM.16.M88.4 R124, [R233+0x29000] ;  /* 0x02900000e97c783b */ /* 0x000ea20000000200 */
[----:B------:R-:W-:Y:S02]  /*67c0*/  @UP0 UIADD3 UR10, UP1, UPT, UR10, -0x100, URZ ;  /* 0xffffff000a0a0890 */ /* 0x000fe4000ff3e0ff */
[----:B------:R-:W-:Y:S01]  /*67d0*/  ULOP3.LUT UR14, UR44, 0x1, URZ, 0xc0, !UPT ;  /* 0x000000012c0e7892 */ /* 0x000fe2000f8ec0ff */
[----:B------:R-:W3:Y:S01]  /*67e0*/  LDSM.16.MT88.4 R96, [R231+0x1a000] ;  /* 0x01a00000e760783b */ /* 0x000ee20000004200 */
[----:B------:R-:W-:Y:S02]  /*67f0*/  @UP0 UIADD3.X UR11, UPT, UPT, UR11, -0x1, URZ, UP1, !UPT ;  /* 0xffffffff0b0b0890 */ /* 0x000fe40008ffe4ff */
[----:B------:R-:W-:Y:S01]  /*6800*/  UISETP.NE.U32.AND UP1, UPT, UR14, 0x1, UPT ;  /* 0x000000010e00788c */ /* 0x000fe2000bf25070 */
[----:B------:R-:W4:Y:S04]  /*6810*/  LDSM.16.MT88.4 R112, [R231+0x1c000] ;  /* 0x01c00000e770783b */ /* 0x000f280000004200 */
[----:B------:R-:W-:Y:S01]  /*6820*/  LDSM.16.M88.4 R200, [R104+0x28000] ;  /* 0x0280000068c8783b */ /* 0x000fe20000000200 */
[----:B------:R-:W-:Y:S03]  /*6830*/  PLOP3.LUT P6, PT, PT, PT, UP1, 0x80, 0x8 ;  /* 0x000000000008781c */ /* 0x000fe60003fcf018 */
[----:B------:R4:W-:Y:S04]  /*6840*/  LDSM.16.M88.4 R208, [R104+0x29000] ;  /* 0x0290000068d0783b */ /* 0x0009e80000000200 */
[----:B------:R-:W4:Y:S04]  /*6850*/  LDSM.16.MT88.4 R196, [R231+0x1e000] ;  /* 0x01e00000e7c4783b */ /* 0x000f280000004200 */
[----:B------:R-:W4:Y:S04]  /*6860*/  LDSM.16.MT88.4 R204, [R231+0x18800] ;  /* 0x01880000e7cc783b */ /* 0x000f280000004200 */
[----:B------:R-:W4:Y:S04]  /*6870*/  LDSM.16.MT88.4 R212, [R231+0x1a800] ;  /* 0x01a80000e7d4783b */ /* 0x000f280000004200 */
[----:B------:R-:W-:Y:S01]  /*6880*/  STL.64 [R1+0x10], R20 ;  /* 0x0000101401007387 */ /* 0x000fe20000100a00 */
        /* <DEDUP_REMOVED lines=22> */
[-C--:B------:R-:W-:Y:S08]  /*69f0*/  HMMA.16816.F32 R84, R200, R212.reuse, R84 ;  /* 0x000000d4c854723c */ /* 0x080ff00000001854 */
[C---:B------:R-:W-:Y:S08]  /*6a00*/  HMMA.16816.F32 R88, R208.reuse, R212, R88 ;  /* 0x000000d4d058723c */ /* 0x040ff00000001858 */
[-C--:B------:R-:W-:Y:S08]  /*6a10*/  HMMA.16816.F32 R92, R208, R214.reuse, R92 ;  /* 0x000000d6d05c723c */ /* 0x080ff0000000185c */
[C---:B------:R-:W-:Y:S08]  /*6a20*/  HMMA.16816.F32 R96, R200.reuse, R214, R96 ;  /* 0x000000d6c860723c */ /* 0x040ff00000001860 */
[-C--:B-1----:R-:W-:Y:S08]  /*6a30*/  HMMA.16816.F32 R100, R200, R196.reuse, R100 ;  /* 0x000000c4c864723c */ /* 0x082ff00000001864 */
[C---:B------:R-:W-:Y:S04]  /*6a40*/  HMMA.16816.F32 R104, R208.reuse, R196, R104 ;  /* 0x000000c4d068723c */ /* 0x040fe80000001868 */
[C---:B------:R-:W-:Y:S02]  /*6a50*/  VIADD R196, R233.reuse, 0x28000 ;  /* 0x00028000e9c47836 */ /* 0x040fe40000000000 */
[----:B------:R-:W-:Y:S02]  /*6a60*/  VIADD R233, R233, 0x28040 ;  /* 0x00028040e9e97836 */ /* 0x000fe40000000000 */
[-C--:B------:R-:W-:Y:S03]  /*6a70*/  HMMA.16816.F32 R108, R208, R198.reuse, R108 ;  /* 0x000000c6d06c723c */ /* 0x080fe6000000186c */
[----:B------:R-:W-:Y:S05]  /*6a80*/  @P0 VIADD R233, R196, 0xffffffc0 ;  /* 0xffffffc0c4e90836 */ /* 0x000fea0000000000 */
[C---:B------:R-:W-:Y:S01]  /*6a90*/  HMMA.16816.F32 R112, R200.reuse, R198, R112 ;  /* 0x000000c6c870723c */ /* 0x040fe20000001870 */
[----:B------:R-:W-:Y:S04]  /*6aa0*/  LDSM.16.M88.4 R196, [R233] ;  /* 0x00000000e9c4783b */ /* 0x000fe80000000200 */
[----:B------:R1:W-:Y:S03]  /*6ab0*/  LDSM.16.M88.4 R212, [R233+0x1000] ;  /* 0x00100000e9d4783b */ /* 0x0003e60000000200 */
        /* <DEDUP_REMOVED lines=17> */
[----:B------:R-:W-:Y:S07]  /*6bd0*/  LDSM.16.M88.4 R200, [R233] ;  /* 0x00000000e9c8783b */ /* 0x000fee0000000200 */
        /* <DEDUP_REMOVED lines=8> */
[----:B------:R2:W3:Y:S07]  /*6c60*/  LDSM.16.M88.4 R212, [R233+0x1000] ;  /* 0x00100000e9d4783b */ /* 0x0004ee0000000200 */
[----:B------:R-:W-:Y:S01]  /*6c70*/  HMMA.16816.F32 R128, R196, R210, R128 ;  /* 0x000000d2c480723c */ /* 0x000fe20000001880 */
[----:B------:R-:W4:Y:S04]  /*6c80*/  LDSM.16.MT88.4 R196, [R231+0x1b800] ;  /* 0x01b80000e7c4783b */ /* 0x000f280000004200 */
[----:B------:R-:W4:Y:S03]  /*6c90*/  LDSM.16.MT88.4 R208, [R231+0x1d800] ;  /* 0x01d80000e7d0783b */ /* 0x000f260000004200 */
[-C--:B-1----:R-:W-:Y:S05]  /*6ca0*/  HMMA.16816.F32 R4, R200, R204.reuse, R4 ;  /* 0x000000ccc804723c */ /* 0x082fea0000001804 */
[----:B--2---:R-:W-:Y:S03]  /*6cb0*/  IMAD R233, R250, UR9, RZ ;  /* 0x00000009fae97c24 */ /* 0x004fe6000f8e02ff */
[C---:B---3--:R-:W-:Y:S08]  /*6cc0*/  HMMA.16816.F32 R8, R212.reuse, R204, R8 ;  /* 0x000000ccd408723c */ /* 0x048ff00000001808 */
[-C--:B------:R-:W-:Y:S08]  /*6cd0*/  HMMA.16816.F32 R12, R212, R206.reuse, R12 ;  /* 0x000000ced40c723c */ /* 0x080ff0000000180c */
[C---:B------:R-:W-:Y:S01]  /*6ce0*/  HMMA.16816.F32 R16, R200.reuse, R206, R16 ;  /* 0x000000cec810723c */ /* 0x040fe20000001810 */
[----:B------:R-:W1:Y:S07]  /*6cf0*/  LDSM.16.MT88.4 R204, [R231+0x1f800] ;  /* 0x01f80000e7cc783b */ /* 0x000e6e0000004200 */
[-C--:B----4-:R-:W-:Y:S08]  /*6d00*/  HMMA.16816.F32 R84, R200, R196.reuse, R84 ;  /* 0x000000c4c854723c */ /* 0x090ff00000001854 */
[C---:B------:R-:W-:Y:S01]  /*6d10*/  HMMA.16816.F32 R88, R212.reuse, R196, R88 ;  /* 0x000000c4d458723c */ /* 0x040fe20000001858 */
[----:B------:R-:W-:Y:S02]  /*6d20*/  IMAD.U32 R196, RZ, RZ, UR49 ;  /* 0x00000031ffc47e24 */ /* 0x000fe4000f8e00ff */
[----:B------:R-:W-:Y:S03]  /*6d30*/  IMAD.U32 R197, RZ, RZ, UR49 ;  /* 0x00000031ffc57e24 */ /* 0x000fe6000f8e00ff */
[----:B------:R-:W-:Y:S02]  /*6d40*/  LEA R196, P1, R196, R240, 0x2 ;  /* 0x000000f0c4c47211 */ /* 0x000fe400078210ff */
[-C--:B------:R-:W-:Y:S03]  /*6d50*/  HMMA.16816.F32 R92, R212, R198.reuse, R92 ;  /* 0x000000c6d45c723c */ /* 0x080fe6000000185c */
[----:B------:R-:W-:Y:S05]  /*6d60*/  LEA.HI.X.SX32 R197, R197, R241, 0x2, P1 ;  /* 0x000000f1c5c57211 */ /* 0x000fea00008f16ff */
[C---:B------:R-:W-:Y:S04]  /*6d70*/  HMMA.16816.F32 R96, R200.reuse, R198, R96 ;  /* 0x000000c6c860723c */ /* 0x040fe80000001860 */
[C---:B------:R-:W-:Y:S04]  /*6d80*/  LEA R198, P1, R233.reuse, R196, 0x5 ;  /* 0x000000c4e9c67211 */ /* 0x040fe800078228ff */
[-C--:B------:R-:W-:Y:S03]  /*6d90*/  HMMA.16816.F32 R100, R200, R208.reuse, R100 ;  /* 0x000000d0c864723c */ /* 0x080fe60000001864 */
[C---:B------:R-:W-:Y:S05]  /*6da0*/  LEA.HI.X.SX32 R199, R233.reuse, R197, 0x5, P1 ;  /* 0x000000c5e9c77211 */ /* 0x040fea00008f2eff */
        /* <DEDUP_REMOVED lines=14> */
[C---:B------:R-:W-:Y:S02]  /*6e90*/  LEA R212, P5, R233.reuse, R204, 0x5 ;  /* 0x000000cce9d47211 */ /* 0x040fe400078a28ff */
[----:B------:R-:W-:Y:S01]  /*6ea0*/  PLOP3.LUT P1, PT, PT, PT, UP0, 0x80, 0x8 ;  /* 0x000000000008781c */ /* 0x000fe20003f2f008 */
[----:B------:R-:W-:Y:S04]  /*6eb0*/  HMMA.16816.F32 R128, R200, R206, R128 ;  /* 0x000000cec880723c */ /* 0x000fe80000001880 */
[C---:B------:R-:W-:Y:S02]  /*6ec0*/  LEA.HI.X.SX32 R213, R233.reuse, R205, 0x5, P5 ;  /* 0x000000cde9d57211 */ /* 0x040fe400028f2eff */
[----:B------:R-:W-:Y:S01]  /*6ed0*/  PLOP3.LUT P5, PT, PT, PT, UP0, 0x80, 0x8 ;  /* 0x000000000008781c */ /* 0x000fe20003faf008 */
[C---:B------:R-:W-:Y:S05]  /*6ee0*/  IMAD.WIDE R202, R233.reuse, -0xc0, R212 ;  /* 0xffffff40e9ca7825 */ /* 0x040fea00078e02d4 */
[----:B------:R-:W-:Y:S02]  /*6ef0*/  @P1 LOP3.LUT R201, R2, 0x30, RZ, 0xc0, !PT ;  /* 0x0000003002c91812 */ /* 0x000fe400078ec0ff */
[----:B------:R-:W-:Y:S02]  /*6f00*/  LEA R200, P1, R233, R202, 0x5 ;  /* 0x000000cae9c87211 */ /* 0x000fe400078228ff */
[----:B------:R-:W-:Y:S02]  /*6f10*/  @P2 LOP3.LUT R236, R201, 0x7, R248, 0xf8, !PT ;  /* 0x00000007c9ec2812 */ /* 0x000fe400078ef8f8 */
[C---:B------:R-:W-:Y:S02]  /*6f20*/  LEA.HI.X.SX32 R201, R233.reuse, R203, 0x5, P1 ;  /* 0x000000cbe9c97211 */ /* 0x040fe400008f2eff */
[----:B------:R-:W-:Y:S01]  /*6f30*/  PLOP3.LUT P1, PT, PT, PT, UP0, 0x80, 0x8 ;  /* 0x000000000008781c */ /* 0x000fe20003f2f008 */
[----:B------:R-:W-:Y:S01]  /*6f40*/  @P5 IMAD.WIDE.U32 R206, R236, R239, UR54 ;  /* 0x00000036ecce5e25 */ /* 0x000fe2000f8e00ef */
[----:B------:R-:W-:Y:S01]  /*6f50*/  PLOP3.LUT P2, PT, PT, PT, UP0, 0x80, 0x8 ;  /* 0x000000000008781c */ /* 0x000fe20003f4f008 */
[----:B------:R-:W-:Y:S01]  /*6f60*/  @UP0 UMOV UR54, UR16 ;  /* 0x0000001000360c82 */ /* 0x000fe20008000000 */
[C---:B------:R-:W-:Y:S01]  /*6f70*/  LEA R214, P5, R233.reuse, R200, 0x5 ;  /* 0x000000c8e9d67211 */ /* 0x040fe200078a28ff */
[----:B------:R-:W-:Y:S01]  /*6f80*/  @UP0 UMOV UR55, UR15 ;  /* 0x0000000f00370c82 */ /* 0x000fe20008000000 */
[----:B------:R-:W-:Y:S02]  /*6f90*/  UISETP.GT.AND UP0, UPT, UR44, UR46, UPT ;  /* 0x0000002e2c00728c */ /* 0x000fe4000bf04270 */
[C---:B------:R-:W-:Y:S05]  /*6fa0*/  LEA.HI.X.SX32 R215, R233.reuse, R201, 0x5, P5 ;  /* 0x000000c9e9d77211 */ /* 0x040fea00028f2eff */
        /* <DEDUP_REMOVED lines=14> */
[----:B------:R3:W-:Y:S01]  /*7090*/  REDG.E.ADD.F32.FTZ.RN.STRONG.GPU desc[UR34][R240.64+0x80], R16 ;  /* 0x00008010f00079a6 */ /* 0x0007e2000c12f322 */
[C---:B------:R-:W-:Y:S03]  /*70a0*/  LEA R196, P1, R233.reuse, R4, 0x5 ;  /* 0x00000004e9c47211 */ /* 0x040fe600078228ff */
[----:B------:R3:W-:Y:S01]  /*70b0*/  REDG.E.ADD.F32.FTZ.RN.STRONG.GPU desc[UR34][R202.64+0x80], R17 ;  /* 0x00008011ca0079a6 */ /* 0x0007e2000c12f322 */
[C---:B------:R-:W-:Y:S02]  /*70c0*/  LEA.HI.X.SX32 R197, R233.reuse, R5, 0x5, P1 ;  /* 0x00000005e9c57211 */ /* 0x040fe400008f2eff */
[C---:B----4-:R-:W-:Y:S01]  /*70d0*/  LEA R198, P1, R233.reuse, R196, 0x5 ;  /* 0x000000c4e9c67211 */ /* 0x050fe200078228ff */
[----:B------:R4:W-:Y:S03]  /*70e0*/  REDG.E.ADD.F32.FTZ.RN.STRONG.GPU desc[UR34][R200.64+0x80], R18 ;  /* 0x00008012c80079a6 */ /* 0x0009e6000c12f322 */
[C---:B------:R-:W-:Y:S01]  /*70f0*/  LEA.HI.X.SX32 R199, R233.reuse, R197, 0x5, P1 ;  /* 0x000000c5e9c77211 */ /* 0x040fe200008f2eff */
[----:B------:R4:W-:Y:S02]  /*7100*/  REDG.E.ADD.F32.FTZ.RN.STRONG.GPU desc[UR34][R214.64+0x80], R19 ;  /* 0x00008013d60079a6 */ /* 0x0009e4000c12f322 */
[C---:B------:R-:W-:Y:S02]  /*7110*/  IMAD.WIDE R6, R233.reuse, -0xc0, R198 ;  /* 0xffffff40e9067825 */ /* 0x040fe400078e02c6 */
        /* <DEDUP_REMOVED lines=8> */
[C---:B------:R-:W-:Y:S01]  /*71a0*/  LEA R20, P1, R233.reuse, R210, 0x5 ;  /* 0x000000d2e9147211 */ /* 0x040fe200078228ff */
[----:B------:R4:W-:Y:S03]  /*71b0*/  REDG.E.ADD.F32.FTZ.RN.STRONG.GPU desc[UR34][R240.64+0x100], R84 ;  /* 0x00010054f00079a6 */ /* 0x0009e6000c12f322 */
[C---:B------:R-:W-:Y:S01]  /*71c0*/  LEA.HI.X.SX32 R21, R233.reuse, R211, 0x5, P1 ;  /* 0x000000d3e9157211 */ /* 0x040fe200008f2eff */
[----:B------:R4:W-:Y:S01]  /*71d0*/  REDG.E.ADD.F32.FTZ.RN.STRONG.GPU desc[UR34][R6.64+0x100], R85 ;  /* 0x00010055060079a6 */ /* 0x0009e2000c12f322 */
[C---:B------:R-:W-:Y:S03]  /*71e0*/  LEA R8, P1, R233.reuse, R20, 0x5 ;  /* 0x00000014e9087211 */ /* 0x040fe600078228ff */
[----:B------:R4:W-:Y:S01]  /*71f0*/  REDG.E.ADD.F32.FTZ.RN.STRONG.GPU desc[UR34][R208.64+0x100], R86 ;  /* 0x00010056d00079a6 */ /* 0x0009e2000c12f322 */
[C---:B------:R-:W-:Y:S02]  /*7200*/  LEA.HI.X.SX32 R9, R233.reuse, R21, 0x5, P1 ;  /* 0x00000015e9097211 */ /* 0x040fe400008f2eff */
[C---:B-1----:R-:W-:Y:S01]  /*7210*/  LEA R204, P1, R233.reuse, R8, 0x5 ;  /* 0x00000008e9cc7211 */ /* 0x042fe200078228ff */
[----:B------:R1:W-:Y:S03]  /*7220*/  REDG.E.ADD.F32.FTZ.RN.STRONG.GPU desc[UR34][R210.64+0x100], R87 ;  /* 0x00010057d20079a6 */ /* 0x0003e6000c12f322 */
[C---:B------:R-:W-:Y:S01]  /*7230*/  LEA.HI.X.SX32 R205, R233.reuse, R9, 0x5, P1 ;  /* 0x00000009e9cd7211 */ /* 0x040fe200008f2eff */
[----:B------:R1:W-:Y:S01]  /*7240*/  REDG.E.ADD.F32.FTZ.RN.STRONG.GPU desc[UR34][R20.64+0x100], R88 ;  /* 0x00010058140079a6 */ /* 0x0003e2000c12f322 */
[C---:B--2---:R-:W-:Y:S03]  /*7250*/  LEA R212, P1, R233.reuse, R204, 0x5 ;  /* 0x000000cce9d47211 */ /* 0x044fe600078228ff */
[----:B------:R2:W-:Y:S01]  /*7260*/  REDG.E.ADD.F32.FTZ.RN.STRONG.GPU desc[UR34][R8.64+0x100], R89 ;  /* 0x00010059080079a6 */ /* 0x0005e2000c12f322 */
[C---:B------:R-:W-:Y:S03]  /*7270*/  LEA.HI.X.SX32 R213, R233.reuse, R205, 0x5, P1 ;  /* 0x000000cde9d57211 */ /* 0x040fe600008f2eff */
[----:B------:R2:W-:Y:S01]  /*7280*/  REDG.E.ADD.F32.FTZ.RN.STRONG.GPU desc[UR34][R204.64+0x100], R90 ;  /* 0x0001005acc0079a6 */ /* 0x0005e2000c12f322 */
[C---:B------:R-:W-:Y:S03]  /*7290*/  IMAD.WIDE R10, R233.reuse, -0xc0, R212 ;  /* 0xffffff40e90a7825 */ /* 0x040fe600078e02d4 */
[----:B------:R2:W-:Y:S01]  /*72a0*/  REDG.E.ADD.F32.FTZ.RN.STRONG.GPU desc[UR34][R212.64+0x100], R91 ;  /* 0x0001005bd40079a6 */ /* 0x0005e2000c12f322 */
[C---:B---3--:R-:W-:Y:S03]  /*72b0*/  LEA R16, P1, R233.reuse, R10, 0x5 ;  /* 0x0000000ae9107211 */ /* 0x048fe600078228ff */
[----:B------:R3:W-:Y:S01]  /*72c0*/  REDG.E.ADD.F32.FTZ.RN.STRONG.GPU desc[UR34][R240.64+0x180], R96 ;  /* 0x00018060f00079a6 */ /* 0x0007e2000c12f322 */
[C---:B------:R-:W-:Y:S03]  /*72d0*/  LEA.HI.X.SX32 R17, R233.reuse, R11, 0x5, P1 ;  /* 0x0000000be9117211 */ /* 0x040fe600008f2eff */
[----:B------:R3:W-:Y:S01]  /*72e0*/  REDG.E.ADD.F32.FTZ.RN.STRONG.GPU desc[UR34][R10.64+0x180], R97 ;  /* 0x000180610a0079a6 */ /* 0x0007e2000c12f322 */
        /* <DEDUP_REMOVED lines=40> */
[C---:B-1----:R-:W-:Y:S03]  /*7570*/  LEA.HI.X.SX32 R87, R233.reuse, R209, 0x5, P1 ;  /* 0x000000d1e9577211 */ /* 0x042fe600008f2eff */
        /* <DEDUP_REMOVED lines=10> */
[C---:B--2---:R-:W-:Y:S02]  /*7620*/  LEA.HI.X.SX32 R89, R233.reuse, R21, 0x5, P1 ;  /* 0x00000015e9597211 */ /* 0x044fe400008f2eff */
        /* <DEDUP_REMOVED lines=14> */
[C---:B---3--:R-:W-:Y:S03]  /*7710*/  LEA R96, P1, R233.reuse, R212, 0x5 ;  /* 0x000000d4e9607211 */ /* 0x048fe600078228ff */
        /* <DEDUP_REMOVED lines=10> */
[----:B------:R-:W2:Y:S03]  /*77c0*/  LDSM.16.MT88.4 R8, [R222] ;  /* 0x00000000de08783b */ /* 0x000ea60000004200 */
[C---:B----4-:R-:W-:Y:S01]  /*77d0*/  LEA.HI.X.SX32 R99, R233.reuse, R17, 0x5, P1 ;  /* 0x00000011e9637211 */ /* 0x050fe200008f2eff */
[----:B------:R-:W-:Y:S01]  /*77e0*/  REDG.E.ADD.F32.FTZ.RN.STRONG.GPU desc[UR34][R16.64+0x300], R121 ;  /* 0x00030079100079a6 */ /* 0x000fe2000c12f322 */
[C---:B------:R-:W-:Y:S03]  /*77f0*/  LEA R202, P1, R233.reuse, R98, 0x5 ;  /* 0x00000062e9ca7211 */ /* 0x040fe600078228ff */
[----:B------:R-:W-:Y:S01]  /*7800*/  REDG.E.ADD.F32.FTZ.RN.STRONG.GPU desc[UR34][R98.64+0x300], R122 ;  /* 0x0003007a620079a6 */ /* 0x000fe2000c12f322 */
[C---:B------:R-:W-:Y:S03]  /*7810*/  LEA.HI.X.SX32 R203, R233.reuse, R99, 0x5, P1 ;  /* 0x00000063e9cb7211 */ /* 0x040fe600008f2eff */
[----:B------:R-:W-:Y:S01]  /*7820*/  LDSM.16.MT88.4 R96, [R222+0x800] ;  /* 0x00080000de60783b */ /* 0x000fe20000004200 */
[C---:B------:R-:W-:Y:S03]  /*7830*/  IMAD.WIDE R200, R233.reuse, -0xc0, R202 ;  /* 0xffffff40e9c87825 */ /* 0x040fe600078e02ca */
[----:B------:R-:W-:Y:S01]  /*7840*/  REDG.E.ADD.F32.FTZ.RN.STRONG.GPU desc[UR34][R202.64+0x300], R123 ;  /* 0x0003007bca0079a6 */ /* 0x000fe2000c12f322 */
[----:B------:R-:W-:Y:S03]  /*7850*/  LEA R92, P1, R233, R200, 0x5 ;  /* 0x000000c8e95c7211 */ /* 0x000fe600078228ff */
[----:B------:R-:W-:Y:S01]  /*7860*/  REDG.E.ADD.F32.FTZ.RN.STRONG.GPU desc[UR34][R240.64+0x380], R128 ;  /* 0x00038080f00079a6 */ /* 0x000fe2000c12f322 */
[----:B-1----:R-:W-:Y:S01]  /*7870*/  VIADD R120, R229, 0x40 ;  /* 0x00000040e5787836 */ /* 0x002fe20000000000 */
[----:B------:R-:W-:Y:S01]  /*7880*/  LEA.HI.X.SX32 R93, R233, R201, 0x5, P1 ;  /* 0x000000c9e95d7211 */ /* 0x000fe200008f2eff */
[----:B------:R-:W-:Y:S01]  /*7890*/  @P0 VIADD R120, R229, 0xffffffc0 ;  /* 0xffffffc0e5780836 */ /* 0x000fe20000000000 */
        /* <DEDUP_REMOVED lines=8> */
[----:B------:R-:W-:Y:S01]  /*7920*/  REDG.E.ADD.F32.FTZ.RN.STRONG.GPU desc[UR34][R18.64+0x380], R131 ;  /* 0x00038083120079a6 */ /* 0x000fe2000c12f322 */
[-C--:B--2---:R-:W-:Y:S03]  /*7930*/  HMMA.16816.F32 R132, R4, R8.reuse, R132 ;  /* 0x000000080484723c */ /* 0x084fe60000001884 */
[----:B------:R-:W2:Y:S02]  /*7940*/  LDSM.16.MT88.4 R16, [R222+0x2000] ;  /* 0x00200000de10783b */ /* 0x000ea40000004200 */
[C---:B------:R-:W-:Y:S02]  /*7950*/  LEA.HI.X.SX32 R95, R233.reuse, R207, 0x5, P1 ;  /* 0x000000cfe95f7211 */ /* 0x040fe400008f2eff */
[----:B------:R-:W-:Y:S01]  /*7960*/  LDSM.16.MT88.4 R108, [R222+0x4800] ;  /* 0x00480000de6c783b */ /* 0x000fe20000004200 */
[C---:B------:R-:W-:Y:S03]  /*7970*/  LEA R100, P1, R233.reuse, R94, 0x5 ;  /* 0x0000005ee9647211 */ /* 0x040fe600078228ff */
[----:B------:R-:W-:Y:S01]  /*7980*/  LDSM.16.MT88.4 R112, [R120+0x29800] ;  /* 0x029800007870783b */ /* 0x000fe20000004200 */
[C---:B------:R-:W-:Y:S02]  /*7990*/  LEA.HI.X.SX32 R101, R233.reuse, R95, 0x5, P1 ;  /* 0x0000005fe9657211 */ /* 0x040fe400008f2eff */
[C---:B------:R-:W-:Y:S01]  /*79a0*/  LEA R102, P1, R233.reuse, R100, 0x5 ;  /* 0x00000064e9667211 */ /* 0x040fe200078228ff */
[----:B------:R-:W-:Y:S03]  /*79b0*/  LDSM.16.MT88.4 R116, [R222+0x5800] ;  /* 0x00580000de74783b */ /* 0x000fe60000004200 */
[----:B------:R-:W-:Y:S01]  /*79c0*/  LEA.HI.X.SX32 R103, R233, R101, 0x5, P1 ;  /* 0x00000065e9677211 */ /* 0x000fe200008f2eff */
[----:B------:R3:W5:Y:S04]  /*79d0*/  LDL.LU.64 R20, [R1+0x10] ;  /* 0x0000100001147983 */ /* 0x0007680000300a00 */
[----:B------:R-:W4:Y:S04]  /*79e0*/  LDL.LU R233, [R1+0x8] ;  /* 0x0000080001e97983 */ /* 0x000f280000300800 */
[----:B------:R-:W-:Y:S01]  /*79f0*/  REDG.E.ADD.F32.FTZ.RN.STRONG.GPU desc[UR34][R206.64+0x380], R124 ;  /* 0x0003807cce0079a6 */ /* 0x000fe2000c12f322 */
[C---:B-1----:R-:W-:Y:S03]  /*7a00*/  HMMA.16816.F32 R136, R12.reuse, R8, R136 ;  /* 0x000000080c88723c */ /* 0x042fe60000001888 */
[----:B------:R-:W-:Y:S04]  /*7a10*/  REDG.E.ADD.F32.FTZ.RN.STRONG.GPU desc[UR34][R94.64+0x380], R125 ;  /* 0x0003807d5e0079a6 */ /* 0x000fe8000c12f322 */
[----:B------:R-:W1:Y:S01]  /*7a20*/  LDSM.16.MT88.4 R92, [R229+0x28800] ;  /* 0x02880000e55c783b */ /* 0x000e620000004200 */
[-C--:B------:R-:W-:Y:S03]  /*7a30*/  HMMA.16816.F32 R140, R12, R10.reuse, R140 ;  /* 0x0000000a0c8c723c */ /* 0x080fe6000000188c */
[----:B------:R-:W-:Y:S04]  /*7a40*/  REDG.E.ADD.F32.FTZ.RN.STRONG.GPU desc[UR34][R100.64+0x380], R126 ;  /* 0x0003807e640079a6 */ /* 0x000fe8000c12f322 */
[----:B------:R-:W-:Y:S01]  /*7a50*/  REDG.E.ADD.F32.FTZ.RN.STRONG.GPU desc[UR34][R102.64+0x380], R127 ;  /* 0x0003807f660079a6 */ /* 0x000fe2000c12f322 */
[C---:B------:R-:W-:Y:S03]  /*7a60*/  HMMA.16816.F32 R144, R4.reuse, R10, R144 ;  /* 0x0000000a0490723c */ /* 0x040fe60000001890 */
[----:B------:R-:W3:Y:S04]  /*7a70*/  LDSM.16.MT88.4 R100, [R120+0x28800] ;  /* 0x028800007864783b */ /* 0x000ee80000004200 */
[----:B------:R-:W3:Y:S01]  /*7a80*/  LDSM.16.MT88.4 R8, [R222+0x6800] ;  /* 0x00680000de08783b */ /* 0x000ee20000004200 */
[-C--:B--2---:R-:W-:Y:S08]  /*7a90*/  HMMA.16816.F32 R148, R4, R16.reuse, R148 ;  /* 0x000000100494723c */ /* 0x084ff00000001894 */
        /* <DEDUP_REMOVED lines=14> */
[----:B------:R-:W2:Y:S04]  /*7b80*/  LDSM.16.MT88.4 R4, [R229+0x29000] ;  /* 0x02900000e504783b */ /* 0x000ea80000004200 */
[----:B------:R-:W4:Y:S03]  /*7b90*/  LDSM.16.MT88.4 R88, [R222+0x5000] ;  /* 0x00500000de58783b */ /* 0x000f260000004200 */
[-C--:B-1----:R-:W-:Y:S08]  /*7ba0*/  HMMA.16816.F32 R132, R92, R96.reuse, R132 ;  /* 0x000000605c84723c */ /* 0x082ff00000001884 */
[C---:B---3--:R-:W-:Y:S08]  /*7bb0*/  HMMA.16816.F32 R136, R100.reuse, R96, R136 ;  /* 0x000000606488723c */ /* 0x048ff00000001888 */
        /* <DEDUP_REMOVED lines=13> */
[-C--:B------:R-:W-:Y:S08]  /*7c90*/  HMMA.16816.F32 R180, R92, R8.reuse, R180 ;  /* 0x000000085cb4723c */ /* 0x080ff000000018b4 */
[C---:B------:R-:W-:Y:S08]  /*7ca0*/  HMMA.16816.F32 R184, R100.reuse, R8, R184 ;  /* 0x0000000864b8723c */ /* 0x040ff000000018b8 */
[-C--:B------:R-:W-:Y:S01]  /*7cb0*/  HMMA.16816.F32 R188, R100, R10.reuse, R188 ;  /* 0x0000000a64bc723c */ /* 0x080fe200000018bc */
[----:B------:R-:W3:Y:S07]  /*7cc0*/  LDSM.16.MT88.4 R100, [R222+0x3800] ;  /* 0x00380000de64783b */ /* 0x000eee0000004200 */
[----:B------:R-:W-:Y:S01]  /*7cd0*/  HMMA.16816.F32 R192, R92, R10, R192 ;  /* 0x0000000a5cc0723c */ /* 0x000fe200000018c0 */
[----:B------:R3:W3:Y:S07]  /*7ce0*/  LDSM.16.MT88.4 R8, [R222+0x7800] ;  /* 0x00780000de08783b */ /* 0x0006ee0000004200 */
[-C--:B--2---:R-:W-:Y:S08]  /*7cf0*/  HMMA.16816.F32 R132, R4, R12.reuse, R132 ;  /* 0x0000000c0484723c */ /* 0x084ff00000001884 */
[C---:B------:R-:W-:Y:S08]  /*7d00*/  HMMA.16816.F32 R136, R16.reuse, R12, R136 ;  /* 0x0000000c1088723c */ /* 0x040ff00000001888 */
[-C--:B------:R-:W-:Y:S08]  /*7d10*/  HMMA.16816.F32 R140, R16, R14.reuse, R140 ;  /* 0x0000000e108c723c */ /* 0x080ff0000000188c */
[C---:B------:R-:W-:Y:S08]  /*7d20*/  HMMA.16816.F32 R144, R4.reuse, R14, R144 ;  /* 0x0000000e0490723c */ /* 0x040ff00000001890 */
[-C--:B------:R-:W-:Y:S08]  /*7d30*/  HMMA.16816.F32 R148, R4, R84.reuse, R148 ;  /* 0x000000540494723c */ /* 0x080ff00000001894 */
[C---:B------:R-:W-:Y:S04]  /*7d40*/  HMMA.16816.F32 R152, R16.reuse, R84, R152 ;  /* 0x000000541098723c */ /* 0x040fe80000001898 */
[----:B----4-:R-:W-:Y:S04]  /*7d50*/  VIADD R233, R233, 0xffffffc0 ;  /* 0xffffffc0e9e97836 */ /* 0x010fe80000000000 */
[-C--:B------:R-:W-:Y:S01]  /*7d60*/  HMMA.16816.F32 R156, R16, R86.reuse, R156 ;  /* 0x00000056109c723c */ /* 0x080fe2000000189c */
[----:B------:R2:W-:Y:S07]  /*7d70*/  STL [R1+0x8], R233 ;  /* 0x000008e901007387 */ /* 0x0005ee0000100800 */
        /* <DEDUP_REMOVED lines=9> */
[C---:B------:R-:W-:Y:S02]  /*7e10*/  VIADD R4, R222.reuse, 0xffff8000 ;  /* 0xffff8000de047836 */ /* 0x040fe40000000000 */
[----:B------:R-:W-:Y:S02]  /*7e20*/  @P6 VIADD R4, R222, 0x8000 ;  /* 0x00008000de046836 */ /* 0x000fe40000000000 */
[-C--:B---3--:R-:W-:Y:S05]  /*7e30*/  HMMA.16816.F32 R132, R104, R108.reuse, R132 ;  /* 0x0000006c6884723c */ /* 0x088fea0000001884 */
[----:B------:R-:W-:Y:S03]  /*7e40*/  IMAD.MOV.U32 R222, RZ, RZ, R4 ;  /* 0x000000ffffde7224 */ /* 0x000fe600078e0004 */
        /* <DEDUP_REMOVED lines=16> */
[----:B--2---:R-:W-:Y:S11]  /*7f50*/  BRA.U UP0, `(.L_x_469) ;  /* 0xffffffbd00a47547 */ /* 0x004ff6000b83ffff */
[C---:B------:R-:W-:Y:S01]  /*7f60*/  IMAD.SHL.U32 R0, R249.reuse, 0x10, RZ ;  /* 0x00000010f9007824 */ /* 0x040fe200078e00ff */
[----:B------:R-:W-:Y:S01]  /*7f70*/  SHF.R.U32.HI R3, RZ, 0x3, R249 ;  /* 0x00000003ff037819 */ /* 0x000fe200000116f9 */
[C---:B------:R-:W-:Y:S01]  /*7f80*/  IMAD.SHL.U32 R2, R249.reuse, 0x20, RZ ;  /* 0x00000020f9027824 */ /* 0x040fe200078e00ff */
[----:B------:R-:W1:Y:S01]  /*7f90*/  LDCU UR8, c[0x0][0x500] ;  /* 0x0000a000ff0877ac */ /* 0x000e620008000800 */
[----:B------:R-:W-:Y:S01]  /*7fa0*/  IMAD.SHL.U32 R4, R249, 0x2, RZ ;  /* 0x00000002f9047824 */ /* 0x000fe200078e00ff */
[----:B------:R-:W-:Y:S02]  /*7fb0*/  LOP3.LUT R0, R0, 0x1c0, RZ, 0xc0, !PT ;  /* 0x000001c000007812 */ /* 0x000fe400078ec0ff */
[----:B------:R-:W-:Y:S01]  /*7fc0*/  LOP3.LUT R5, R2, 0x400, RZ, 0xc0, !PT ;  /* 0x0000040002057812 */ /* 0x000fe200078ec0ff */
[----:B------:R-:W-:Y:S01]  /*7fd0*/  UISETP.NE.AND UP0, UPT, UR39, -0x1, UPT ;  /* 0xffffffff2700788c */ /* 0x000fe2000bf05270 */
[----:B------:R-:W-:Y:S01]  /*7fe0*/  LOP3.LUT R7, R0, 0x18, R3, 0xf8, !PT ;  /* 0x0000001800077812 */ /* 0x000fe200078ef803 */
[----:B------:R-:W-:Y:S01]  /*7ff0*/  UMOV UR42, UR18 ;  /* 0x00000012002a7c82 */ /* 0x000fe20008000000 */
[--C-:B------:R-:W-:Y:S01]  /*8000*/  LOP3.LUT R5, R5, 0x6, R4.reuse, 0xf8, !PT ;  /* 0x0000000605057812 */ /* 0x100fe200078ef804 */
[----:B------:R-:W-:Y:S01]  /*8010*/  UISETP.NE.AND UP1, UPT, UR39, -0x1, UPT ;  /* 0xffffffff2700788c */ /* 0x000fe2000bf25270 */
[----:B------:R-:W-:-:S02]  /*8020*/  LOP3.LUT R4, R7, 0x38, R4, 0x78, !PT ;  /* 0x0000003807047812 */ /* 0x000fc400078e7804 */
[----:B------:R-:W-:Y:S02]  /*8030*/  LOP3.LUT P0, RZ, R249, 0x10, RZ, 0xc0, !PT ;  /* 0x00000010f9ff7812 */ /* 0x000fe4000780c0ff */
[----:B------:R-:W-:Y:S02]  /*8040*/  LOP3.LUT R4, R5, R4, RZ, 0xfc, !PT ;  /* 0x0000000405047212 */ /* 0x000fe400078efcff */
[----:B-----5:R-:W-:Y:S01]  /*8050*/  F2FP.F16.F32.PACK_AB R20, R21, R20 ;  /* 0x000000141514723e */ /* 0x020fe200000000ff */
[----:B------:R-:W2:Y:S01]  /*8060*/  @UP0 LDCU.64 UR10, c[0x0][0x5c0] ;  /* 0x0000b800ff0a07ac */ /* 0x000ea20008000a00 */
[----:B------:R-:W-:Y:S01]  /*8070*/  LEA R5, R4, UR5, 0x1 ;  /* 0x0000000504057c11 */ /* 0x000fe2000f8e08ff */
        /* <DEDUP_REMOVED lines=12> */
[----:B------:R-:W-:-:S02]  /*8140*/  VIADD R0, R5, 0x18000 ;  /* 0x0001800005007836 */ /* 0x000fc40000000000 */
        /* <DEDUP_REMOVED lines=13> */
[----:B------:R-:W-:Y:S01]  /*8220*/  BAR.SYNC.DEFER_BLOCKING 0x0 ;  /* 0x0000000000007b1d */ /* 0x000fe20000010000 */
[----:B------:R-:W-:Y:S01]  /*8230*/  F2FP.F16.F32.PACK_AB R134, R135, R134 ;  /* 0x000000868786723e */ /* 0x000fe200000000ff */
[----:B------:R-:W-:-:S02]  /*8240*/  VIADD R7, R5, 0x18040 ;  /* 0x0001804005077836 */ /* 0x000fc40000000000 */
[----:B------:R-:W-:Y:S01]  /*8250*/  FMUL.FTZ R152, R152, UR8 ;  /* 0x0000000898987c20 */ /* 0x000fe20008410000 */
[----:B------:R-:W-:Y:S01]  /*8260*/  FMUL.FTZ R153, R153, UR8 ;  /* 0x0000000899997c20 */ /* 0x000fe20008410000 */
        /* <DEDUP_REMOVED lines=74> */
[----:B--2---:R-:W-:Y:S01]  /*8710*/  @UP0 UIMAD.WIDE.U32 UR8, UR16, UR10, URZ ;  /* 0x0000000a100802a5 */ /* 0x004fe2000f8e00ff */
        /* <DEDUP_REMOVED lines=10> */
[----:B------:R-:W-:Y:S01]  /*87c0*/  F2FP.F16.F32.PACK_AB R186, R187, R186 ;  /* 0x000000babbba723e */ /* 0x000fe200000000ff */
[----:B------:R-:W-:Y:S01]  /*87d0*/  @UP0 UMOV UR30, UR8 ;  /* 0x00000008001e0c82 */ /* 0x000fe20008000000 */
        /* <DEDUP_REMOVED lines=93> */
[----:B------:R-:W-:-:S09]  /*8db0*/  UMOV UR30, UR12 ;  /* 0x0000000c001e7c82 */ /* 0x000fd20008000000 */
.L_x_470:
        /* <DEDUP_REMOVED lines=12> */
.L_x_471:
[----:B------:R-:W2:Y:S01]  /*8e80*/  LDCU.64 UR8, c[0x0][0x5c8] ;  /* 0x0000b900ff0877ac */ /* 0x000ea20008000a00 */
[----:B------:R-:W-:-:S04]  /*8e90*/  UIADD3 UR12, UPT, UPT, UR37, UR39, URZ ;  /* 0x00000027250c7290 */ /* 0x000fc8000fffe0ff */
[----:B--2---:R-:W-:Y:S02]  /*8ea0*/  UIMAD.WIDE.U32 UR44, UR12, UR8, URZ ;  /* 0x000000080c2c72a5 */ /* 0x004fe4000f8e00ff */
[----:B------:R-:W-:-:S04]  /*8eb0*/  UIMAD UR12, UR12, UR9, URZ ;  /* 0x000000090c0c72a4 */ /* 0x000fc8000f8e02ff */
[----:B------:R-:W-:-:S06]  /*8ec0*/  UIADD3 UR12, UPT, UPT, UR45, UR12, URZ ;  /* 0x0000000c2d0c7290 */ /* 0x000fcc000fffe0ff */
[----:B------:R-:W-:-:S07]  /*8ed0*/  MOV R0, UR12 ;  /* 0x0000000c00007c02 */ /* 0x000fce0008000f00 */
.L_x_472:
[----:B------:R-:W-:Y:S01]  /*8ee0*/  BAR.SYNC.DEFER_BLOCKING 0x0 ;  /* 0x0000000000007b1d */ /* 0x000fe20000010000 */
[----:B-1----:R-:W-:Y:S01]  /*8ef0*/  IMAD.SHL.U32 R52, R249, 0x8, RZ ;  /* 0x00000008f9347824 */ /* 0x002fe200078e00ff */
[----:B------:R-:W-:Y:S02]  /*8f00*/  USHF.L.U32 UR14, UR38, 0x6, URZ ;  /* 0x00000006260e7899 */ /* 0x000fe400080006ff */
[----:B------:R-:W-:Y:S02]  /*8f10*/  USHF.L.U32 UR12, UR38, 0x6, URZ ;  /* 0x00000006260c7899 */ /* 0x000fe400080006ff */
[----:B------:R-:W-:Y:S01]  /*8f20*/  LOP3.LUT R2, R52, 0x1f8, RZ, 0xc0, !PT ;  /* 0x000001f834027812 */ /* 0x000fe200078ec0ff */
[----:B------:R-:W-:Y:S01]  /*8f30*/  UIMAD.WIDE.U32 UR46, UR14, UR10, URZ ;  /* 0x0000000a0e2e72a5 */ /* 0x000fe2000f8e00ff */
[----:B------:R-:W1:Y:S01]  /*8f40*/  LDC.64 R6, c[0x0][0x5d8] ;  /* 0x00017600ff067b82 */ /* 0x000e620000000a00 */
[----:B------:R-:W-:Y:S01]  /*8f50*/  USHF.R.S32.HI UR15, URZ, 0x1f, UR14 ;  /* 0x0000001fff0f7899 */ /* 0x000fe2000801140e */
[----:B------:R-:W-:Y:S01]  /*8f60*/  LOP3.LUT R249, R2, 0x38, R249, 0x78, !PT ;  /* 0x0000003802f97812 */ /* 0x000fe200078e78f9 */
[----:B------:R-:W-:Y:S01]  /*8f70*/  UIADD3 UR36, UPT, UPT, -UR12, UR36, URZ ;  /* 0x000000240c247290 */ /* 0x000fe2000fffe1ff */
[----:B------:R-:W-:Y:S01]  /*8f80*/  BSSY.RECONVERGENT B0, `(.L_x_473) ;  /* 0x000003a000007945 */ /* 0x000fe20003800200 */
[----:B------:R-:W-:Y:S01]  /*8f90*/  IMAD.U32 R4, RZ, RZ, UR46 ;  /* 0x0000002eff047e24 */ /* 0x000fe2000f8e00ff */
[--C-:B------:R-:W-:Y:S01]  /*8fa0*/  LOP3.LUT R2, R249, 0x1e00, R52.reuse, 0xf8, !PT ;  /* 0x00001e00f9027812 */ /* 0x100fe200078ef834 */
[----:B------:R-:W-:Y:S01]  /*8fb0*/  IMAD.U32 R5, RZ, RZ, UR47 ;  /* 0x0000002fff057e24 */ /* 0x000fe2000f8e00ff */
[----:B------:R-:W-:Y:S01]  /*8fc0*/  UIMAD UR13, UR15, UR10, URZ ;  /* 0x0000000a0f0d72a4 */ /* 0x000fe2000f8e02ff */
[----:B------:R-:W-:Y:S01]  /*8fd0*/  IMAD.U32 R55, RZ, RZ, UR47 ;  /* 0x0000002fff377e24 */ /* 0x000fe2000f8e00ff */
[----:B------:R-:W-:Y:S01]  /*8fe0*/  LEA R2, R2, UR5, 0x1 ;  /* 0x0000000502027c11 */ /* 0x000fe2000f8e08ff */
[----:B------:R-:W-:Y:S01]  /*8ff0*/  IMAD.U32 R54, RZ, RZ, UR46 ;  /* 0x0000002eff367e24 */ /* 0x000fe2000f8e00ff */
[----:B------:R-:W-:Y:S01]  /*9000*/  LOP3.LUT R4, R4, 0x38, R52, 0xf8, !PT ;  /* 0x0000003804047812 */ /* 0x000fe200078ef834 */
[----:B------:R-:W-:Y:S01]  /*9010*/  UIMAD UR13, UR14, UR11, UR13 ;  /* 0x0000000b0e0d72a4 */ /* 0x000fe2000f8e020d */
[----:B------:R-:W-:Y:S01]  /*9020*/  ISETP.GE.AND P4, PT, R3, UR36, PT ;  /* 0x0000002403007c0c */ /* 0x000fe2000bf86270 */
[----:B------:R2:W3:Y:S01]  /*9030*/  LDS.128 R48, [R2+0x19000] ;  /* 0x0190000002307984 */ /* 0x0004e20000000c00 */
[----:B------:R-:W-:-:S02]  /*9040*/  IADD3 R76, P0, PT, R4, UR30, RZ ;  /* 0x0000001e044c7c10 */ /* 0x000fc4000ff1e0ff */
[----:B------:R-:W4:Y:S01]  /*9050*/  LDC.64 R4, c[0x0][0x5e0] ;  /* 0x00017800ff047b82 */ /* 0x000f220000000a00 */
[----:B------:R2:W2:Y:S01]  /*9060*/  LDS.128 R44, [R2+0x1b000] ;  /* 0x01b00000022c7984 */ /* 0x0004a20000000c00 */
[----:B------:R-:W-:-:S03]  /*9070*/  IMAD.U32 R53, RZ, RZ, UR13 ;  /* 0x0000000dff357e24 */ /* 0x000fc6000f8e00ff */
[----:B------:R1:W2:Y:S02]  /*9080*/  LDS.128 R40, [R2+0x1d000] ;  /* 0x01d0000002287984 */ /* 0x0002a40000000c00 */
[----:B------:R-:W-:Y:S01]  /*9090*/  IADD3.X R77, PT, PT, R55, UR16, R53, P0, !PT ;  /* 0x00000010374d7c10 */ /* 0x000fe200087fe435 */
[C---:B------:R-:W-:Y:S01]  /*90a0*/  VIADD R53, R3.reuse, 0x20 ;  /* 0x0000002003357836 */ /* 0x040fe20000000000 */
[----:B------:R2:W2:Y:S01]  /*90b0*/  LDS.128 R36, [R2+0x20000] ;  /* 0x0200000002247984 */ /* 0x0004a20000000c00 */
[----:B------:R-:W-:Y:S01]  /*90c0*/  IADD3 R68, P0, PT, R3, 0x20, RZ ;  /* 0x0000002003447810 */ /* 0x000fe20007f1e0ff */
[----:B-1----:R-:W-:Y:S02]  /*90d0*/  IMAD.WIDE.U32 R76, R6, UR20, R76 ;  /* 0x00000014064c7c25 */ /* 0x002fe4000f8e004c */
[----:B------:R1:W1:Y:S01]  /*90e0*/  LDS.128 R32, [R2+0x21000] ;  /* 0x0210000002207984 */ /* 0x0002620000000c00 */
[----:B------:R-:W-:Y:S01]  /*90f0*/  LOP3.LUT R6, R52, 0x38, RZ, 0xc0, !PT ;  /* 0x0000003834067812 */ /* 0x000fe200078ec0ff */
[----:B------:R-:W-:-:S02]  /*9100*/  IMAD R73, R7, UR20, R77 ;  /* 0x0000001407497c24 */ /* 0x000fc4000f8e024d */
[----:B------:R1:W1:Y:S01]  /*9110*/  LDS.128 R28, [R2+0x22000] ;  /* 0x02200000021c7984 */ /* 0x0002620000000c00 */
[----:B------:R-:W-:Y:S01]  /*9120*/  ISETP.GE.AND P6, PT, R53, UR36, PT ;  /* 0x0000002435007c0c */ /* 0x000fe2000bfc6270 */
[----:B------:R-:W-:Y:S01]  /*9130*/  IMAD.U32 R7, RZ, RZ, UR8 ;  /* 0x00000008ff077e24 */ /* 0x000fe2000f8e00ff */
[C---:B------:R-:W-:Y:S01]  /*9140*/  LOP3.LUT R71, R6.reuse, 0x40, RZ, 0xfc, !PT ;  /* 0x0000004006477812 */ /* 0x040fe200078efcff */
[----:B------:R1:W1:Y:S01]  /*9150*/  LDS.128 R24, [R2+0x23000] ;  /* 0x0230000002187984 */ /* 0x0002620000000c00 */
[----:B------:R-:W-:Y:S01]  /*9160*/  IMAD.X R72, RZ, RZ, RZ, P0 ;  /* 0x000000ffff487224 */ /* 0x000fe200000e06ff */
[C---:B------:R-:W-:Y:S02]  /*9170*/  LOP3.LUT R70, R6.reuse, 0x80, RZ, 0xfc, !PT ;  /* 0x0000008006467812 */ /* 0x040fe400078efcff */
[----:B------:R1:W1:Y:S01]  /*9180*/  LDS.128 R20, [R2+0x24000] ;  /* 0x0240000002147984 */ /* 0x0002620000000c00 */
[----:B------:R-:W-:-:S03]  /*9190*/  LOP3.LUT R69, R6, 0xc0, RZ, 0xfc, !PT ;  /* 0x000000c006457812 */ /* 0x000fc600078efcff */
[----:B------:R1:W1:Y:S04]  /*91a0*/  LDS.128 R16, [R2+0x25000] ;  /* 0x0250000002107984 */ /* 0x0002680000000c00 */
[----:B------:R1:W1:Y:S04]  /*91b0*/  LDS.128 R12, [R2+0x26000] ;  /* 0x02600000020c7984 */ /* 0x0002680000000c00 */
[----:B------:R1:W1:Y:S01]  /*91c0*/  LDS.128 R8, [R2+0x27000] ;  /* 0x0270000002087984 */ /* 0x0002620000000c00 */
[----:B--234-:R-:W-:Y:S05]  /*91d0*/  @P4 BRA `(.L_x_474) ;  /* 0x0000000000504947 */ /* 0x01cfea0003800000 */
[----:B------:R-:W2:Y:S01]  /*91e0*/  LDCU UR16, c[0x0][0x440] ;  /* 0x00008800ff1077ac */ /* 0x000ea20008000800 */
[----:B------:R-:W3:Y:S01]  /*91f0*/  LDS.128 R64, [R2+0x1a000] ;  /* 0x01a0000002407984 */ /* 0x000ee20000000c00 */
[----:B------:R-:W-:Y:S01]  /*9200*/  IMAD.MOV.U32 R74, RZ, RZ, R76 ;  /* 0x000000ffff4a7224 */ /* 0x000fe200078e004c */
[----:B------:R-:W4:Y:S02]  /*9210*/  LDCU.64 UR12, c[0x0][0x560] ;  /* 0x0000ac00ff0c77ac */ /* 0x000f240008000a00 */
[----:B------:R-:W5:Y:S01]  /*9220*/  LDS.128 R60, [R2+0x1c000] ;  /* 0x01c00000023c7984 */ /* 0x000f620000000c00 */
        /* <DEDUP_REMOVED lines=8> */
[----:B----4-:R-:W-:-:S04]  /*92b0*/  LEA R78, P5, R80, UR12, 0x1 ;  /* 0x0000000c504e7c11 */ /* 0x010fc8000f8a08ff */
[----:B------:R-:W-:Y:S01]  /*92c0*/  LEA.HI.X R79, R80, UR13, R74, 0x1, P5 ;  /* 0x0000000d504f7c11 */ /* 0x000fe2000a8f0c4a */
[----:B------:R-:W2:Y:S04]  /*92d0*/  @!P3 LDS.128 R52, [R2+0x18000] ;  /* 0x018000000234b984 */ /* 0x000ea80000000c00 */
[----:B---3--:R3:W-:Y:S04]  /*92e0*/  @!P2 STG.E.128 desc[UR34][R78.64+0x80], R64 ;  /* 0x000080404e00a986 */ /* 0x0087e8000c101d22 */
[----:B-----5:R3:W-:Y:S04]  /*92f0*/  @!P1 STG.E.128 desc[UR34][R78.64+0x100], R60 ;  /* 0x0001003c4e009986 */ /* 0x0207e8000c101d22 */
[----:B-1----:R3:W-:Y:S04]  /*9300*/  @!P0 STG.E.128 desc[UR34][R78.64+0x180], R56 ;  /* 0x000180384e008986 */ /* 0x0027e8000c101d22 */
[----:B--2---:R3:W-:Y:S02]  /*9310*/  @!P3 STG.E.128 desc[UR34][R78.64], R52 ;  /* 0x000000344e00b986 */ /* 0x0047e4000c101d22 */
.L_x_474:
[----:B------:R-:W-:Y:S05]  /*9320*/  BSYNC.RECONVERGENT B0 ;  /* 0x0000000000007941 */ /* 0x000fea0003800200 */
.L_x_473:
[----:B---3--:R2:W3:Y:S01]  /*9330*/  LDS.128 R52, [R2+0x1f000] ;  /* 0x01f0000002347984 */ /* 0x0084e20000000c00 */
[----:B------:R-:W-:Y:S04]  /*9340*/  BSSY.RECONVERGENT B0, `(.L_x_475) ;  /* 0x0000014000007945 */ /* 0x000fe80003800200 */
[----:B------:R-:W-:Y:S05]  /*9350*/  @P6 BRA `(.L_x_476) ;  /* 0x0000000000486947 */ /* 0x000fea0003800000 */
[----:B------:R-:W4:Y:S01]  /*9360*/  LDCU UR16, c[0x0][0x440] ;  /* 0x00008800ff1077ac */ /* 0x000f220008000800 */
[----:B------:R-:W-:Y:S02]  /*9370*/  IMAD R57, R72, UR10, RZ ;  /* 0x0000000a48397c24 */ /* 0x000fe4000f8e02ff */
[----:B------:R-:W-:Y:S01]  /*9380*/  IMAD.MOV.U32 R58, RZ, RZ, R76 ;  /* 0x000000ffff3a7224 */ /* 0x000fe200078e004c */
[----:B------:R-:W5:Y:S01]  /*9390*/  LDCU.64 UR12, c[0x0][0x560] ;  /* 0x0000ac00ff0c77ac */ /* 0x000f620008000a00 */
[----:B------:R-:W-:Y:S02]  /*93a0*/  IMAD.MOV.U32 R59, RZ, RZ, R73 ;  /* 0x000000ffff3b7224 */ /* 0x000fe400078e0049 */
[C---:B------:R-:W-:Y:S02]  /*93b0*/  IMAD R57, R68.reuse, UR11, R57 ;  /* 0x0000000b44397c24 */ /* 0x040fe4000f8e0239 */
[----:B------:R-:W-:-:S04]  /*93c0*/  IMAD.WIDE.U32 R58, R68, UR10, R58 ;  /* 0x0000000a443a7c25 */ /* 0x000fc8000f8e003a */
[----:B------:R-:W-:Y:S01]  /*93d0*/  IMAD.IADD R57, R57, 0x1, R59 ;  /* 0x0000000139397824 */ /* 0x000fe200078e023b */
[----:B----4-:R-:W-:Y:S02]  /*93e0*/  ISETP.GE.AND P3, PT, R6, UR16, PT ;  /* 0x0000001006007c0c */ /* 0x010fe4000bf66270 */
[----:B------:R-:W-:Y:S02]  /*93f0*/  ISETP.GE.AND P2, PT, R71, UR16, PT ;  /* 0x0000001047007c0c */ /* 0x000fe4000bf46270 */
[----:B------:R-:W-:Y:S02]  /*9400*/  ISETP.GE.AND P1, PT, R70, UR16, PT ;  /* 0x0000001046007c0c */ /* 0x000fe4000bf26270 */
[----:B------:R-:W-:Y:S02]  /*9410*/  ISETP.GE.AND P0, PT, R69, UR16, PT ;  /* 0x0000001045007c0c */ /* 0x000fe4000bf06270 */
[----:B-----5:R-:W-:-:S04]  /*9420*/  LEA R56, P5, R58, UR12, 0x1 ;  /* 0x0000000c3a387c11 */ /* 0x020fc8000f8a08ff */
[----:B------:R-:W-:-:S05]  /*9430*/  LEA.HI.X R57, R58, UR13, R57, 0x1, P5 ;  /* 0x0000000d3a397c11 */ /* 0x000fca000a8f0c39 */
[----:B------:R4:W-:Y:S04]  /*9440*/  @!P3 STG.E.128 desc[UR34][R56.64], R48 ;  /* 0x000000303800b986 */ /* 0x0009e8000c101d22 */
[----:B------:R4:W-:Y:S04]  /*9450*/  @!P2 STG.E.128 desc[UR34][R56.64+0x80], R44 ;  /* 0x0000802c3800a986 */ /* 0x0009e8000c101d22 */
[----:B------:R4:W-:Y:S04]  /*9460*/  @!P1 STG.E.128 desc[UR34][R56.64+0x100], R40 ;  /* 0x0001002838009986 */ /* 0x0009e8000c101d22 */
[----:B---3--:R4:W-:Y:S02]  /*9470*/  @!P0 STG.E.128 desc[UR34][R56.64+0x180], R52 ;  /* 0x0001803438008986 */ /* 0x0089e4000c101d22 */
.L_x_476:
[----:B------:R-:W-:Y:S05]  /*9480*/  BSYNC.RECONVERGENT B0 ;  /* 0x0000000000007941 */ /* 0x000fea0003800200 */
.L_x_475:
[----:B----4-:R-:W-:Y:S01]  /*9490*/  MOV R40, R6 ;  /* 0x0000000600287202 */ /* 0x010fe20000000f00 */
        /* <DEDUP_REMOVED lines=10> */
[----:B------:R-:W4:Y:S01]  /*9540*/  LDCU UR12, c[0x0][0x440] ;  /* 0x00008800ff0c77ac */ /* 0x000f220008000800 */
[----:B------:R-:W-:Y:S01]  /*9550*/  IMAD.MOV.U32 R4, RZ, RZ, R40 ;  /* 0x000000ffff047224 */ /* 0x000fe200078e0028 */
[----:B------:R-:W1:Y:S03]  /*9560*/  LDCU.64 UR10, c[0x0][0x568] ;  /* 0x0000ad00ff0a77ac */ /* 0x000e660008000a00 */
[----:B------:R-:W-:-:S04]  /*9570*/  IMAD.WIDE.U32 R42, R3, UR8, R4 ;  /* 0x00000008032a7c25 */ /* 0x000fc8000f8e0004 */
[----:B------:R-:W-:Y:S01]  /*9580*/  IMAD R3, R3, UR9, R43 ;  /* 0x0000000903037c24 */ /* 0x000fe2000f8e022b */
[----:B----4-:R-:W-:Y:S02]  /*9590*/  ISETP.GE.AND P3, PT, R6, UR12, PT ;  /* 0x0000000c06007c0c */ /* 0x010fe4000bf66270 */
[----:B------:R-:W-:Y:S02]  /*95a0*/  ISETP.GE.AND P2, PT, R71, UR12, PT ;  /* 0x0000000c47007c0c */ /* 0x000fe4000bf46270 */
[----:B------:R-:W-:Y:S02]  /*95b0*/  ISETP.GE.AND P1, PT, R70, UR12, PT ;  /* 0x0000000c46007c0c */ /* 0x000fe4000bf26270 */
[----:B------:R-:W-:Y:S02]  /*95c0*/  ISETP.GE.AND P0, PT, R69, UR12, PT ;  /* 0x0000000c45007c0c */ /* 0x000fe4000bf06270 */
[----:B-12---:R-:W-:-:S04]  /*95d0*/  LEA R2, P4, R42, UR10, 0x1 ;  /* 0x0000000a2a027c11 */ /* 0x006fc8000f8808ff */
[----:B------:R-:W-:-:S05]  /*95e0*/  LEA.HI.X R3, R42, UR11, R3, 0x1, P4 ;  /* 0x0000000b2a037c11 */ /* 0x000fca000a0f0c03 */
[----:B------:R4:W-:Y:S04]  /*95f0*/  @!P3 STG.E.128 desc[UR34][R2.64], R36 ;  /* 0x000000240200b986 */ /* 0x0009e8000c101d22 */
[----:B------:R4:W-:Y:S04]  /*9600*/  @!P2 STG.E.128 desc[UR34][R2.64+0x80], R28 ;  /* 0x0000801c0200a986 */ /* 0x0009e8000c101d22 */
[----:B------:R4:W-:Y:S04]  /*9610*/  @!P1 STG.E.128 desc[UR34][R2.64+0x100], R20 ;  /* 0x0001001402009986 */ /* 0x0009e8000c101d22 */
[----:B------:R4:W-:Y:S02]  /*9620*/  @!P0 STG.E.128 desc[UR34][R2.64+0x180], R12 ;  /* 0x0001800c02008986 */ /* 0x0009e4000c101d22 */
.L_x_478:
[----:B------:R-:W-:Y:S05]  /*9630*/  BSYNC.RECONVERGENT B0 ;  /* 0x0000000000007941 */ /* 0x000fea0003800200 */
.L_x_477:
[----:B------:R-:W-:Y:S05]  /*9640*/  @P6 BRA `(.L_x_446) ;  /* 0x0000000000446947 */ /* 0x000fea0003800000 */
[----:B------:R-:W5:Y:S01]  /*9650*/  LDCU UR12, c[0x0][0x440] ;  /* 0x00008800ff0c77ac */ /* 0x000f620008000800 */
[----:B----4-:R-:W-:Y:S02]  /*9660*/  IMAD R3, R72, UR8, RZ ;  /* 0x0000000848037c24 */ /* 0x010fe4000f8e02ff */
        /* <DEDUP_REMOVED lines=15> */
.L_x_446:
[----:B------:R-:W-:Y:S05]  /*9760*/  BSYNC.RECONVERGENT B1 ;  /* 0x0000000000017941 */ /* 0x000fea0003800200 */
.L_x_424:
[----:B------:R-:W5:Y:S01]  /*9770*/  LDCU UR9, c[0x0][0x438] ;  /* 0x00008700ff0977ac */ /* 0x000f620008000800 */
[----:B------:R-:W3:Y:S01]  /*9780*/  LDCU UR10, c[0x0][0x370] ;  /* 0x00006e00ff0a77ac */ /* 0x000ee20008000800 */
[----:B-----5:R-:W-:-:S04]  /*9790*/  UIADD3 UR9, UPT, UPT, UR9, 0x3f, URZ ;  /* 0x0000003f09097890 */ /* 0x020fc8000fffe0ff */
[----:B------:R-:W-:Y:S02]  /*97a0*/  USHF.R.S32.HI UR8, URZ, 0x1f, UR9 ;  /* 0x0000001fff087899 */ /* 0x000fe40008011409 */
[----:B---3--:R-:W-:Y:S02]  /*97b0*/  UIADD3 UR38, UPT, UPT, UR10, UR38, URZ ;  /* 0x000000260a267290 */ /* 0x008fe4000fffe0ff */
[----:B------:R-:W-:Y:S01]  /*97c0*/  ULEA.HI UR8, UR8, UR9, URZ, 0x6 ;  /* 0x0000000908087291 */ /* 0x000fe2000f8f30ff */
[----:B-1----:R-:W-:-:S03]  /*97d0*/  UMOV UR10, UR19 ;  /* 0x00000013000a7c82 */ /* 0x002fc60008000000 */
[----:B------:R-:W-:-:S04]  /*97e0*/  USHF.R.S32.HI UR8, URZ, 0x6, UR8 ;  /* 0x00000006ff087899 */ /* 0x000fc80008011408 */
[----:B------:R-:W-:-:S09]  /*97f0*/  UISETP.GE.AND UP0, UPT, UR38, UR8, UPT ;  /* 0x000000082600728c */ /* 0x000fd2000bf06270 */
[----:B------:R-:W-:Y:S05]  /*9800*/  BRA.U !UP0, `(.L_x_479) ;  /* 0xffffff6908cc7547 */ /* 0x000fea000b83ffff */
[----:B------:R-:W-:Y:S05]  /*9810*/  EXIT ;  /* 0x000000000000794d */ /* 0x000fea0003800000 */
.L_x_480:
        /* <DEDUP_REMOVED lines=14> */
.L_x_1267:


//--------------------- .text._ZN5flash44flash_bwd_dq_dk_dv_loop_seqk_parallel_kernelI23Flash_bwd_kernel_traitsILi256ELi64ELi64ELi8ELi4ELi2ELi2ELb0ELb0EN7cutlass6half_tE19Flash_kernel_traitsILi256ELi64ELi64ELi8ES3_EELb0ELb1ELb0ELb0ELb0ELb1ELb0EEEvNS_16Flash_bwd_paramsE --------------------------
	.section	.text._ZN5flash44flash_bwd_dq_dk_dv_loop_seqk_parallel_kernelI23Flash_bwd_kernel_traitsILi256ELi64ELi64ELi8ELi4ELi2ELi2ELb0ELb0EN7cutlass6half_tE19Flash_kernel_traitsILi256ELi64ELi64ELi8ES3_EELb0ELb1ELb0ELb0ELb0ELb1ELb0EEEvNS_16Flash_bwd_paramsE,"ax",@progbits
	.align	128
        .global         _ZN5flash44flash_bwd_dq_dk_dv_loop_seqk_parallel_kernelI23Flash_bwd_kernel_traitsILi256ELi64ELi64ELi8ELi4ELi2ELi2ELb0ELb0EN7cutlass6half_tE19Flash_kernel_traitsILi256ELi64ELi64ELi8ES3_EELb0ELb1ELb0ELb0ELb0ELb1ELb0EEEvNS_16Flash_bwd_paramsE
        .type           _ZN5flash44flash_bwd_dq_dk_dv_loop_seqk_parallel_kernelI23Flash_bwd_kernel_traitsILi256ELi64ELi64ELi8ELi4ELi2ELi2ELb0ELb0EN7cutlass6half_tE19Flash_kernel_traitsILi256ELi64ELi64ELi8ES3_EELb0ELb1ELb0ELb0ELb0ELb1ELb0EEEvNS_16Flash_bwd_paramsE,@function
        .size           _ZN5flash44flash_bwd_dq_dk_dv_loop_seqk_parallel_kernelI23Flash_bwd_kernel_traitsILi256ELi64ELi64ELi8ELi4ELi2ELi2ELb0ELb0EN7cutlass6half_tE19Flash_kernel_traitsILi256ELi64ELi64ELi8ES3_EELb0ELb1ELb0ELb0ELb0ELb1ELb0EEEvNS_16Flash_bwd_paramsE,(.L_x_1268 - _ZN5flash44flash_bwd_dq_dk_dv_loop_seqk_parallel_kernelI23Flash_bwd_kernel_traitsILi256ELi64ELi64ELi8ELi4ELi2ELi2ELb0ELb0EN7cutlass6half_tE19Flash_kernel_traitsILi256ELi64ELi64ELi8ES3_EELb0ELb1ELb0ELb0ELb0ELb1ELb0EEEvNS_16Flash_bwd_paramsE)
        .other          _ZN5flash44flash_bwd_dq_dk_dv_loop_seqk_parallel_kernelI23Flash_bwd_kernel_traitsILi256ELi64ELi64ELi8ELi4ELi2ELi2ELb0ELb0EN7cutlass6half_tE19Flash_kernel_traitsILi256ELi64ELi64ELi8ES3_EELb0ELb1ELb0ELb0ELb0ELb1ELb0EEEvNS_16Flash_bwd_paramsE,@"STO_CUDA_ENTRY STV_DEFAULT"
_ZN5flash44flash_bwd_dq_dk_dv_loop_seqk_parallel_kernelI23Flash_bwd_kernel_traitsILi256ELi64ELi64ELi8ELi4ELi2ELi2ELb0ELb0EN7cutlass6half_tE19Flash_kernel_traitsILi256ELi64ELi64ELi8ES3_EELb0ELb1ELb0ELb0ELb0ELb1ELb0EEEvNS_16Flash_bwd_paramsE:
.text._ZN5flash44flash_bwd_dq_dk_dv_loop_seqk_parallel_kernelI23Flash_bwd_kernel_traitsILi256ELi64ELi64ELi8ELi4ELi2ELi2ELb0ELb0EN7cutlass6half_tE19Flash_kernel_traitsILi256ELi64ELi64ELi8ES3_EELb0ELb1ELb0ELb0ELb0ELb1ELb0EEEvNS_16Flash_bwd_paramsE:
        /* <DEDUP_REMOVED lines=51> */
.L_x_517:
        /* <DEDUP_REMOVED lines=20> */
[----:B------:R-:W-:Y:S01]  /*0470*/  IMAD.U32 R10, RZ, RZ, UR14 ;  /* 0x0000000eff0a7e24 */ /* 0x000fe2000f8e00ff */
[----:B-----5:R-:W5:Y:S01]  /*0480*/  @!UP0 LDCU.64 UR8, c[0x0][0x488] ;  /* 0x00009100ff0887ac */ /* 0x020f620008000a00 */
        /* <DEDUP_REMOVED lines=32> */
.L_x_481:
        /* <DEDUP_REMOVED lines=16> */
[----:B------:R-:W-:Y:S02]  /*0790*/  USHF.R.S32.HI UR54, URZ, 0x1f, UR47 ;  /* 0x0000001fff367899 */ /* 0x000fe4000801142f */
[----:B---3--:R-:W-:Y:S02]  /*07a0*/  @UP1 UIMAD.WIDE.U32 UR12, UR17, UR8, URZ ;  /* 0x00000008110c12a5 */ /* 0x008fe4000f8e00ff */
[----:B------:R-:W-:Y:S02]  /*07b0*/  @!UP1 UIMAD UR49, UR40, UR11, UR51 ;  /* 0x0000000b283192a4 */ /* 0x000fe4000f8e0233 */
[----:B------:R-:W-:-:S03]  /*07c0*/  @UP1 UIMAD UR49, UR17, UR9, UR13 ;  /* 0x00000009113112a4 */ /* 0x000fc6000f8e020d */
[----:B------:R-:W-:Y:S01]  /*07d0*/  @UP1 UMOV UR50, UR12 ;  /* 0x0000000c00321c82 */ /* 0x000fe20008000000 */
[----:B------:R-:W-:Y:S08]  /*07e0*/  BRA.U UP2, `(.L_x_483) ;  /* 0x0000000102347547 */ /* 0x000ff0000b800000 */
        /* <DEDUP_REMOVED lines=13> */
.L_x_483:
[----:B------:R-:W2:Y:S01]  /*08c0*/  LDCU.64 UR14, c[0x0][0x3b8] ;  /* 0x00007700ff0e77ac */ /* 0x000ea20008000a00 */
[----:B------:R-:W-:-:S04]  /*08d0*/  UIADD3 UR8, UPT, UPT, UR41, UR42, URZ ;  /* 0x0000002a29087290 */ /* 0x000fc8000fffe0ff */
[----:B--2---:R-:W-:Y:S02]  /*08e0*/  UIMAD.WIDE.U32 UR10, UR8, UR14, URZ ;  /* 0x0000000e080a72a5 */ /* 0x004fe4000f8e00ff */
[----:B------:R-:W-:-:S04]  /*08f0*/  UIMAD UR8, UR8, UR15, URZ ;  /* 0x0000000f080872a4 */ /* 0x000fc8000f8e02ff */
[----:B------:R-:W-:Y:S01]  /*0900*/  UIADD3 UR8, UPT, UPT, UR11, UR8, URZ ;  /* 0x000000080b087290 */ /* 0x000fe2000fffe0ff */
[----:B------:R-:W-:-:S05]  /*0910*/  UMOV UR46, UR10 ;  /* 0x0000000a002e7c82 */ /* 0x000fca0008000000 */
[----:B------:R-:W-:Y:S02]  /*0920*/  MOV R6, UR8 ;  /* 0x0000000800067c02 */ /* 0x000fe40008000f00 */
.L_x_484:
        /* <DEDUP_REMOVED lines=40> */
[----:B------:R-:W-:Y:S06]  /*0bb0*/  BRA `(.L_x_486) ;  /* 0x00000000001c7947 */ /* 0x000fec0003800000 */
.L_x_485:
[----:B------:R-:W2:Y:S01]  /*0bc0*/  LDCU.64 UR12, c[0x0][0x3c0] ;  /* 0x00007800ff0c77ac */ /* 0x000ea20008000a00 */
[----:B------:R-:W-:-:S04]  /*0bd0*/  UIADD3 UR8, UPT, UPT, UR41, UR42, URZ ;  /* 0x0000002a29087290 */ /* 0x000fc8000fffe0ff */
[----:B--2---:R-:W-:Y:S02]  /*0be0*/  UIMAD.WIDE.U32 UR10, UR8, UR12, URZ ;  /* 0x0000000c080a72a5 */ /* 0x004fe4000f8e00ff */
[----:B------:R-:W-:-:S04]  /*0bf0*/  UIMAD UR8, UR8, UR13, URZ ;  /* 0x0000000d080872a4 */ /* 0x000fc8000f8e02ff */
[----:B------:R-:W-:Y:S01]  /*0c00*/  UIADD3 UR8, UPT, UPT, UR11, UR8, URZ ;  /* 0x000000080b087290 */ /* 0x000fe2000fffe0ff */
[----:B------:R-:W-:-:S05]  /*0c10*/  UMOV UR48, UR10 ;  /* 0x0000000a00307c82 */ /* 0x000fca0008000000 */
[----:B------:R-:W-:-:S07]  /*0c20*/  MOV R2, UR8 ;  /* 0x0000000800027c02 */ /* 0x000fce0008000f00 */
.L_x_486:
        /* <DEDUP_REMOVED lines=17> */
[----:B------:R-:W-:-:S04]  /*0d40*/  UIADD3 UR8, UPT, UPT, UR59, UR8, URZ ;  /* 0x000000083b087290 */ /* 0x000fc8000fffe0ff */
[----:B------:R-:W-:-:S04]  /*0d50*/  UIMAD UR8, UR8, UR16, URZ ;  /* 0x00000010080872a4 */ /* 0x000fc8000f8e02ff */
[----:B------:R-:W-:Y:S02]  /*0d60*/  UIMAD UR8, UR9, UR58, UR8 ;  /* 0x0000003a090872a4 */ /* 0x000fe4000f8e0208 */
[----:B------:R-:W-:Y:S02]  /*0d70*/  USHF.R.S32.HI UR9, URZ, 0x1f, UR55 ;  /* 0x0000001fff097899 */ /* 0x000fe40008011437 */
[----:B------:R-:W-:Y:S02]  /*0d80*/  UIADD3 UR8, UPT, UPT, UR11, UR8, URZ ;  /* 0x000000080b087290 */ /* 0x000fe4000fffe0ff */
[----:B------:R-:W-:Y:S02]  /*0d90*/  UIMAD.WIDE.U32 UR58, UR10, UR55, URZ ;  /* 0x000000370a3a72a5 */ /* 0x000fe4000f8e00ff */
[----:B------:R-:W-:-:S04]  /*0da0*/  UIMAD UR8, UR8, UR55, URZ ;  /* 0x00000037080872a4 */ /* 0x000fc8000f8e02ff */
[----:B------:R-:W-:-:S04]  /*0db0*/  UIMAD UR8, UR9, UR10, UR8 ;  /* 0x0000000a090872a4 */ /* 0x000fc8000f8e0208 */
[----:B------:R-:W-:Y:S01]  /*0dc0*/  UIADD3 UR8, UPT, UPT, UR59, UR8, URZ ;  /* 0x000000083b087290 */ /* 0x000fe2000fffe0ff */
[----:B------:R-:W-:Y:S11]  /*0dd0*/  BRA `(.L_x_488) ;  /* 0x00000000000c7947 */ /* 0x000ff60003800000 */
.L_x_487:
[----:B------:R-:W-:Y:S02]  /*0de0*/  UIMAD.WIDE.U32 UR58, UR52, UR17, URZ ;  /* 0x00000011343a72a5 */ /* 0x000fe4000f8e00ff */
[----:B------:R-:W-:-:S04]  /*0df0*/  UIMAD UR8, UR53, UR17, URZ ;  /* 0x00000011350872a4 */ /* 0x000fc8000f8e02ff */
[----:B------:R-:W-:Y:S02]  /*0e00*/  UIADD3 UR8, UPT, UPT, UR59, UR8, URZ ;  /* 0x000000083b087290 */ /* 0x000fe4000fffe0ff */
.L_x_488:
        /* <DEDUP_REMOVED lines=20> */
.L_x_489:
[----:B------:R-:W2:Y:S01]  /*0f50*/  LDCU UR60, c[0x0][0x434] ;  /* 0x00008680ff3c77ac */ /* 0x000ea20008000800 */
[----:B------:R-:W-:-:S04]  /*0f60*/  UIMAD UR10, UR40, UR16, UR23 ;  /* 0x00000010280a72a4 */ /* 0x000fc8000f8e0217 */
[----:B--2---:R-:W-:Y:S02]  /*0f70*/  UIMAD UR60, UR10, UR60, URZ ;  /* 0x0000003c0a3c72a4 */ /* 0x004fe4000f8e02ff */
.L_x_490:
        /* <DEDUP_REMOVED lines=11> */
.L_x_491:
[----:B------:R-:W2:Y:S01]  /*1030*/  LDCU UR59, c[0x0][0x444] ;  /* 0x00008880ff3b77ac */ /* 0x000ea20008000800 */
[----:B------:R-:W-:-:S04]  /*1040*/  UIMAD UR10, UR40, UR16, UR23 ;  /* 0x00000010280a72a4 */ /* 0x000fc8000f8e0217 */
[----:B--2---:R-:W-:-:S12]  /*1050*/  UIMAD UR59, UR10, UR59, URZ ;  /* 0x0000003b0a3b72a4 */ /* 0x004fd8000f8e02ff */
.L_x_492:
        /* <DEDUP_REMOVED lines=9> */
[----:B------:R-:W-:Y:S01]  /*10f0*/  UIMAD UR55, UR16, UR55, URZ ;  /* 0x00000037103772a4 */ /* 0x000fe2000f8e02ff */
[----:B------:R-:W4:Y:S01]  /*1100*/  LDCU.64 UR64, c[0x0][0x420] ;  /* 0x00008400ff4077ac */ /* 0x000f220008000a00 */
[----:B------:R-:W-:-:S02]  /*1110*/  ULEA UR59, UR53, UR59, 0x6 ;  /* 0x0000003b353b7291 */ /* 0x000fc4000f8e30ff */
[----:B------:R-:W-:Y:S02]  /*1120*/  ULEA UR60, UR53, UR60, 0x6 ;  /* 0x0000003c353c7291 */ /* 0x000fe4000f8e30ff */
[----:B---3--:R-:W-:-:S04]  /*1130*/  UIADD3 UR9, UPT, UPT, UR52, -UR9, -UR36 ;  /* 0x8000000934097290 */ /* 0x008fc8000fffe824 */
[----:B------:R-:W-:-:S04]  /*1140*/  USHF.R.S32.HI UR8, URZ, 0x1f, UR9 ;  /* 0x0000001fff087899 */ /* 0x000fc80008011409 */
[----:B------:R-:W-:Y:S02]  /*1150*/  ULEA.HI UR8, UR8, UR9, URZ, 0x6 ;  /* 0x0000000908087291 */ /* 0x000fe4000f8f30ff */
[----:B----4-:R-:W-:Y:S01]  /*1160*/  UIMAD.WIDE UR64, UR60, 0x4, UR64 ;  /* 0x000000043c4078a5 */ /* 0x010fe2000f8e0240 */
[----:B--2---:R-:W-:Y:S01]  /*1170*/  IMAD.SHL.U32 R10, R8, 0x8, RZ ;  /* 0x00000008080a7824 */ /* 0x004fe200078e00ff */
[----:B------:R-:W-:Y:S01]  /*1180*/  USHF.R.S32.HI UR51, URZ, 0x6, UR8 ;  /* 0x00000006ff337899 */ /* 0x000fe20008011408 */
[--C-:B------:R-:W-:Y:S02]  /*1190*/  SHF.R.U32.HI R11, RZ, 0x3, R8.reuse ;  /* 0x00000003ff0b7819 */ /* 0x100fe40000011608 */
[----:B------:R-:W-:Y:S01]  /*11a0*/  SHF.R.U32.HI R0, RZ, 0x5, R8 ;  /* 0x00000005ff007819 */ /* 0x000fe20000011608 */
[----:B------:R-:W-:Y:S01]  /*11b0*/  UISETP.LT.AND UP0, UPT, URZ, UR51, UPT ;  /* 0x00000033ff00728c */ /* 0x000fe2000bf01270 */
[----:B------:R-:W-:Y:S02]  /*11c0*/  LOP3.LUT R18, R10, 0x38, RZ, 0xc0, !PT ;  /* 0x000000380a127812 */ /* 0x000fe400078ec0ff */
[----:B------:R-:W2:Y:S01]  /*11d0*/  LDCU.128 UR8, c[0x0][0x590] ;  /* 0x0000b200ff0877ac */ /* 0x000ea20008000c00 */
[----:B------:R-:W-:-:S02]  /*11e0*/  LOP3.LUT R7, R8, 0x1f, RZ, 0xc0, !PT ;  /* 0x0000001f08077812 */ /* 0x000fc400078ec0ff */
[----:B------:R-:W-:Y:S01]  /*11f0*/  IADD3 R4, P0, PT, R18, UR62, RZ ;  /* 0x0000003e12047c10 */ /* 0x000fe2000ff1e0ff */
[----:B------:R-:W3:Y:S02]  /*1200*/  LDCU.64 UR62, c[0x0][0x5e8] ;  /* 0x0000bd00ff3e77ac */ /* 0x000ee40008000a00 */
[----:B------:R-:W-:Y:S02]  /*1210*/  IMAD R7, R0, UR55, R7 ;  /* 0x0000003700077c24 */ /* 0x000fe4000f8e0207 */
[----:B------:R-:W-:Y:S01]  /*1220*/  IMAD.X R5, RZ, RZ, UR56, P0 ;  /* 0x00000038ff057e24 */ /* 0x000fe200080e06ff */
[----:B------:R-:W-:-:S04]  /*1230*/  USEL UR51, URZ, UR51, !UP0 ;  /* 0x00000033ff337287 */ /* 0x000fc8000c000000 */
[----:B------:R-:W-:Y:S02]  /*1240*/  UISETP.GT.AND UP0, UPT, UR44, UR51, UPT ;  /* 0x000000332c00728c */ /* 0x000fe4000bf04270 */
[----:B--2---:R-:W-:Y:S01]  /*1250*/  UIMAD UR17, UR54, UR8, URZ ;  /* 0x00000008361172a4 */ /* 0x004fe2000f8e02ff */
[----:B------:R-:W-:Y:S01]  /*1260*/  IMAD.U32 R14, RZ, RZ, UR8 ;  /* 0x00000008ff0e7e24 */ /* 0x000fe2000f8e00ff */
[----:B------:R-:W-:Y:S01]  /*1270*/  USHF.L.U64.HI UR56, UR8, 0x5, UR9 ;  /* 0x0000000508387899 */ /* 0x000fe20008010209 */
[----:B------:R-:W-:Y:S01]  /*1280*/  IMAD.U32 R16, RZ, RZ, UR10 ;  /* 0x0000000aff107e24 */ /* 0x000fe2000f8e00ff */
[----:B------:R-:W-:Y:S01]  /*1290*/  UIMAD UR17, UR47, UR9, UR17 ;  /* 0x000000092f1172a4 */ /* 0x000fe2000f8e0211 */
[----:B------:R-:W-:Y:S01]  /*12a0*/  IMAD.WIDE.U32 R14, R14, UR47, R4 ;  /* 0x0000002f0e0e7c25 */ /* 0x000fe2000f8e0004 */
[----:B---3--:R-:W-:Y:S01]  /*12b0*/  UIMAD.WIDE UR62, UR59, 0x4, UR62 ;  /* 0x000000043b3e78a5 */ /* 0x008fe2000f8e023e */
[----:B------:R-:W2:Y:S02]  /*12c0*/  LDC.64 R4, c[0x0][0x3b0] ;  /* 0x0000ec00ff047b82 */ /* 0x000ea40000000a00 */
[----:B------:R-:W-:Y:S01]  /*12d0*/  IMAD.U32 R22, RZ, RZ, UR11 ;  /* 0x0000000bff167e24 */ /* 0x000fe2000f8e00ff */
[----:B------:R-:W-:Y:S01]  /*12e0*/  IADD3 R15, PT, PT, R15, UR17, RZ ;  /* 0x000000110f0f7c10 */ /* 0x000fe2000fffe0ff */
[----:B------:R-:W3:Y:S02]  /*12f0*/  LDCU.64 UR10, c[0x0][0x550] ;  /* 0x0000aa00ff0a77ac */ /* 0x000ee40008000a00 */
[----:B------:R-:W-:-:S02]  /*1300*/  IMAD.WIDE.U32 R16, R16, UR23, R14 ;  /* 0x0000001710107c25 */ /* 0x000fc4000f8e000e */
[----:B------:R-:W4:Y:S01]  /*1310*/  LDCU.64 UR16, c[0x0][0x3c8] ;  /* 0x00007900ff1077ac */ /* 0x000f220008000a00 */
[----:B------:R-:W5:Y:S01]  /*1320*/  LDC.64 R14, c[0x0][0x5f8] ;  /* 0x00017e00ff0e7b82 */ /* 0x000f620000000a00 */
[----:B------:R-:W-:Y:S01]  /*1330*/  IMAD R23, R22, UR23, R17 ;  /* 0x0000001716177c24 */ /* 0x000fe2000f8e0211 */
[----:B------:R-:W-:Y:S01]  /*1340*/  MOV R22, R16 ;  /* 0x0000001000167202 */ /* 0x000fe20000000f00 */
[C---:B--2---:R-:W-:Y:S02]  /*1350*/  IMAD R16, R4.reuse, UR54, RZ ;  /* 0x0000003604107c24 */ /* 0x044fe4000f8e02ff */
[----:B------:R-:W-:Y:S01]  /*1360*/  IMAD.WIDE.U32 R20, R4, UR47, R18 ;  /* 0x0000002f04147c25 */ /* 0x000fe2000f8e0012 */
[----:B----4-:R-:W-:-:S03]  /*1370*/  MOV R13, UR17 ;  /* 0x00000011000d7c02 */ /* 0x010fc60008000f00 */
[----:B------:R-:W-:Y:S01]  /*1380*/  IMAD R9, R5, UR47, R16 ;  /* 0x0000002f05097c24 */ /* 0x000fe2000f8e0210 */
[----:B------:R-:W-:Y:S01]  /*1390*/  IADD3 R24, P0, PT, R20, UR50, RZ ;  /* 0x0000003214187c10 */ /* 0x000fe2000ff1e0ff */
[----:B------:R-:W-:Y:S01]  /*13a0*/  IMAD.WIDE.U32 R16, R11, UR8, R22 ;  /* 0x000000080b107c25 */ /* 0x000fe2000f8e0016 */
[----:B------:R-:W-:Y:S02]  /*13b0*/  USHF.L.U32 UR47, UR8, 0x5, URZ ;  /* 0x00000005082f7899 */ /* 0x000fe400080006ff */
[----:B------:R-:W-:Y:S01]  /*13c0*/  IADD3.X R25, PT, PT, R21, UR49, R9, P0, !PT ;  /* 0x0000003115197c10 */ /* 0x000fe200087fe409 */
[----:B-----5:R-:W-:Y:S01]  /*13d0*/  IMAD.WIDE.U32 R22, R14, UR21, RZ ;  /* 0x000000150e167c25 */ /* 0x020fe2000f8e00ff */
[----:B------:R-:W-:Y:S01]  /*13e0*/  USHF.L.U32 UR49, UR55, 0x6, URZ ;  /* 0x0000000637317899 */ /* 0x000fe200080006ff */
[----:B---3--:R-:W-:Y:S02]  /*13f0*/  LEA R236, P2, R16, UR10, 0x1 ;  /* 0x0000000a10ec7c11 */ /* 0x008fe4000f8408ff */
[----:B------:R-:W-:Y:S01]  /*1400*/  IMAD R0, R11, UR9, R17 ;  /* 0x000000090b007c24 */ /* 0x000fe2000f8e0211 */
[----:B------:R-:W2:Y:S01]  /*1410*/  LDCU.64 UR8, c[0x0][0x380] ;  /* 0x00007000ff0877ac */ /* 0x000ea20008000a00 */
[----:B------:R-:W-:Y:S01]  /*1420*/  IMAD.U32 R20, RZ, RZ, UR16 ;  /* 0x00000010ff147e24 */ /* 0x000fe2000f8e00ff */
[----:B------:R-:W-:Y:S01]  /*1430*/  SEL R14, R22, RZ, P5 ;  /* 0x000000ff160e7207 */ /* 0x000fe20002800000 */
[----:B------:R-:W-:Y:S01]  /*1440*/  IMAD R15, R15, UR21, R23 ;  /* 0x000000150f0f7c24 */ /* 0x000fe2000f8e0217 */
[----:B------:R-:W3:Y:S01]  /*1450*/  LDCU.64 UR16, c[0x0][0x570] ;  /* 0x0000ae00ff1077ac */ /* 0x000ee20008000a00 */
[----:B------:R-:W-:Y:S01]  /*1460*/  IMAD.WIDE.U32 R20, R20, UR23, R24 ;  /* 0x0000001714147c25 */ /* 0x000fe2000f8e0018 */
[----:B------:R-:W-:-:S02]  /*1470*/  IADD3 R9, P1, P0, R7, UR58, R14 ;  /* 0x0000003a07097c10 */ /* 0x000fc4000f83e00e */
[----:B------:R-:W-:Y:S01]  /*1480*/  SHF.R.S32.HI R7, RZ, 0x1f, R7 ;  /* 0x0000001fff077819 */ /* 0x000fe20000011407 */
[----:B------:R-:W-:Y:S01]  /*1490*/  IMAD R21, R13, UR23, R21 ;  /* 0x000000170d157c24 */ /* 0x000fe2000f8e0215 */
[----:B------:R-:W-:Y:S02]  /*14a0*/  SEL R14, R15, RZ, P5 ;  /* 0x000000ff0f0e7207 */ /* 0x000fe40002800000 */
[----:B------:R-:W-:Y:S01]  /*14b0*/  LEA.HI.X R237, R16, UR11, R0, 0x1, P2 ;  /* 0x0000000b10ed7c11 */ /* 0x000fe200090f0c00 */
[----:B------:R-:W-:Y:S01]  /*14c0*/  IMAD.WIDE.U32 R16, R11, R4, R20 ;  /* 0x000000040b107225 */ /* 0x000fe200078e0014 */
[----:B------:R-:W-:Y:S02]  /*14d0*/  IADD3.X R14, PT, PT, R7, UR57, R14, P1, P0 ;  /* 0x00000039070e7c10 */ /* 0x000fe40008fe040e */
[----:B------:R-:W-:Y:S01]  /*14e0*/  IADD3 R9, P0, PT, R9, UR49, RZ ;  /* 0x0000003109097c10 */ /* 0x000fe2000ff1e0ff */
[----:B------:R-:W-:Y:S01]  /*14f0*/  IMAD.U32 R7, RZ, RZ, UR49 ;  /* 0x00000031ff077e24 */ /* 0x000fe2000f8e00ff */
[----:B--2---:R-:W-:Y:S01]  /*1500*/  LEA R238, P1, R16, UR8, 0x1 ;  /* 0x0000000810ee7c11 */ /* 0x004fe2000f8208ff */
[----:B------:R-:W-:Y:S01]  /*1510*/  IMAD R0, R11, R5, R17 ;  /* 0x000000050b007224 */ /* 0x000fe200078e0211 */
[----:B------:R-:W-:-:S02]  /*1520*/  SHF.L.U64.HI R5, R4, 0x5, R5 ;  /* 0x0000000504057819 */ /* 0x000fc40000010205 */
[----:B------:R-:W-:Y:S01]  /*1530*/  LEA.HI.X.SX32 R14, R7, R14, 0x1, P0 ;  /* 0x0000000e070e7211 */ /* 0x000fe200000f0eff */
[----:B------:R-:W-:Y:S01]  /*1540*/  IMAD.SHL.U32 R7, R4, 0x20, RZ ;  /* 0x0000002004077824 */ /* 0x000fe200078e00ff */
[C---:B---3--:R-:W-:Y:S01]  /*1550*/  LEA R234, P0, R9.reuse, UR16, 0x2 ;  /* 0x0000001009ea7c11 */ /* 0x048fe2000f8010ff */
[----:B------:R-:W-:Y:S01]  /*1560*/  UMOV UR16, UR62 ;  /* 0x0000003e00107c82 */ /* 0x000fe20008000000 */
[----:B------:R-:W-:Y:S02]  /*1570*/  LEA.HI.X R239, R16, UR9, R0, 0x1, P1 ;  /* 0x0000000910ef7c11 */ /* 0x000fe400088f0c00 */
[----:B------:R-:W-:Y:S01]  /*1580*/  LEA.HI.X R235, R9, UR17, R14, 0x2, P0 ;  /* 0x0000001109eb7c11 */ /* 0x000fe200080f140e */
[----:B------:R-:W-:Y:S01]  /*1590*/  UMOV UR17, UR63 ;  /* 0x0000003f00117c82 */ /* 0x000fe20008000000 */
[C---:B------:R-:W-:Y:S02]  /*15a0*/  IADD3 R16, P0, PT, R11.reuse, 0x20, RZ ;  /* 0x000000200b107810 */ /* 0x040fe40007f1e0ff */
[----:B------:R-:W-:-:S03]  /*15b0*/  IADD3 R13, PT, PT, R11, 0x20, RZ ;  /* 0x000000200b0d7810 */ /* 0x000fc60007ffe0ff */
[----:B------:R-:W-:Y:S01]  /*15c0*/  IMAD.X R0, RZ, RZ, RZ, P0 ;  /* 0x000000ffff007224 */ /* 0x000fe200000e06ff */
[----:B------:R-:W-:Y:S07]  /*15d0*/  BRA.U UP0, `(.L_x_493) ;  /* 0x0000000500d87547 */ /* 0x000fee000b800000 */
        /* <DEDUP_REMOVED lines=12> */
[----:B------:R-:W-:Y:S05]  /*16a0*/  BRA `(.L_x_495) ;  /* 0x0000000000187947 */ /* 0x000fea0003800000 */
.L_x_494:
[----:B------:R-:W2:Y:S01]  /*16b0*/  LDCU.64 UR12, c[0x0][0x5c0] ;  /* 0x0000b800ff0c77ac */ /* 0x000ea20008000a00 */
[----:B------:R-:W-:-:S04]  /*16c0*/  UIADD3 UR8, UPT, UPT, UR41, UR42, URZ ;  /* 0x0000002a29087290 */ /* 0x000fc8000fffe0ff */
[----:B--2---:R-:W-:Y:S02]  /*16d0*/  UIMAD.WIDE.U32 UR16, UR8, UR12, URZ ;  /* 0x0000000c081072a5 */ /* 0x004fe4000f8e00ff */
[----:B------:R-:W-:-:S04]  /*16e0*/  UIMAD UR8, UR8, UR13, URZ ;  /* 0x0000000d080872a4 */ /* 0x000fc8000f8e02ff */
[----:B------:R-:W-:-:S06]  /*16f0*/  UIADD3 UR8, UPT, UPT, UR17, UR8, URZ ;  /* 0x0000000811087290 */ /* 0x000fcc000fffe0ff */
[----:B------:R-:W-:Y:S02]  /*1700*/  MOV R2, UR8 ;  /* 0x0000000800027c02 */ /* 0x000fe40008000f00 */
.L_x_495:
        /* <DEDUP_REMOVED lines=13> */
.L_x_496:
[----:B------:R-:W2:Y:S01]  /*17e0*/  LDCU.64 UR10, c[0x0][0x5c8] ;  /* 0x0000b900ff0a77ac */ /* 0x000ea20008000a00 */
[----:B------:R-:W-:-:S04]  /*17f0*/  UIADD3 UR41, UPT, UPT, UR41, UR42, URZ ;  /* 0x0000002a29297290 */ /* 0x000fc8000fffe0ff */
[----:B--2---:R-:W-:Y:S02]  /*1800*/  UIMAD.WIDE.U32 UR14, UR41, UR10, URZ ;  /* 0x0000000a290e72a5 */ /* 0x004fe4000f8e00ff */
[----:B------:R-:W-:-:S04]  /*1810*/  UIMAD UR41, UR41, UR11, URZ ;  /* 0x0000000b292972a4 */ /* 0x000fc8000f8e02ff */
[----:B------:R-:W-:-:S06]  /*1820*/  UIADD3 UR41, UPT, UPT, UR15, UR41, URZ ;  /* 0x000000290f297290 */ /* 0x000fcc000fffe0ff */
[----:B------:R-:W-:-:S07]  /*1830*/  MOV R3, UR41 ;  /* 0x0000002900037c02 */ /* 0x000fce0008000f00 */
.L_x_497:
[----:B------:R-:W2:Y:S01]  /*1840*/  LDCU.64 UR8, c[0x0][0x5d8] ;  /* 0x0000bb00ff0877ac */ /* 0x000ea20008000a00 */
        /* <DEDUP_REMOVED lines=10> */
[----:B--2---:R-:W-:Y:S01]  /*18f0*/  IMAD.U32 R4, RZ, RZ, UR9 ;  /* 0x00000009ff047e24 */ /* 0x004fe2000f8e00ff */
[----:B------:R-:W-:-:S05]  /*1900*/  MOV R2, UR8 ;  /* 0x0000000800027c02 */ /* 0x000fca0008000f00 */
        /* <DEDUP_REMOVED lines=13> */
.L_x_499:
[----:B-1----:R-:W-:Y:S05]  /*19e0*/  BSYNC.RECONVERGENT B0 ;  /* 0x0000000000007941 */ /* 0x002fea0003800200 */
.L_x_498:
[----:B------:R-:W-:Y:S04]  /*19f0*/  BSSY.RECONVERGENT B0, `(.L_x_500) ;  /* 0x000000e000007945 */ /* 0x000fe80003800200 */
[----:B------:R-:W-:Y:S05]  /*1a00*/  @P1 BRA `(.L_x_501) ;  /* 0x0000000000301947 */ /* 0x000fea0003800000 */
[----:B------:R-:W1:Y:S01]  /*1a10*/  LDCU.64 UR8, c[0x0][0x560] ;  /* 0x0000ac00ff0877ac */ /* 0x000e620008000a00 */
[----:B------:R-:W-:Y:S01]  /*1a20*/  MOV R4, R6 ;  /* 0x0000000600047202 */ /* 0x000fe20000000f00 */
[----:B------:R-:W-:-:S04]  /*1a30*/  IMAD R7, R0, UR12, RZ ;  /* 0x0000000c00077c24 */ /* 0x000fc8000f8e02ff */
[----:B------:R-:W-:-:S04]  /*1a40*/  IMAD.WIDE.U32 R4, R16, UR12, R4 ;  /* 0x0000000c10047c25 */ /* 0x000fc8000f8e0004 */
[----:B------:R-:W-:-:S05]  /*1a50*/  IMAD R7, R16, UR13, R7 ;  /* 0x0000000d10077c24 */ /* 0x000fca000f8e0207 */
[----:B------:R-:W-:Y:S02]  /*1a60*/  IADD3 R7, PT, PT, R5, R7, RZ ;  /* 0x0000000705077210 */ /* 0x000fe40007ffe0ff */
[----:B-1----:R-:W-:-:S04]  /*1a70*/  LEA R6, P0, R4, UR8, 0x1 ;  /* 0x0000000804067c11 */ /* 0x002fc8000f8008ff */
[----:B------:R-:W-:-:S05]  /*1a80*/  LEA.HI.X R7, R4, UR9, R7, 0x1, P0 ;  /* 0x0000000904077c11 */ /* 0x000fca00080f0c07 */
[----:B------:R1:W-:Y:S04]  /*1a90*/  STG.E.128 desc[UR34][R6.64], RZ ;  /* 0x000000ff06007986 */ /* 0x0003e8000c101d22 */
[----:B------:R1:W-:Y:S04]  /*1aa0*/  STG.E.128 desc[UR34][R6.64+0x80], RZ ;  /* 0x000080ff06007986 */ /* 0x0003e8000c101d22 */
[----:B------:R1:W-:Y:S04]  /*1ab0*/  STG.E.128 desc[UR34][R6.64+0x100], RZ ;  /* 0x000100ff06007986 */ /* 0x0003e8000c101d22 */
[----:B------:R1:W-:Y:S02]  /*1ac0*/  STG.E.128 desc[UR34][R6.64+0x180], RZ ;  /* 0x000180ff06007986 */ /* 0x0003e4000c101d22 */
.L_x_501:
[----:B------:R-:W-:Y:S05]  /*1ad0*/  BSYNC.RECONVERGENT B0 ;  /* 0x0000000000007941 */ /* 0x000fea0003800200 */
.L_x_500:
[----:B------:R-:W3:Y:S01]  /*1ae0*/  LDCU.64 UR8, c[0x0][0x5e0] ;  /* 0x0000bc00ff0877ac */ /* 0x000ee20008000a00 */
[----:B------:R-:W-:Y:S01]  /*1af0*/  MOV R5, UR10 ;  /* 0x0000000a00057c02 */ /* 0x000fe20008000f00 */
[----:B------:R-:W-:Y:S01]  /*1b00*/  BSSY.RECONVERGENT B0, `(.L_x_502) ;  /* 0x0000015000007945 */ /* 0x000fe20003800200 */
[----:B------:R-:W-:-:S03]  /*1b10*/  UIMAD UR27, UR27, UR10, URZ ;  /* 0x0000000a1b1b72a4 */ /* 0x000fc6000f8e02ff */
[----:B------:R-:W-:Y:S01]  /*1b20*/  IMAD.WIDE.U32 R18, R5, UR30, R18 ;  /* 0x0000001e05127c25 */ /* 0x000fe2000f8e0012 */
[----:B------:R-:W-:Y:S02]  /*1b30*/  UIMAD UR27, UR30, UR11, UR27 ;  /* 0x0000000b1e1b72a4 */ /* 0x000fe4000f8e021b */
[----:B-1----:R-:W-:-:S04]  /*1b40*/  IADD3 R6, P0, PT, R18, UR14, RZ ;  /* 0x0000000e12067c10 */ /* 0x002fc8000ff1e0ff */
[----:B------:R-:W-:Y:S02]  /*1b50*/  IADD3.X R7, PT, PT, R3, UR27, R19, P0, !PT ;  /* 0x0000001b03077c10 */ /* 0x000fe400087fe413 */
[----:B---3--:R-:W-:Y:S02]  /*1b60*/  MOV R4, UR8 ;  /* 0x0000000800047c02 */ /* 0x008fe40008000f00 */
[----:B------:R-:W-:-:S03]  /*1b70*/  MOV R3, UR9 ;  /* 0x0000000900037c02 */ /* 0x000fc60008000f00 */
        /* <DEDUP_REMOVED lines=13> */
.L_x_503:
[----:B------:R-:W-:Y:S05]  /*1c50*/  BSYNC.RECONVERGENT B0 ;  /* 0x0000000000007941 */ /* 0x000fea0003800200 */
.L_x_502:
[----:B------:R-:W-:Y:S05]  /*1c60*/  @P1 BRA `(.L_x_504) ;  /* 0x0000006400841947 */ /* 0x000fea0003800000 */
[----:B------:R-:W3:Y:S01]  /*1c70*/  LDCU.64 UR8, c[0x0][0x568] ;  /* 0x0000ad00ff0877ac */ /* 0x000ee20008000a00 */
[----:B------:R-:W-:Y:S01]  /*1c80*/  MOV R2, R4 ;  /* 0x0000000400027202 */ /* 0x000fe20000000f00 */
[----:B------:R-:W-:-:S04]  /*1c90*/  IMAD R5, R0, UR10, RZ ;  /* 0x0000000a00057c24 */ /* 0x000fc8000f8e02ff */
[----:B------:R-:W-:-:S04]  /*1ca0*/  IMAD.WIDE.U32 R2, R16, UR10, R2 ;  /* 0x0000000a10027c25 */ /* 0x000fc8000f8e0002 */
[----:B------:R-:W-:-:S05]  /*1cb0*/  IMAD R5, R16, UR11, R5 ;  /* 0x0000000b10057c24 */ /* 0x000fca000f8e0205 */
        /* <DEDUP_REMOVED lines=8> */
.L_x_493:
[----:B------:R-:W2:Y:S01]  /*1d40*/  LDCU.64 UR10, c[0x0][0x3d0] ;  /* 0x00007a00ff0a77ac */ /* 0x000ea20008000a00 */
[----:B------:R-:W-:Y:S01]  /*1d50*/  IMAD.U32 R9, RZ, RZ, UR14 ;  /* 0x0000000eff097e24 */ /* 0x000fe2000f8e00ff */
[----:B------:R-:W-:Y:S01]  /*1d60*/  SHF.R.U32.HI R231, RZ, 0x2, R8 ;  /* 0x00000002ffe77819 */ /* 0x000fe20000011608 */
[----:B------:R-:W-:Y:S01]  /*1d70*/  IMAD.U32 R4, RZ, RZ, UR12 ;  /* 0x0000000cff047e24 */ /* 0x000fe2000f8e00ff */
[----:B------:R-:W3:Y:S01]  /*1d80*/  LDCU.64 UR8, c[0x0][0x3d8] ;  /* 0x00007b00ff0877ac */ /* 0x000ee20008000a00 */
[----:B------:R-:W-:Y:S01]  /*1d90*/  IMAD.WIDE.U32 R20, R9, UR30, R18 ;  /* 0x0000001e09147c25 */ /* 0x000fe2000f8e0012 */
[----:B------:R-:W-:Y:S01]  /*1da0*/  SHF.R.U32.HI R9, RZ, 0x1, R8 ;  /* 0x00000001ff097819 */ /* 0x000fe20000011608 */
[----:B------:R-:W-:Y:S02]  /*1db0*/  UIMAD UR50, UR27, UR14, URZ ;  /* 0x0000000e1b3272a4 */ /* 0x000fe4000f8e02ff */
[----:B------:R-:W-:Y:S01]  /*1dc0*/  IMAD.WIDE.U32 R14, R4, UR30, R18 ;  /* 0x0000001e040e7c25 */ /* 0x000fe2000f8e0012 */
[----:B------:R-:W-:Y:S01]  /*1dd0*/  UIMAD UR49, UR53, -0x40, UR43 ;  /* 0xffffffc0353178a4 */ /* 0x000fe2000f8e022b */
[----:B------:R-:W-:Y:S01]  /*1de0*/  IADD3 R18, P1, PT, R20, UR46, RZ ;  /* 0x0000002e14127c10 */ /* 0x000fe2000ff3e0ff */
[----:B------:R-:W-:Y:S01]  /*1df0*/  UIMAD UR27, UR27, UR12, URZ ;  /* 0x0000000c1b1b72a4 */ /* 0x000fe2000f8e02ff */
[----:B------:R-:W-:Y:S01]  /*1e00*/  LOP3.LUT R4, R9, 0x30, RZ, 0xc0, !PT ;  /* 0x0000003009047812 */ /* 0x000fe200078ec0ff */
[----:B------:R-:W-:Y:S01]  /*1e10*/  UIADD3 UR40, UPT, UPT, -UR30, UR36, URZ ;  /* 0x000000241e287290 */ /* 0x000fe2000fffe1ff */
[----:B------:R-:W-:Y:S01]  /*1e20*/  IADD3 R20, P0, PT, R14, UR48, RZ ;  /* 0x000000300e147c10 */ /* 0x000fe2000ff1e0ff */
[----:B------:R-:W-:Y:S01]  /*1e30*/  UIMAD UR50, UR30, UR15, UR50 ;  /* 0x0000000f1e3272a4 */ /* 0x000fe2000f8e0232 */
[C---:B------:R-:W-:Y:S01]  /*1e40*/  ISETP.GE.AND P4, PT, R13.reuse, UR49, PT ;  /* 0x000000310d007c0c */ /* 0x040fe2000bf86270 */
[----:B------:R-:W-:Y:S01]  /*1e50*/  UIMAD UR27, UR30, UR13, UR27 ;  /* 0x0000000d1e1b72a4 */ /* 0x000fe2000f8e021b */
[----:B------:R-:W-:Y:S01]  /*1e60*/  LOP3.LUT R231, R4, 0x7, R231, 0xf8, !PT ;  /* 0x0000000704e77812 */ /* 0x000fe200078ef8e7 */
[----:B------:R-:W-:Y:S01]  /*1e70*/  IMAD.U32 R4, RZ, RZ, UR47 ;  /* 0x0000002fff047e24 */ /* 0x000fe2000f8e00ff */
[----:B------:R-:W-:Y:S01]  /*1e80*/  ISETP.GE.AND P2, PT, R13, UR40, PT ;  /* 0x000000280d007c0c */ /* 0x000fe2000bf46270 */
[C---:B--2---:R-:W-:Y:S01]  /*1e90*/  IMAD R13, R3.reuse, UR10, RZ ;  /* 0x0000000a030d7c24 */ /* 0x044fe2000f8e02ff */
[----:B------:R-:W-:Y:S01]  /*1ea0*/  IADD3.X R19, PT, PT, R6, UR50, R21, P1, !PT ;  /* 0x0000003206137c10 */ /* 0x000fe20008ffe415 */
[----:B---3--:R-:W-:Y:S01]  /*1eb0*/  IMAD R3, R3, UR8, RZ ;  /* 0x0000000803037c24 */ /* 0x008fe2000f8e02ff */
[----:B------:R-:W-:Y:S01]  /*1ec0*/  IADD3.X R21, PT, PT, R2, UR27, R15, P0, !PT ;  /* 0x0000001b02157c10 */ /* 0x000fe200087fe40f */
[C---:B------:R-:W-:Y:S01]  /*1ed0*/  IMAD R24, R12.reuse, UR11, R13 ;  /* 0x0000000b0c187c24 */ /* 0x040fe2000f8e020d */
[----:B------:R-:W-:Y:S01]  /*1ee0*/  ISETP.GE.AND P3, PT, R11, UR40, PT ;  /* 0x000000280b007c0c */ /* 0x000fe2000bf66270 */
[----:B------:R-:W-:Y:S01]  /*1ef0*/  IMAD.WIDE.U32 R18, R12, UR10, R18 ;  /* 0x0000000a0c127c25 */ /* 0x000fe2000f8e0012 */
[----:B------:R-:W-:Y:S01]  /*1f00*/  ULOP3.LUT UR53, UR53, 0x80000001, URZ, 0xc0, !UPT ;  /* 0x8000000135357892 */ /* 0x000fe2000f8ec0ff */
[----:B------:R-:W-:-:S02]  /*1f10*/  @!P4 LEA R26, P0, R7, R238, 0x1 ;  /* 0x000000ee071ac211 */ /* 0x000fc400078008ff */
[----:B------:R-:W-:Y:S01]  /*1f20*/  IMAD.MOV.U32 R229, RZ, RZ, 0x7f800000 ;  /* 0x7f800000ffe57424 */ /* 0x000fe200078e00ff */
[----:B------:R-:W-:Y:S01]  /*1f30*/  UISETP.NE.AND UP0, UPT, UR53, 0x1, UPT ;  /* 0x000000013500788c */ /* 0x000fe2000bf05270 */
[----:B------:R-:W-:Y:S01]  /*1f40*/  IMAD.U32 R15, RZ, RZ, UR47 ;  /* 0x0000002fff0f7e24 */ /* 0x000fe2000f8e00ff */
[----:B------:R-:W-:Y:S01]  /*1f50*/  @!P4 LEA.HI.X R27, R7, R239, R5, 0x1, P0 ;  /* 0x000000ef071bc211 */ /* 0x000fe200000f0c05 */
[C---:B------:R-:W-:Y:S01]  /*1f60*/  IMAD R22, R12.reuse, UR9, R3 ;  /* 0x000000090c167c24 */ /* 0x040fe2000f8e0203 */
[----:B------:R-:W-:Y:S01]  /*1f70*/  @P5 BAR.SYNC.DEFER_BLOCKING 0x0 ;  /* 0x0000000000005b1d */ /* 0x000fe20000010000 */
[----:B------:R-:W-:Y:S01]  /*1f80*/  IMAD.WIDE.U32 R12, R12, UR8, R20 ;  /* 0x000000080c0c7c25 */ /* 0x000fe2000f8e0014 */
[----:B------:R-:W-:Y:S01]  /*1f90*/  @!P4 LEA R14, P1, R15, R236, 0x1 ;  /* 0x000000ec0f0ec211 */ /* 0x000fe200078208ff */
[----:B------:R-:W-:Y:S02]  /*1fa0*/  USEL UR8, URZ, 0x8000, UP0 ;  /* 0x00008000ff087887 */ /* 0x000fe40008000000 */
[----:B------:R-:W-:-:S03]  /*1fb0*/  IMAD.U32 R3, RZ, RZ, UR56 ;  /* 0x00000038ff037e24 */ /* 0x000fc6000f8e00ff */
[----:B------:R-:W2:Y:S01]  /*1fc0*/  LDC R246, c[0x0][0x44c] ;  /* 0x00011300fff67b82 */ /* 0x000ea20000000800 */
[----:B------:R-:W-:Y:S01]  /*1fd0*/  IMAD.IADD R23, R13, 0x1, R22 ;  /* 0x000000010d177824 */ /* 0x000fe200078e0216 */
[----:B------:R-:W-:Y:S01]  /*1fe0*/  LOP3.LUT R13, R10, 0x1f8, RZ, 0xc0, !PT ;  /* 0x000001f80a0d7812 */ /* 0x000fe200078ec0ff */
[----:B------:R-:W-:Y:S01]  /*1ff0*/  IMAD.IADD R25, R19, 0x1, R24 ;  /* 0x0000000113197824 */ /* 0x000fe200078e0218 */
[----:B------:R-:W-:Y:S01]  /*2000*/  @!P4 LEA.HI.X R15, R4, R237, R3, 0x1, P1 ;  /* 0x000000ed040fc211 */ /* 0x000fe200008f0c03 */
[----:B------:R-:W-:Y:S01]  /*2010*/  @!P2 IMAD.MOV.U32 R6, RZ, RZ, R12 ;  /* 0x000000ffff06a224 */ /* 0x000fe200078e000c */
[----:B------:R-:W-:Y:S01]  /*2020*/  LOP3.LUT R13, R13, 0x38, R8, 0x78, !PT ;  /* 0x000000380d0d7812 */ /* 0x000fe200078e7808 */
[----:B------:R-:W-:Y:S01]  /*2030*/  @!P2 IMAD.MOV.U32 R19, RZ, RZ, R25 ;  /* 0x000000ffff13a224 */ /* 0x000fe200078e0019 */
[----:B------:R-:W-:Y:S01]  /*2040*/  ISETP.GE.AND P1, PT, R11, UR49, PT ;  /* 0x000000310b007c0c */ /* 0x000fe2000bf26270 */
[----:B------:R-:W-:Y:S01]  /*2050*/  @!P2 IMAD.MOV.U32 R7, RZ, RZ, R23 ;  /* 0x000000ffff07a224 */ /* 0x000fe200078e0017 */
[----:B------:R-:W-:Y:S01]  /*2060*/  LOP3.LUT R13, R13, 0x1e00, R10, 0xf8, !PT ;  /* 0x00001e000d0d7812 */ /* 0x000fe200078ef80a */
[C---:B------:R-:W-:Y:S01]  /*2070*/  @!P2 IMAD R5, R0.reuse, UR14, RZ ;  /* 0x0000000e0005ac24 */ /* 0x040fe2000f8e02ff */
[----:B------:R-:W3:Y:S01]  /*2080*/  S2R R216, SR_TID.X ;  /* 0x0000000000d87919 */ /* 0x000ee20000002100 */
[----:B------:R-:W-:Y:S01]  /*2090*/  @!P2 IMAD R3, R0, UR12, RZ ;  /* 0x0000000c0003ac24 */ /* 0x000fe2000f8e02ff */
[----:B------:R-:W-:Y:S01]  /*20a0*/  LEA R13, R13, UR24, 0x1 ;  /* 0x000000180d0d7c11 */ /* 0x000fe2000f8e08ff */
[----:B------:R-:W-:-:S02]  /*20b0*/  @!P3 IMAD.MOV.U32 R24, RZ, RZ, R18 ;  /* 0x000000ffff18b224 */ /* 0x000fc400078e0012 */
[----:B------:R-:W-:Y:S02]  /*20c0*/  IMAD.MOV.U32 R230, RZ, RZ, 0x7f800000 ;  /* 0x7f800000ffe67424 */ /* 0x000fe400078e00ff */
[----:B------:R-:W-:Y:S01]  /*20d0*/  IMAD.SHL.U32 R223, R8, 0x10, RZ ;  /* 0x0000001008df7824 */ /* 0x000fe200078e00ff */
[----:B------:R-:W4:Y:S01]  /*20e0*/  S2R R245, SR_TID.X ;  /* 0x0000000000f57919 */ /* 0x000f220000002100 */
[----:B------:R-:W-:Y:S01]  /*20f0*/  @!P3 IMAD.MOV.U32 R22, RZ, RZ, R12 ;  /* 0x000000ffff16b224 */ /* 0x000fe200078e000c */
[----:B------:R-:W1:Y:S01]  /*2100*/  LDCU UR11, c[0x0][0x590] ;  /* 0x0000b200ff0b77ac */ /* 0x000e620008000800 */
[C---:B------:R-:W-:Y:S01]  /*2110*/  @!P2 IMAD R12, R16.reuse, UR15, R5 ;  /* 0x0000000f100cac24 */ /* 0x040fe2000f8e0205 */
[----:B------:R-:W-:Y:S01]  /*2120*/  @!PT LDS RZ, [RZ] ;  /* 0x00000000fffff984 */ /* 0x000fe20000000800 */
[----:B------:R-:W-:Y:S01]  /*2130*/  @!PT LDS RZ, [RZ] ;  /* 0x00000000fffff984 */ /* 0x000fe20000000800 */
[----:B------:R-:W-:Y:S01]  /*2140*/  @!PT LDS RZ, [RZ] ;  /* 0x00000000fffff984 */ /* 0x000fe20000000800 */
[----:B------:R-:W-:Y:S01]  /*2150*/  @!P1 LDGSTS.E.BYPASS.LTC128B.128 [R13+0x10000], desc[UR34][R236.64] ;  /* 0x10000000ec0d9fae */ /* 0x000fe2000b981a22 */
[C---:B------:R-:W-:Y:S01]  /*2160*/  @!P2 IMAD R0, R16.reuse, UR13, R3 ;  /* 0x0000000d1000ac24 */ /* 0x040fe2000f8e0203 */
[----:B------:R-:W1:Y:S01]  /*2170*/  @!P3 LDC.64 R4, c[0x0][0x390] ;  /* 0x0000e400ff04bb82 */ /* 0x000e620000000a00 */
[C---:B------:R-:W-:Y:S01]  /*2180*/  @!P2 IMAD.WIDE.U32 R18, R16.reuse, UR14, R18 ;  /* 0x0000000e1012ac25 */ /* 0x040fe2000f8e0012 */
[----:B------:R-:W-:Y:S03]  /*2190*/  @!P1 LDGSTS.E.BYPASS.LTC128B.128 [R13+0x12000], desc[UR34][R236.64+0x80] ;  /* 0x12000080ec0d9fae */ /* 0x000fe6000b981a22 */
[----:B------:R-:W-:Y:S01]  /*21a0*/  IMAD.MOV.U32 R226, RZ, RZ, 0x40 ;  /* 0x00000040ffe27424 */ /* 0x000fe200078e00ff */
[----:B------:R-:W-:Y:S01]  /*21b0*/  @!P1 LDGSTS.E.BYPASS.LTC128B.128 [R13+0x14000], desc[UR34][R236.64+0x100] ;  /* 0x14000100ec0d9fae */ /* 0x000fe2000b981a22 */
[----:B------:R-:W-:-:S04]  /*21c0*/  @!P2 IMAD.WIDE.U32 R16, R16, UR12, R6 ;  /* 0x0000000c1010ac25 */ /* 0x000fc8000f8e0006 */
[----:B------:R-:W-:Y:S01]  /*21d0*/  IMAD.MOV.U32 R224, RZ, RZ, 0x20 ;  /* 0x00000020ffe07424 */ /* 0x000fe200078e00ff */
[----:B------:R-:W3:Y:S01]  /*21e0*/  @!P3 LDC.64 R6, c[0x0][0x388] ;  /* 0x0000e200ff06bb82 */ /* 0x000ee20000000a00 */
[----:B------:R-:W-:Y:S01]  /*21f0*/  @!P1 LDGSTS.E.BYPASS.LTC128B.128 [R13+0x16000], desc[UR34][R236.64+0x180] ;  /* 0x16000180ec0d9fae */ /* 0x000fe2000b981a22 */
[----:B------:R-:W-:Y:S02]  /*2200*/  VIADD R232, R13, UR8 ;  /* 0x000000080de87c36 */ /* 0x000fe40008000000 */
[----:B------:R-:W-:Y:S01]  /*2210*/  IMAD.MOV.U32 R249, RZ, RZ, 0x10 ;  /* 0x00000010fff97424 */ /* 0x000fe200078e00ff */
[----:B------:R1:W-:Y:S01]  /*2220*/  @P1 STS.128 [R13+0x10000], RZ ;  /* 0x010000ff0d001388 */ /* 0x0003e20000000c00 */
[----:B------:R-:W-:Y:S01]  /*2230*/  VIADD R2, R231, 0x8 ;  /* 0x00000008e7027836 */ /* 0x000fe20000000000 */
[----:B------:R-:W-:Y:S01]  /*2240*/  CS2R R190, SRZ ;  /* 0x0000000000be7805 */ /* 0x000fe2000001ff00 */
[----:B------:R-:W-:Y:S01]  /*2250*/  @!P3 IMAD.WIDE.U32 R24, R11, UR14, R24 ;  /* 0x0000000e0b18bc25 */ /* 0x000fe2000f8e0018 */
[----:B------:R1:W-:Y:S01]  /*2260*/  @P1 STS.128 [R13+0x12000], RZ ;  /* 0x012000ff0d001388 */ /* 0x0003e20000000c00 */
[----:B------:R-:W-:-:S02]  /*2270*/  CS2R R188, SRZ ;  /* 0x0000000000bc7805 */ /* 0x000fc4000001ff00 */
[----:B------:R-:W-:Y:S01]  /*2280*/  ISETP.GE.AND P0, PT, R2, UR49, PT ;  /* 0x0000003102007c0c */ /* 0x000fe2000bf06270 */
[----:B------:R-:W-:Y:S01]  /*2290*/  @!P2 IMAD.IADD R12, R19, 0x1, R12 ;  /* 0x00000001130ca824 */ /* 0x000fe200078e020c */
[----:B------:R1:W-:Y:S01]  /*22a0*/  @P1 STS.128 [R13+0x14000], RZ ;  /* 0x014000ff0d001388 */ /* 0x0003e20000000c00 */
[----:B------:R-:W2:Y:S01]  /*22b0*/  @!P2 LDC.64 R2, c[0x0][0x388] ;  /* 0x0000e200ff02ab82 */ /* 0x000ea20000000a00 */
[----:B------:R-:W-:Y:S01]  /*22c0*/  @!P3 IMAD.WIDE.U32 R22, R11, UR12, R22 ;  /* 0x0000000c0b16bc25 */ /* 0x000fe2000f8e0016 */
[----:B------:R-:W-:Y:S01]  /*22d0*/  CS2R R194, SRZ ;  /* 0x0000000000c27805 */ /* 0x000fe2000001ff00 */
[----:B------:R1:W-:Y:S01]  /*22e0*/  @P1 STS.128 [R13+0x16000], RZ ;  /* 0x016000ff0d001388 */ /* 0x0003e20000000c00 */
[----:B------:R-:W-:Y:S01]  /*22f0*/  CS2R R192, SRZ ;  /* 0x0000000000c07805 */ /* 0x000fe2000001ff00 */
[----:B------:R-:W-:Y:S01]  /*2300*/  @!P2 IMAD.IADD R0, R17, 0x1, R0 ;  /* 0x000000011100a824 */ /* 0x000fe200078e0200 */
[----:B------:R-:W-:Y:S01]  /*2310*/  CS2R R186, SRZ ;  /* 0x0000000000ba7805 */ /* 0x000fe2000001ff00 */
[----:B------:R1:W-:Y:S01]  /*2320*/  @P4 STS.128 [R13+0x11000], RZ ;  /* 0x011000ff0d004388 */ /* 0x0003e20000000c00 */
[----:B------:R-:W-:Y:S01]  /*2330*/  IMAD.MOV.U32 R242, RZ, RZ, 0x3f ;  /* 0x0000003ffff27424 */ /* 0x000fe200078e00ff */
[----:B------:R-:W-:Y:S01]  /*2340*/  CS2R R184, SRZ ;  /* 0x0000000000b87805 */ /* 0x000fe2000001ff00 */
[----:B------:R-:W-:Y:S01]  /*2350*/  IMAD.MOV.U32 R241, RZ, RZ, 0x37 ;  /* 0x00000037fff17424 */ /* 0x000fe200078e00ff */
[----:B------:R1:W-:Y:S01]  /*2360*/  @P4 STS.128 [R13+0x13000], RZ ;  /* 0x013000ff0d004388 */ /* 0x0003e20000000c00 */
[----:B------:R-:W-:Y:S01]  /*2370*/  IMAD.MOV.U32 R248, RZ, RZ, 0x20 ;  /* 0x00000020fff87424 */ /* 0x000fe200078e00ff */
[----:B------:R-:W-:Y:S01]  /*2380*/  CS2R R182, SRZ ;  /* 0x0000000000b67805 */ /* 0x000fe2000001ff00 */
[----:B------:R-:W-:Y:S01]  /*2390*/  IMAD.MOV.U32 R247, RZ, RZ, 0x40 ;  /* 0x00000040fff77424 */ /* 0x000fe200078e00ff */
[----:B------:R1:W-:Y:S01]  /*23a0*/  @P4 STS.128 [R13+0x15000], RZ ;  /* 0x015000ff0d004388 */ /* 0x0003e20000000c00 */
[----:B------:R-:W-:Y:S01]  /*23b0*/  IMAD.MOV.U32 R240, RZ, RZ, 0x4 ;  /* 0x00000004fff07424 */ /* 0x000fe200078e00ff */
[----:B------:R-:W-:-:S02]  /*23c0*/  CS2R R180, SRZ ;  /* 0x0000000000b47805 */ /* 0x000fc4000001ff00 */
[----:B------:R-:W-:Y:S01]  /*23d0*/  CS2R R174, SRZ ;  /* 0x0000000000ae7805 */ /* 0x000fe2000001ff00 */
[----:B------:R1:W-:Y:S01]  /*23e0*/  @P4 STS.128 [R13+0x17000], RZ ;  /* 0x017000ff0d004388 */ /* 0x0003e20000000c00 */
        /* <DEDUP_REMOVED lines=38> */
[----:B------:R1:W-:Y:S01]  /*2650*/  @P1 STS.128 [R232], RZ ;  /* 0x000000ffe8001388 */ /* 0x0003e20000000c00 */
[----:B------:R-:W-:Y:S02]  /*2660*/  CS2R R74, SRZ ;  /* 0x00000000004a7805 */ /* 0x000fe4000001ff00 */
[----:B------:R-:W-:-:S02]  /*2670*/  CS2R R72, SRZ ;  /* 0x0000000000487805 */ /* 0x000fc4000001ff00 */
[----:B------:R-:W-:Y:S01]  /*2680*/  CS2R R70, SRZ ;  /* 0x0000000000467805 */ /* 0x000fe2000001ff00 */
[----:B------:R3:W-:Y:S01]  /*2690*/  @P1 STS.128 [R232+0x2000], RZ ;  /* 0x002000ffe8001388 */ /* 0x0007e20000000c00 */
[----:B------:R-:W-:Y:S02]  /*26a0*/  CS2R R68, SRZ ;  /* 0x0000000000447805 */ /* 0x000fe4000001ff00 */
[----:B------:R-:W-:Y:S01]  /*26b0*/  CS2R R62, SRZ ;  /* 0x00000000003e7805 */ /* 0x000fe2000001ff00 */
[----:B----4-:R-:W-:Y:S01]  /*26c0*/  @!P3 IMAD R14, R11, UR15, R25 ;  /* 0x0000000f0b0ebc24 */ /* 0x010fe2000f8e0219 */
[----:B------:R4:W-:Y:S01]  /*26d0*/  @P1 STS.128 [R232+0x4000], RZ ;  /* 0x004000ffe8001388 */ /* 0x0009e20000000c00 */
[----:B------:R-:W-:Y:S02]  /*26e0*/  CS2R R60, SRZ ;  /* 0x00000000003c7805 */ /* 0x000fe4000001ff00 */
[----:B------:R-:W-:Y:S02]  /*26f0*/  CS2R R66, SRZ ;  /* 0x0000000000427805 */ /* 0x000fe4000001ff00 */
[----:B------:R-:W-:Y:S01]  /*2700*/  CS2R R64, SRZ ;  /* 0x0000000000407805 */ /* 0x000fe2000001ff00 */
[----:B------:R4:W-:Y:S01]  /*2710*/  @P1 STS.128 [R232+0x6000], RZ ;  /* 0x006000ffe8001388 */ /* 0x0009e20000000c00 */
[----:B--2---:R-:W-:-:S02]  /*2720*/  @!P2 LEA R2, P1, R18, R2, 0x1 ;  /* 0x000000021202a211 */ /* 0x004fc400078208ff */
[----:B------:R-:W-:Y:S02]  /*2730*/  CS2R R58, SRZ ;  /* 0x00000000003a7805 */ /* 0x000fe4000001ff00 */
[----:B------:R-:W-:Y:S01]  /*2740*/  CS2R R56, SRZ ;  /* 0x0000000000387805 */ /* 0x000fe2000001ff00 */
[----:B------:R4:W-:Y:S01]  /*2750*/  @P4 STS.128 [R232+0x1000], RZ ;  /* 0x001000ffe8004388 */ /* 0x0009e20000000c00 */
[----:B------:R-:W-:Y:S01]  /*2760*/  @!P2 LEA.HI.X R3, R18, R3, R12, 0x1, P1 ;  /* 0x000000031203a211 */ /* 0x000fe200008f0c0c */
[----:B------:R-:W-:Y:S01]  /*2770*/  @!P3 IMAD R12, R11, UR13, R23 ;  /* 0x0000000d0b0cbc24 */ /* 0x000fe2000f8e0217 */
[----:B-1----:R-:W-:Y:S01]  /*2780*/  @!P3 LEA R4, P1, R22, R4, 0x1 ;  /* 0x000000041604b211 */ /* 0x002fe200078208ff */
[----:B------:R4:W-:Y:S01]  /*2790*/  @P4 STS.128 [R232+0x3000], RZ ;  /* 0x003000ffe8004388 */ /* 0x0009e20000000c00 */
[----:B------:R-:W-:Y:S02]  /*27a0*/  CS2R R54, SRZ ;  /* 0x0000000000367805 */ /* 0x000fe4000001ff00 */
[----:B------:R-:W-:-:S02]  /*27b0*/  CS2R R52, SRZ ;  /* 0x0000000000347805 */ /* 0x000fc4000001ff00 */
[----:B------:R-:W-:Y:S01]  /*27c0*/  @!P3 LEA.HI.X R5, R22, R5, R12, 0x1, P1 ;  /* 0x000000051605b211 */ /* 0x000fe200008f0c0c */
[----:B------:R4:W-:Y:S01]  /*27d0*/  @P4 STS.128 [R232+0x5000], RZ ;  /* 0x005000ffe8004388 */ /* 0x0009e20000000c00 */
[----:B------:R-:W-:Y:S02]  /*27e0*/  CS2R R46, SRZ ;  /* 0x00000000002e7805 */ /* 0x000fe4000001ff00 */
[----:B------:R-:W-:Y:S02]  /*27f0*/  CS2R R44, SRZ ;  /* 0x00000000002c7805 */ /* 0x000fe4000001ff00 */
[----:B------:R-:W-:Y:S01]  /*2800*/  CS2R R50, SRZ ;  /* 0x0000000000327805 */ /* 0x000fe2000001ff00 */
[----:B------:R4:W-:Y:S01]  /*2810*/  @P4 STS.128 [R232+0x7000], RZ ;  /* 0x007000ffe8004388 */ /* 0x0009e20000000c00 */
[----:B------:R-:W-:Y:S02]  /*2820*/  CS2R R48, SRZ ;  /* 0x0000000000307805 */ /* 0x000fe4000001ff00 */
[----:B------:R-:W-:-:S02]  /*2830*/  CS2R R42, SRZ ;  /* 0x00000000002a7805 */ /* 0x000fc4000001ff00 */
[----:B------:R-:W-:Y:S01]  /*2840*/  CS2R R40, SRZ ;  /* 0x0000000000287805 */ /* 0x000fe2000001ff00 */
[----:B------:R-:W-:Y:S01]  /*2850*/  @!PT LDS RZ, [RZ] ;  /* 0x00000000fffff984 */ /* 0x000fe20000000800 */
[----:B------:R-:W-:Y:S01]  /*2860*/  @!PT LDS RZ, [RZ] ;  /* 0x00000000fffff984 */ /* 0x000fe20000000800 */
[----:B------:R-:W-:Y:S01]  /*2870*/  @!PT LDS RZ, [RZ] ;  /* 0x00000000fffff984 */ /* 0x000fe20000000800 */
        /* <DEDUP_REMOVED lines=9> */
[----:B------:R-:W-:Y:S02]  /*2910*/  UIADD3 UR52, UPT, UPT, UR52, 0x40, -UR36 ;  /* 0x0000004034347890 */ /* 0x000fe4000fffe824 */
[----:B------:R-:W-:Y:S01]  /*2920*/  UIADD3 UR30, UPT, UPT, UR30, 0x40, URZ ;  /* 0x000000401e1e7890 */ /* 0x000fe2000fffe0ff */
[----:B------:R-:W-:Y:S01]  /*2930*/  @!P4 LDGSTS.E.BYPASS.LTC128B.128 [R232+0x7000], desc[UR34][R26.64+0x180] ;  /* 0x070001801ae8cfae */ /* 0x000fe2000b981a22 */
[C---:B---3--:R-:W-:Y:S01]  /*2940*/  @!P3 LEA R20, P4, R24.reuse, R6, 0x1 ;  /* 0x000000061814b211 */ /* 0x048fe200078808ff */
[----:B------:R-:W-:Y:S01]  /*2950*/  USHF.L.U32 UR55, UR55, 0x3, URZ ;  /* 0x0000000337377899 */ /* 0x000fe200080006ff */
[----:B------:R-:W1:Y:S02]  /*2960*/  LDCU UR9, c[0x0][0x3e0] ;  /* 0x00007c00ff0977ac */ /* 0x000e640008000800 */
[----:B------:R-:W-:-:S02]  /*2970*/  @!P3 LEA.HI.X R21, R24, R7, R14, 0x1, P4 ;  /* 0x000000071815b211 */ /* 0x000fc400020f0c0e */
[----:B------:R-:W2:Y:S01]  /*2980*/  @!P2 LDC.64 R6, c[0x0][0x390] ;  /* 0x0000e400ff06ab82 */ /* 0x000ea20000000a00 */
[----:B------:R-:W3:Y:S02]  /*2990*/  LDCU UR10, c[0x0][0x45c] ;  /* 0x00008b80ff0a77ac */ /* 0x000ee40008000800 */
[----:B------:R-:W-:Y:S04]  /*29a0*/  @!P3 LDGSTS.E.BYPASS.LTC128B.128 [R13+0x18000], desc[UR34][R20.64] ;  /* 0x18000000140dbfae */ /* 0x000fe8000b981a22 */
[----:B------:R-:W-:Y:S04]  /*29b0*/  @!P3 LDGSTS.E.BYPASS.LTC128B.128 [R13+0x1a000], desc[UR34][R20.64+0x80] ;  /* 0x1a000080140dbfae */ /* 0x000fe8000b981a22 */
[----:B------:R-:W-:Y:S04]  /*29c0*/  @!P3 LDGSTS.E.BYPASS.LTC128B.128 [R13+0x1c000], desc[UR34][R20.64+0x100] ;  /* 0x1c000100140dbfae */ /* 0x000fe8000b981a22 */
[----:B------:R-:W-:Y:S04]  /*29d0*/  @!P3 LDGSTS.E.BYPASS.LTC128B.128 [R13+0x1e000], desc[UR34][R20.64+0x180] ;  /* 0x1e000180140dbfae */ /* 0x000fe8000b981a22 */
[----:B------:R4:W-:Y:S04]  /*29e0*/  @P3 STS.128 [R13+0x18000], RZ ;  /* 0x018000ff0d003388 */ /* 0x0009e80000000c00 */
[----:B------:R4:W-:Y:S01]  /*29f0*/  @P3 STS.128 [R13+0x1a000], RZ ;  /* 0x01a000ff0d003388 */ /* 0x0009e20000000c00 */
[----:B--2---:R-:W-:Y:S01]  /*2a00*/  @!P2 LEA R14, P1, R16, R6, 0x1 ;  /* 0x00000006100ea211 */ /* 0x004fe200078208ff */
[----:B------:R-:W-:-:S02]  /*2a10*/  IMAD.MOV.U32 R6, RZ, RZ, 0x4 ;  /* 0x00000004ff067424 */ /* 0x000fc400078e00ff */
[----:B------:R4:W-:Y:S01]  /*2a20*/  @P3 STS.128 [R13+0x1c000], RZ ;  /* 0x01c000ff0d003388 */ /* 0x0009e20000000c00 */
[----:B------:R-:W-:Y:S01]  /*2a30*/  @!P2 LEA.HI.X R15, R16, R7, R0, 0x1, P1 ;  /* 0x00000007100fa211 */ /* 0x000fe200008f0c00 */
[C---:B------:R-:W-:Y:S01]  /*2a40*/  IMAD.WIDE.U32 R16, R231.reuse, R6, UR64 ;  /* 0x00000040e7107e25 */ /* 0x040fe2000f8e0006 */
[----:B------:R-:W-:Y:S01]  /*2a50*/  ISETP.GE.AND P1, PT, R231, UR49, PT ;  /* 0x00000031e7007c0c */ /* 0x000fe2000bf26270 */
[----:B------:R4:W-:Y:S04]  /*2a60*/  @P3 STS.128 [R13+0x1e000], RZ ;  /* 0x01e000ff0d003388 */ /* 0x0009e80000000c00 */
[----:B------:R-:W5:Y:S01]  /*2a70*/  @!P0 LDG.E R229, desc[UR34][R16.64+0x20] ;  /* 0x0000202210e58981 */ /* 0x000f62000c1e1900 */
[----:B------:R-:W-:-:S03]  /*2a80*/  IMAD.SHL.U32 R0, R8, 0x40, RZ ;  /* 0x0000004008007824 */ /* 0x000fc600078e00ff */
[----:B------:R4:W-:Y:S04]  /*2a90*/  @P2 STS.128 [R13+0x19000], RZ ;  /* 0x019000ff0d002388 */ /* 0x0009e80000000c00 */
[----:B------:R4:W-:Y:S04]  /*2aa0*/  @P2 STS.128 [R13+0x1b000], RZ ;  /* 0x01b000ff0d002388 */ /* 0x0009e80000000c00 */
[----:B------:R4:W-:Y:S04]  /*2ab0*/  @P2 STS.128 [R13+0x1d000], RZ ;  /* 0x01d000ff0d002388 */ /* 0x0009e80000000c00 */
[----:B------:R4:W-:Y:S04]  /*2ac0*/  @P2 STS.128 [R13+0x1f000], RZ ;  /* 0x01f000ff0d002388 */ /* 0x0009e80000000c00 */
        /* <DEDUP_REMOVED lines=11> */
[----:B------:R4:W-:Y:S04]  /*2b80*/  @P3 STS.128 [R13+0x20000], RZ ;  /* 0x020000ff0d003388 */ /* 0x0009e80000000c00 */
[----:B------:R4:W-:Y:S01]  /*2b90*/  @P3 STS.128 [R13+0x22000], RZ ;  /* 0x022000ff0d003388 */ /* 0x0009e20000000c00 */
[----:B--2---:R-:W-:-:S03]  /*2ba0*/  LOP3.LUT R3, R0, 0x1c0, RZ, 0xc0, !PT ;  /* 0x000001c000037812 */ /* 0x004fc600078ec0ff */
[----:B------:R4:W-:Y:S04]  /*2bb0*/  @P3 STS.128 [R13+0x24000], RZ ;  /* 0x024000ff0d003388 */ /* 0x0009e80000000c00 */
[----:B------:R4:W-:Y:S01]  /*2bc0*/  @P3 STS.128 [R13+0x26000], RZ ;  /* 0x026000ff0d003388 */ /* 0x0009e20000000c00 */
[----:B------:R-:W-:-:S03]  /*2bd0*/  LOP3.LUT R3, R3, 0x38, R10, 0xf8, !PT ;  /* 0x0000003803037812 */ /* 0x000fc600078ef80a */
[----:B------:R4:W-:Y:S04]  /*2be0*/  @P2 STS.128 [R13+0x21000], RZ ;  /* 0x021000ff0d002388 */ /* 0x0009e80000000c00 */
[----:B------:R4:W-:Y:S04]  /*2bf0*/  @P2 STS.128 [R13+0x23000], RZ ;  /* 0x023000ff0d002388 */ /* 0x0009e80000000c00 */
[----:B------:R4:W-:Y:S01]  /*2c00*/  @P2 STS.128 [R13+0x25000], RZ ;  /* 0x025000ff0d002388 */ /* 0x0009e20000000c00 */
[----:B-1----:R-:W-:-:S03]  /*2c10*/  IMAD.SHL.U32 R4, R8, 0x2, RZ ;  /* 0x0000000208047824 */ /* 0x002fc600078e00ff */
[----:B------:R4:W-:Y:S04]  /*2c20*/  @P2 STS.128 [R13+0x27000], RZ ;  /* 0x027000ff0d002388 */ /* 0x0009e80000000c00 */
[----:B------:R-:W-:Y:S01]  /*2c30*/  @!PT LDS RZ, [RZ] ;  /* 0x00000000fffff984 */ /* 0x000fe20000000800 */
[----:B------:R-:W-:Y:S01]  /*2c40*/  @!PT LDS RZ, [RZ] ;  /* 0x00000000fffff984 */ /* 0x000fe20000000800 */
[----:B------:R-:W-:Y:S01]  /*2c50*/  @!PT LDS RZ, [RZ] ;  /* 0x00000000fffff984 */ /* 0x000fe20000000800 */
[----:B------:R4:W-:Y:S04]  /*2c60*/  @!P2 LDGSTS.E.BYPASS.LTC128B.128 [R13+0x21000], desc[UR34][R14.64] ;  /* 0x210000000e0dafae */ /* 0x0009e8000b981a22 */
[----:B------:R4:W-:Y:S01]  /*2c70*/  @!P2 LDGSTS.E.BYPASS.LTC128B.128 [R13+0x23000], desc[UR34][R14.64+0x80] ;  /* 0x230000800e0dafae */ /* 0x0009e2000b981a22 */
[----:B------:R-:W-:-:S03]  /*2c80*/  LOP3.LUT R9, R3, 0x8, R9, 0x78, !PT ;  /* 0x0000000803097812 */ /* 0x000fc600078e7809 */
[----:B------:R4:W-:Y:S01]  /*2c90*/  @!P2 LDGSTS.E.BYPASS.LTC128B.128 [R13+0x25000], desc[UR34][R14.64+0x100] ;  /* 0x250001000e0dafae */ /* 0x0009e2000b981a22 */
[----:B------:R-:W-:-:S03]  /*2ca0*/  LOP3.LUT R4, R4, 0x20, RZ, 0xc0, !PT ;  /* 0x0000002004047812 */ /* 0x000fc600078ec0ff */
[----:B------:R4:W-:Y:S01]  /*2cb0*/  @!P2 LDGSTS.E.BYPASS.LTC128B.128 [R13+0x27000], desc[UR34][R14.64+0x180] ;  /* 0x270001800e0dafae */ /* 0x0009e2000b981a22 */
[----:B------:R-:W-:Y:S02]  /*2cc0*/  LOP3.LUT R5, R0, 0x200, RZ, 0xc0, !PT ;  /* 0x0000020000057812 */ /* 0x000fe400078ec0ff */
[----:B------:R-:W-:Y:S01]  /*2cd0*/  LOP3.LUT R11, R4, 0x18, R11, 0xf8, !PT ;  /* 0x00000018040b7812 */ /* 0x000fe200078ef80b */
[----:B------:R-:W0:Y:S01]  /*2ce0*/  LDGDEPBAR ;  /* 0x00000000000079af */ /* 0x000e220000000000 */
[----:B------:R-:W-:Y:S02]  /*2cf0*/  IMAD.SHL.U32 R213, R216, 0x40, RZ ;  /* 0x00000040d8d57824 */ /* 0x000fe400078e00ff */
[C---:B------:R-:W-:Y:S01]  /*2d00*/  IMAD.SHL.U32 R6, R8.reuse, 0x20, RZ ;  /* 0x0000002008067824 */ /* 0x040fe200078e00ff */
[----:B------:R4:W5:Y:S01]  /*2d10*/  @!P1 LDG.E R230, desc[UR34][R16.64] ;  /* 0x0000002210e69981 */ /* 0x000962000c1e1900 */
[----:B------:R-:W-:Y:S01]  /*2d20*/  R2P PR, R8, 0x6 ;  /* 0x0000000608007804 */ /* 0x000fe20000000000 */
[C---:B------:R-:W-:Y:S01]  /*2d30*/  IMAD.SHL.U32 R214, R216.reuse, 0x20, RZ ;  /* 0x00000020d8d67824 */ /* 0x040fe200078e00ff */
[----:B------:R-:W-:Y:S01]  /*2d40*/  LOP3.LUT R8, R3, 0x8, R8, 0x78, !PT ;  /* 0x0000000803087812 */ /* 0x000fe200078e7808 */
[C---:B------:R-:W-:Y:S01]  /*2d50*/  IMAD.SHL.U32 R215, R216.reuse, 0x2, RZ ;  /* 0x00000002d8d77824 */ /* 0x040fe200078e00ff */
[----:B------:R-:W-:Y:S01]  /*2d60*/  LOP3.LUT R3, R213, 0x1c0, RZ, 0xc0, !PT ;  /* 0x000001c0d5037812 */ /* 0x000fe200078ec0ff */
[----:B------:R-:W-:Y:S01]  /*2d70*/  IMAD.SHL.U32 R212, R216, 0x8, RZ ;  /* 0x00000008d8d47824 */ /* 0x000fe200078e00ff */
[----:B------:R-:W-:Y:S01]  /*2d80*/  LOP3.LUT R2, R6, 0x200, RZ, 0xc0, !PT ;  /* 0x0000020006027812 */ /* 0x000fe200078ec0ff */
[----:B------:R-:W-:Y:S01]  /*2d90*/  IMAD.SHL.U32 R250, R216, 0x10, RZ ;  /* 0x00000010d8fa7824 */ /* 0x000fe200078e00ff */
[----:B------:R-:W-:-:S02]  /*2da0*/  SHF.R.U32.HI R228, RZ, 0x2, R216 ;  /* 0x00000002ffe47819 */ /* 0x000fc400000116d8 */
[----:B------:R-:W-:Y:S02]  /*2db0*/  LOP3.LUT R7, R215, 0x38, RZ, 0xc0, !PT ;  /* 0x00000038d7077812 */ /* 0x000fe400078ec0ff */
[----:B------:R-:W-:Y:S02]  /*2dc0*/  LOP3.LUT R233, R214, 0x200, RZ, 0xc0, !PT ;  /* 0x00000200d6e97812 */ /* 0x000fe400078ec0ff */
[----:B------:R-:W-:Y:S02]  /*2dd0*/  LOP3.LUT R3, R3, 0x38, R212, 0xf8, !PT ;  /* 0x0000003803037812 */ /* 0x000fe400078ef8d4 */
[----:B------:R-:W-:Y:S02]  /*2de0*/  LOP3.LUT R6, R5, 0xc00, R6, 0xf8, !PT ;  /* 0x00000c0005067812 */ /* 0x000fe400078ef806 */
[----:B------:R-:W-:Y:S02]  /*2df0*/  LOP3.LUT R223, R2, 0x3800, R223, 0xf8, !PT ;  /* 0x0000380002df7812 */ /* 0x000fe400078ef8df */
[----:B------:R-:W-:-:S02]  /*2e00*/  LOP3.LUT R5, R11, 0x1c0, R0, 0xf8, !PT ;  /* 0x000001c00b057812 */ /* 0x000fc400078ef800 */
[----:B------:R-:W-:Y:S02]  /*2e10*/  LOP3.LUT R7, R7, 0x20, R228, 0x78, !PT ;  /* 0x0000002007077812 */ /* 0x000fe400078e78e4 */
[----:B------:R-:W-:Y:S02]  /*2e20*/  LOP3.LUT R233, R233, 0x3800, R250, 0xf8, !PT ;  /* 0x00003800e9e97812 */ /* 0x000fe400078ef8fa */
[----:B------:R-:W-:Y:S02]  /*2e30*/  LOP3.LUT R2, R3, 0x8, R216, 0x78, !PT ;  /* 0x0000000803027812 */ /* 0x000fe400078e78d8 */
[----:B------:R-:W-:Y:S02]  /*2e40*/  LOP3.LUT R5, R5, 0x38, R10, 0x78, !PT ;  /* 0x0000003805057812 */ /* 0x000fe400078e780a */
[----:B------:R-:W-:Y:S02]  /*2e50*/  LOP3.LUT R250, R7, 0x1c0, R250, 0xf8, !PT ;  /* 0x000001c007fa7812 */ /* 0x000fe400078ef8fa */
[----:B------:R-:W-:-:S02]  /*2e60*/  LOP3.LUT R233, R233, R2, RZ, 0xfc, !PT ;  /* 0x00000002e9e97212 */ /* 0x000fc400078efcff */
[----:B------:R-:W-:Y:S02]  /*2e70*/  LOP3.LUT R7, R213, 0x200, RZ, 0xc0, !PT ;  /* 0x00000200d5077812 */ /* 0x000fe400078ec0ff */
[----:B------:R-:W-:Y:S02]  /*2e80*/  SHF.R.U32.HI R2, RZ, 0x1, R216 ;  /* 0x00000001ff027819 */ /* 0x000fe400000116d8 */
[----:B------:R-:W-:Y:S02]  /*2e90*/  LOP3.LUT R5, R5, 0x200, R0, 0xf8, !PT ;  /* 0x0000020005057812 */ /* 0x000fe400078ef800 */
[----:B------:R-:W-:Y:S02]  /*2ea0*/  LOP3.LUT R0, R7, 0xc00, R214, 0xf8, !PT ;  /* 0x00000c0007007812 */ /* 0x000fe400078ef8d6 */
[----:B------:R-:W-:Y:S02]  /*2eb0*/  LOP3.LUT R217, R3, 0x8, R2, 0x78, !PT ;  /* 0x0000000803d97812 */ /* 0x000fe400078e7802 */
[----:B------:R-:W-:-:S02]  /*2ec0*/  LOP3.LUT R4, R7, 0x400, R214, 0xf8, !PT ;  /* 0x0000040007047812 */ /* 0x000fc400078ef8d6 */
[----:B------:R-:W-:Y:S02]  /*2ed0*/  LOP3.LUT R223, R223, R8, RZ, 0xfc, !PT ;  /* 0x00000008dfdf7212 */ /* 0x000fe400078efcff */
[-C--:B------:R-:W-:Y:S02]  /*2ee0*/  LOP3.LUT R0, R0, R217.reuse, RZ, 0xfc, !PT ;  /* 0x000000d900007212 */ /* 0x080fe400078efcff */
[----:B------:R-:W-:Y:S01]  /*2ef0*/  LOP3.LUT R217, R4, R217, RZ, 0xfc, !PT ;  /* 0x000000d904d97212 */ /* 0x000fe200078efcff */
[----:B------:R-:W-:Y:S01]  /*2f00*/  IMAD.U32 R4, RZ, RZ, UR45 ;  /* 0x0000002dff047e24 */ /* 0x000fe2000f8e00ff */
[----:B------:R-:W-:Y:S02]  /*2f10*/  LOP3.LUT R6, R6, R9, RZ, 0xfc, !PT ;  /* 0x0000000906067212 */ /* 0x000fe400078efcff */
[----:B------:R-:W-:Y:S02]  /*2f20*/  SEL R226, R226, 0xffffffc0, !P2 ;  /* 0xffffffc0e2e27807 */ /* 0x000fe40005000000 */
[----:B------:R-:W-:-:S02]  /*2f30*/  LEA R223, R223, UR24, 0x1 ;  /* 0x00000018dfdf7c11 */ /* 0x000fc4000f8e08ff */
[----:B------:R-:W-:Y:S02]  /*2f40*/  LOP3.LUT R8, R214, 0xc00, RZ, 0xc0, !PT ;  /* 0x00000c00d6087812 */ /* 0x000fe400078ec0ff */
[----:B------:R-:W-:Y:S01]  /*2f50*/  SEL R224, R224, 0xffffffe0, !P1 ;  /* 0xffffffe0e0e07807 */ /* 0x000fe20004800000 */
[----:B------:R-:W-:Y:S01]  /*2f60*/  IMAD.IADD R221, R226, 0x1, R223 ;  /* 0x00000001e2dd7824 */ /* 0x000fe200078e02df */
[----:B------:R-:W-:Y:S02]  /*2f70*/  IADD3 R251, PT, PT, R4, UR36, R231 ;  /* 0x0000002404fb7c10 */ /* 0x000fe4000fffe0e7 */
[----:B------:R-:W-:Y:S02]  /*2f80*/  LEA R6, R6, UR24, 0x1 ;  /* 0x0000001806067c11 */ /* 0x000fe4000f8e08ff */
[----:B------:R-:W-:Y:S02]  /*2f90*/  LEA R5, R5, UR24, 0x1 ;  /* 0x0000001805057c11 */ /* 0x000fe4000f8e08ff */
[----:B------:R-:W-:-:S02]  /*2fa0*/  LOP3.LUT R7, R8, 0x6, R215, 0xf8, !PT ;  /* 0x0000000608077812 */ /* 0x000fc400078ef8d7 */
[----:B------:R-:W-:Y:S02]  /*2fb0*/  LOP3.LUT P1, RZ, R216, 0x4, RZ, 0xc0, !PT ;  /* 0x00000004d8ff7812 */ /* 0x000fe4000782c0ff */
[----:B------:R-:W-:Y:S02]  /*2fc0*/  CS2R R26, SRZ ;  /* 0x00000000001a7805 */ /* 0x000fe4000001ff00 */
[----:B------:R-:W-:Y:S02]  /*2fd0*/  LOP3.LUT R250, R7, R250, RZ, 0xfc, !PT ;  /* 0x000000fa07fa7212 */ /* 0x000fe400078efcff */
[----:B------:R-:W-:Y:S02]  /*2fe0*/  CS2R R24, SRZ ;  /* 0x0000000000187805 */ /* 0x000fe4000001ff00 */
[----:B------:R-:W-:Y:S02]  /*2ff0*/  CS2R R22, SRZ ;  /* 0x0000000000167805 */ /* 0x000fe4000001ff00 */
[----:B------:R-:W-:-:S02]  /*3000*/  CS2R R20, SRZ ;  /* 0x0000000000147805 */ /* 0x000fc4000001ff00 */
[C---:B------:R-:W-:Y:S01]  /*3010*/  LOP3.LUT P2, RZ, R216.reuse, 0x2, RZ, 0xc0, !PT ;  /* 0x00000002d8ff7812 */ /* 0x040fe2000784c0ff */
[----:B------:R-:W-:Y:S01]  /*3020*/  VIADD R251, R251, -UR43 ;  /* 0x8000002bfbfb7c36 */ /* 0x000fe20008000000 */
[----:B------:R-:W-:Y:S01]  /*3030*/  LOP3.LUT P3, RZ, R216, 0x8, RZ, 0xc0, !PT ;  /* 0x00000008d8ff7812 */ /* 0x000fe2000786c0ff */
[----:B------:R-:W-:Y:S01]  /*3040*/  VIADD R219, R6, UR8 ;  /* 0x0000000806db7c36 */ /* 0x000fe20008000000 */
[----:B------:R-:W-:Y:S01]  /*3050*/  SHF.R.U32.HI R244, RZ, 0x2, R245 ;  /* 0x00000002fff47819 */ /* 0x000fe200000116f5 */
[C---:B------:R-:W-:Y:S01]  /*3060*/  IMAD.IADD R222, R224.reuse, 0x1, R223 ;  /* 0x00000001e0de7824 */ /* 0x040fe200078e02df */
[----:B------:R-:W-:Y:S01]  /*3070*/  SHF.R.U32.HI R243, RZ, 0x1, R245 ;  /* 0x00000001fff37819 */ /* 0x000fe200000116f5 */
[----:B------:R-:W-:Y:S01]  /*3080*/  VIADD R218, R5, UR8 ;  /* 0x0000000805da7c36 */ /* 0x000fe20008000000 */
[----:B------:R-:W-:Y:S01]  /*3090*/  SEL R249, R249, 0xfffffff0, !P1 ;  /* 0xfffffff0f9f97807 */ /* 0x000fe20004800000 */
[----:B------:R-:W-:Y:S01]  /*30a0*/  IMAD.IADD R220, R224, 0x1, R221 ;  /* 0x00000001e0dc7824 */ /* 0x000fe200078e02dd */
[----:B---34-:R-:W-:-:S12]  /*30b0*/  USHF.L.U32 UR11, UR11, 0x6, URZ ;  /* 0x000000060b0b7899 */ /* 0x018fd800080006ff */
.L_x_507:
[----:B------:R-:W0:Y:S01]  /*30c0*/  LDGDEPBAR ;  /* 0x00000000000079af */ /* 0x000e220000000000 */
[----:B------:R-:W-:Y:S01]  /*30d0*/  IMAD.IADD R116, R219, 0x1, R224 ;  /* 0x00000001db747824 */ /* 0x000fe200078e02e0 */
[----:B-----5:R-:W-:Y:S01]  /*30e0*/  FSETP.NEU.FTZ.AND P4, PT, R229, -INF , PT ;  /* 0xff800000e500780b */ /* 0x020fe20003f9d000 */
[----:B------:R-:W-:Y:S01]  /*30f0*/  IMAD.IADD R117, R219, 0x1, R226 ;  /* 0x00000001db757824 */ /* 0x000fe200078e02e2 */
[----:B------:R-:W-:Y:S01]  /*3100*/  SEL R226, R247, 0xffffffc0, !P1 ;  /* 0xffffffc0f7e27807 */ /* 0x000fe20004800000 */
[----:B------:R-:W-:Y:S01]  /*3110*/  IMAD.U32 R127, RZ, RZ, UR37 ;  /* 0x00000025ff7f7e24 */ /* 0x000fe2000f8e00ff */
[----:B------:R-:W-:Y:S01]  /*3120*/  FSETP.NEU.FTZ.AND P5, PT, R230, -INF , PT ;  /* 0xff800000e600780b */ /* 0x000fe20003fbd000 */
[----:B------:R-:W-:Y:S01]  /*3130*/  IMAD.IADD R224, R224, 0x1, R117 ;  /* 0x00000001e0e07824 */ /* 0x000fe200078e0275 */
[----:B------:R-:W-:Y:S02]  /*3140*/  UIADD3 UR45, UPT, UPT, UR45, -0x40, URZ ;  /* 0xffffffc02d2d7890 */ /* 0x000fe4000fffe0ff */
[----:B------:R-:W-:Y:S02]  /*3150*/  UIADD3 UR44, UPT, UPT, UR44, -0x1, URZ ;  /* 0xffffffff2c2c7890 */ /* 0x000fe4000fffe0ff */
[----:B------:R-:W-:Y:S04]  /*3160*/  UISETP.GE.AND UP0, UPT, UR45, UR52, UPT ;  /* 0x000000342d00728c */ /* 0x000fe8000bf06270 */
[----:B------:R-:W-:Y:S06]  /*3170*/  UISETP.LT.AND UP0, UPT, UR30, UR36, UP0 ;  /* 0x000000241e00728c */ /* 0x000fec0008701270 */
[----:B------:R-:W-:Y:S01]  /*3180*/  PLOP3.LUT P0, PT, PT, PT, UP0, 0x80, 0x8 ;  /* 0x000000000008781c */ /* 0x000fe20003f0f008 */
[----:B------:R-:W-:Y:S01]  /*3190*/  UISETP.GT.AND UP0, UPT, UR44, UR51, UPT ;  /* 0x000000332c00728c */ /* 0x000fe2000bf04270 */
[----:B------:R-:W-:Y:S04]  /*31a0*/  DEPBAR.LE SB0, 0x0 ;  /* 0x000080000000791a */ /* 0x000fe80000000000 */
[----:B------:R-:W-:Y:S07]  /*31b0*/  BAR.SYNC.DEFER_BLOCKING 0x0 ;  /* 0x0000000000007b1d */ /* 0x000fee0000010000 */
[----:B------:R-:W-:Y:S02]  /*31c0*/  @!P0 LOP3.LUT R119, R215, 0x6, RZ, 0xc0, !PT ;  /* 0x00000006d7778812 */ /* 0x000fe400078ec0ff */
[----:B------:R-:W-:Y:S02]  /*31d0*/  @!P0 VIADDMNMX R130, R251, -R242, UR36, PT ;  /* 0x00000024fb828e46 */ /* 0x000fe4000b8009f2 */
[----:B------:R-:W-:Y:S01]  /*31e0*/  @!P0 LOP3.LUT R118, R119, 0xe0, R228, 0xf8, !PT ;  /* 0x000000e077768812 */ /* 0x000fe200078ef8e4 */
[----:B------:R-:W-:Y:S01]  /*31f0*/  FMUL.FTZ R119, R230, 1.4426950216293334961 ;  /* 0x3fb8aa3be6777820 */ /* 0x000fe20000410000 */
[----:B------:R-:W-:Y:S03]  /*3200*/  @!P0 VIADDMNMX R128, R251, -R241, UR36, PT ;  /* 0x00000024fb808e46 */ /* 0x000fe6000b8009f1 */
[----:B------:R-:W-:Y:S01]  /*3210*/  @!P0 IMAD R127, R127, 0x40, R118 ;  /* 0x000000407f7f8824 */ /* 0x000fe200078e0276 */
[----:B------:R-:W-:Y:S01]  /*3220*/  FSEL R119, R119, RZ, P5 ;  /* 0x000000ff77777208 */ /* 0x000fe20002800000 */
[----:B------:R-:W-:Y:S02]  /*3230*/  FMUL.FTZ R118, R229, 1.4426950216293334961 ;  /* 0x3fb8aa3be5767820 */ /* 0x000fe40000410000 */
[C---:B------:R-:W-:Y:S01]  /*3240*/  @!P0 VIADD R121, R127.reuse, 0x1 ;  /* 0x000000017f798836 */ /* 0x040fe20000000000 */
[CC--:B------:R-:W-:Y:S01]  /*3250*/  @!P0 ISETP.GE.AND P6, PT, R127.reuse, R130.reuse, PT ;  /* 0x000000827f00820c */ /* 0x0c0fe20003fc6270 */
[----:B------:R-:W-:Y:S01]  /*3260*/  @!P0 VIADD R123, R127, 0x8 ;  /* 0x000000087f7b8836 */ /* 0x000fe20000000000 */
[----:B------:R-:W-:Y:S01]  /*3270*/  FSEL R118, R118, RZ, P4 ;  /* 0x000000ff76767208 */ /* 0x000fe20002000000 */
[----:B------:R-:W-:Y:S01]  /*3280*/  LDSM.16.M88.4 R84, [R219] ;  /* 0x00000000db54783b */ /* 0x000fe20000000200 */
[----:B------:R-:W-:Y:S01]  /*3290*/  @!P0 ISETP.GE.AND P4, PT, R121, R130, PT ;  /* 0x000000827900820c */ /* 0x000fe20003f86270 */
[----:B------:R-:W-:Y:S01]  /*32a0*/  @!P0 VIADD R125, R127, 0x10 ;  /* 0x000000107f7d8836 */ /* 0x000fe20000000000 */
[----:B------:R-:W-:Y:S01]  /*32b0*/  @!P0 ISETP.GE.AND P5, PT, R121, R128, PT ;  /* 0x000000807900820c */ /* 0x000fe20003fa6270 */
[C---:B------:R-:W-:Y:S01]  /*32c0*/  @!P0 VIADD R121, R127.reuse, 0x9 ;  /* 0x000000097f798836 */ /* 0x040fe20000000000 */
[----:B------:R-:W1:Y:S01]  /*32d0*/  LDSM.16.M88.4 R88, [R223+0x18000] ;  /* 0x01800000df58783b */ /* 0x000e620000000200 */
[C---:B------:R-:W-:Y:S02]  /*32e0*/  @!P0 VIADD R129, R127.reuse, 0x11 ;  /* 0x000000117f818836 */ /* 0x040fe40000000000 */
[C---:B------:R-:W-:Y:S02]  /*32f0*/  @!P0 VIADD R197, R127.reuse, 0x18 ;  /* 0x000000187fc58836 */ /* 0x040fe40000000000 */
[----:B------:R-:W2:Y:S01]  /*3300*/  LDSM.16.M88.4 R92, [R223+0x18800] ;  /* 0x01880000df5c783b */ /* 0x000ea20000000200 */
[----:B------:R-:W-:Y:S04]  /*3310*/  @!P0 VIADD R131, R127, 0x19 ;  /* 0x000000197f838836 */ /* 0x000fe80000000000 */
        /* <DEDUP_REMOVED lines=80> */
[----:B------:R1:W4:Y:S05]  /*3820*/  LDSM.16.M88.4 R84, [R223+0x1e800] ;  /* 0x01e80000df54783b */ /* 0x00032a0000000200 */
[----:B------:R-:W4:Y:S02]  /*3830*/  LDSM.16.M88.4 R100, [R116+0x6000] ;  /* 0x006000007464783b */ /* 0x000f240000000200 */
[C---:B------:R-:W-:Y:S08]  /*3840*/  HMMA.16816.F32 R4, R108.reuse, R112, R4 ;  /* 0x000000706c04723c */ /* 0x040ff00000001804 */
[C---:B------:R-:W-:Y:S01]  /*3850*/  HMMA.16816.F32 R8, R108.reuse, R114, R8 ;  /* 0x000000726c08723c */ /* 0x040fe20000001808 */
[----:B------:R-:W-:Y:S07]  /*3860*/  LDSM.16.M88.4 R112, [R221+0x1e000] ;  /* 0x01e00000dd70783b */ /* 0x000fee0000000200 */
[C---:B--2---:R-:W-:Y:S03]  /*3870*/  HMMA.16816.F32 R12, R108.reuse, R88, R12 ;  /* 0x000000586c0c723c */ /* 0x044fe6000000180c */
[----:B-1----:R-:W-:Y:S05]  /*3880*/  LEA R223, R233, UR4, 0x1 ;  /* 0x00000004e9df7c11 */ /* 0x002fea000f8e08ff */
[----:B------:R-:W-:Y:S01]  /*3890*/  HMMA.16816.F32 R16, R108, R90, R16 ;  /* 0x0000005a6c10723c */ /* 0x000fe20000001810 */
[----:B------:R-:W1:Y:S05]  /*38a0*/  LDSM.16.M88.4 R88, [R222+0x1e800] ;  /* 0x01e80000de58783b */ /* 0x000e6a0000000200 */
[----:B------:R-:W2:Y:S02]  /*38b0*/  LDSM.16.M88.4 R108, [R117+0x6000] ;  /* 0x00600000756c783b */ /* 0x000ea40000000200 */
[C---:B---3--:R-:W-:Y:S08]  /*38c0*/  HMMA.16816.F32 R4, R92.reuse, R96, R4 ;  /* 0x000000605c04723c */ /* 0x048ff00000001804 */
[C---:B------:R-:W-:Y:S01]  /*38d0*/  HMMA.16816.F32 R8, R92.reuse, R98, R8 ;  /* 0x000000625c08723c */ /* 0x040fe20000001808 */
[----:B------:R-:W-:Y:S07]  /*38e0*/  LDSM.16.M88.4 R96, [R220+0x1e000] ;  /* 0x01e00000dc60783b */ /* 0x000fee0000000200 */
[C---:B----4-:R-:W-:Y:S08]  /*38f0*/  HMMA.16816.F32 R12, R92.reuse, R84, R12 ;  /* 0x000000545c0c723c */ /* 0x050ff0000000180c */
[----:B------:R-:W-:Y:S01]  /*3900*/  HMMA.16816.F32 R16, R92, R86, R16 ;  /* 0x000000565c10723c */ /* 0x000fe20000001810 */
[----:B------:R3:W4:Y:S05]  /*3910*/  LDSM.16.M88.4 R84, [R221+0x1e800] ;  /* 0x01e80000dd54783b */ /* 0x00072a0000000200 */
[----:B------:R2:W4:Y:S02]  /*3920*/  LDSM.16.M88.4 R92, [R224+0x6000] ;  /* 0x00600000e05c783b */ /* 0x0005240000000200 */
[C---:B------:R-:W-:Y:S08]  /*3930*/  HMMA.16816.F32 R4, R100.reuse, R104, R4 ;  /* 0x000000686404723c */ /* 0x040ff00000001804 */
[C---:B------:R-:W-:Y:S08]  /*3940*/  HMMA.16816.F32 R8, R100.reuse, R106, R8 ;  /* 0x0000006a6408723c */ /* 0x040ff00000001808 */
[C---:B-1----:R-:W-:Y:S03]  /*3950*/  HMMA.16816.F32 R12, R100.reuse, R88, R12 ;  /* 0x00000058640c723c */ /* 0x042fe6000000180c */
[--C-:B---3--:R-:W-:Y:S01]  /*3960*/  IMAD.IADD R221, R226, 0x1, R223.reuse ;  /* 0x00000001e2dd7824 */ /* 0x108fe200078e02df */
[----:B--2---:R-:W-:Y:S04]  /*3970*/  SEL R224, R248, 0xffffffe0, !P2 ;  /* 0xffffffe0f8e07807 */ /* 0x004fe80005000000 */
[----:B------:R-:W-:Y:S03]  /*3980*/  HMMA.16816.F32 R16, R100, R90, R16 ;  /* 0x0000005a6410723c */ /* 0x000fe60000001810 */
[C---:B------:R-:W-:Y:S05]  /*3990*/  IMAD.IADD R222, R224.reuse, 0x1, R223 ;  /* 0x00000001e0de7824 */ /* 0x040fea00078e02df */
[C---:B------:R-:W-:Y:S08]  /*39a0*/  HMMA.16816.F32 R4, R108.reuse, R112, R4 ;  /* 0x000000706c04723c */ /* 0x040ff00000001804 */
[C---:B------:R-:W-:Y:S08]  /*39b0*/  HMMA.16816.F32 R8, R108.reuse, R114, R8 ;  /* 0x000000726c08723c */ /* 0x040ff00000001808 */
[C---:B----4-:R-:W-:Y:S08]  /*39c0*/  HMMA.16816.F32 R12, R108.reuse, R84, R12 ;  /* 0x000000546c0c723c */ /* 0x050ff0000000180c */
[----:B------:R-:W-:Y:S01]  /*39d0*/  HMMA.16816.F32 R16, R108, R86, R16 ;  /* 0x000000566c10723c */ /* 0x000fe20000001810 */
[----:B------:R1:W2:Y:S07]  /*39e0*/  LDSM.16.M88.4 R84, [R220+0x1e800] ;  /* 0x01e80000dc54783b */ /* 0x0002ae0000000200 */
[C---:B------:R-:W-:Y:S08]  /*39f0*/  HMMA.16816.F32 R4, R92.reuse, R96, R4 ;  /* 0x000000605c04723c */ /* 0x040ff00000001804 */
[C---:B------:R-:W-:Y:S03]  /*3a00*/  HMMA.16816.F32 R8, R92.reuse, R98, R8 ;  /* 0x000000625c08723c */ /* 0x040fe60000001808 */
[----:B-1----:R-:W-:Y:S08]  /*3a10*/  IMAD.IADD R220, R224, 0x1, R221 ;  /* 0x00000001e0dc7824 */ /* 0x002ff000078e02dd */
[----:B------:R-:W-:Y:S02]  /*3a20*/  @!P0 FSEL R5, R5, -INF , !P4 ;  /* 0xff80000005058808 */ /* 0x000fe40006000000 */
[-C--:B------:R-:W-:Y:S02]  /*3a30*/  @!P0 ISETP.GE.AND P4, PT, R123, R130.reuse, PT ;  /* 0x000000827b00820c */ /* 0x080fe40003f86270 */
[----:B------:R-:W-:Y:S02]  /*3a40*/  @!P0 FSEL R7, R7, -INF , !P5 ;  /* 0xff80000007078808 */ /* 0x000fe40006800000 */
[----:B------:R-:W-:Y:S02]  /*3a50*/  @!P0 ISETP.GE.AND P5, PT, R121, R130, PT ;  /* 0x000000827900820c */ /* 0x000fe40003fa6270 */
[----:B------:R-:W-:Y:S01]  /*3a60*/  @!P0 FSEL R8, R8, -INF , !P4 ;  /* 0xff80000008088808 */ /* 0x000fe20006000000 */
[--C-:B------:R-:W-:Y:S01]  /*3a70*/  FFMA.FTZ R122, R7, UR10, -R118.reuse ;  /* 0x0000000a077a7c23 */ /* 0x100fe20008010876 */
[-C--:B------:R-:W-:Y:S02]  /*3a80*/  @!P0 ISETP.GE.AND P4, PT, R121, R128.reuse, PT ;  /* 0x000000807900820c */ /* 0x080fe40003f86270 */
[----:B------:R-:W-:Y:S01]  /*3a90*/  @!P0 FSEL R4, R4, -INF , !P6 ;  /* 0xff80000004048808 */ /* 0x000fe20007000000 */
[--C-:B------:R-:W-:Y:S01]  /*3aa0*/  FFMA.FTZ R124, R8, UR10, -R119.reuse ;  /* 0x0000000a087c7c23 */ /* 0x100fe20008010877 */
[C---:B--2---:R-:W-:Y:S01]  /*3ab0*/  HMMA.16816.F32 R12, R92.reuse, R84, R12 ;  /* 0x000000545c0c723c */ /* 0x044fe2000000180c */
[----:B------:R-:W-:Y:S02]  /*3ac0*/  MUFU.EX2 R122, R122 ;  /* 0x0000007a007a7308 */ /* 0x000fe40000000800 */
[----:B------:R-:W-:Y:S01]  /*3ad0*/  @!P0 FSEL R11, R11, -INF , !P4 ;  /* 0xff8000000b0b8808 */ /* 0x000fe20006000000 */
[--C-:B------:R-:W-:Y:S01]  /*3ae0*/  FFMA.FTZ R120, R4, UR10, -R119.reuse ;  /* 0x0000000a04787c23 */ /* 0x100fe20008010877 */
[----:B------:R-:W-:Y:S06]  /*3af0*/  @!P0 ISETP.GE.AND P6, PT, R127, R128, PT ;  /* 0x000000807f00820c */ /* 0x000fec0003fc6270 */
[----:B------:R-:W-:Y:S01]  /*3b00*/  MUFU.EX2 R124, R124 ;  /* 0x0000007c007c7308 */ /* 0x000fe20000000800 */
[----:B------:R-:W-:Y:S01]  /*3b10*/  @!P0 FSEL R9, R9, -INF , !P5 ;  /* 0xff80000009098808 */ /* 0x000fe20006800000 */
[----:B------:R-:W-:Y:S08]  /*3b20*/  HMMA.16816.F32 R16, R92, R86, R16 ;  /* 0x000000565c10723c */ /* 0x000ff00000001810 */
[----:B------:R-:W-:Y:S01]  /*3b30*/  MUFU.EX2 R120, R120 ;  /* 0x0000007800787308 */ /* 0x000fe20000000800 */
[--C-:B------:R-:W-:Y:S01]  /*3b40*/  FFMA.FTZ R198, R11, UR10, -R118.reuse ;  /* 0x0000000a0bc67c23 */ /* 0x100fe20008010876 */
[----:B------:R-:W-:Y:S02]  /*3b50*/  @!P0 ISETP.GE.AND P5, PT, R125, R130, PT ;  /* 0x000000827d00820c */ /* 0x000fe40003fa6270 */
[----:B------:R-:W-:Y:S06]  /*3b60*/  @!P0 FSEL R6, R6, -INF , !P6 ;  /* 0xff80000006068808 */ /* 0x000fec0007000000 */
[----:B------:R1:W-:Y:S01]  /*3b70*/  MUFU.EX2 R127, R198 ;  /* 0x000000c6007f7308 */ /* 0x0003e20000000800 */
[----:B------:R-:W-:Y:S01]  /*3b80*/  @!P0 ISETP.GE.AND P6, PT, R123, R128, PT ;  /* 0x000000807b00820c */ /* 0x000fe20003fc6270 */
[--C-:B------:R-:W-:Y:S01]  /*3b90*/  FFMA.FTZ R123, R5, UR10, -R119.reuse ;  /* 0x0000000a057b7c23 */ /* 0x100fe20008010877 */
[C---:B------:R-:W-:Y:S01]  /*3ba0*/  @!P0 ISETP.GE.AND P4, PT, R129.reuse, R130, PT ;  /* 0x000000828100820c */ /* 0x040fe20003f86270 */
[--C-:B------:R-:W-:Y:S01]  /*3bb0*/  FFMA.FTZ R121, R6, UR10, -R118.reuse ;  /* 0x0000000a06797c23 */ /* 0x100fe20008010876 */
[----:B------:R-:W-:Y:S02]  /*3bc0*/  @!P0 FSEL R12, R12, -INF , !P5 ;  /* 0xff8000000c0c8808 */ /* 0x000fe40006800000 */
[-C--:B------:R-:W-:Y:S03]  /*3bd0*/  @!P0 ISETP.GE.AND P5, PT, R129, R128.reuse, PT ;  /* 0x000000808100820c */ /* 0x080fe60003fa6270 */
[----:B------:R-:W2:Y:S01]  /*3be0*/  MUFU.EX2 R123, R123 ;  /* 0x0000007b007b7308 */ /* 0x000ea20000000800 */
[----:B------:R-:W-:Y:S01]  /*3bf0*/  @!P0 FSEL R10, R10, -INF , !P6 ;  /* 0xff8000000a0a8808 */ /* 0x000fe20007000000 */
[--C-:B------:R-:W-:Y:S01]  /*3c00*/  FFMA.FTZ R129, R12, UR10, -R119.reuse ;  /* 0x0000000a0c817c23 */ /* 0x100fe20008010877 */
[----:B------:R-:W-:Y:S07]  /*3c10*/  @!P0 FSEL R13, R13, -INF , !P4 ;  /* 0xff8000000d0d8808 */ /* 0x000fee0006000000 */
[----:B------:R-:W3:Y:S01]  /*3c20*/  MUFU.EX2 R121, R121 ;  /* 0x0000007900797308 */ /* 0x000ee20000000800 */
[----:B------:R-:W-:Y:S01]  /*3c30*/  @!P0 ISETP.GE.AND P6, PT, R125, R128, PT ;  /* 0x000000807d00820c */ /* 0x000fe20003fc6270 */
[--C-:B------:R-:W-:Y:S01]  /*3c40*/  FFMA.FTZ R125, R9, UR10, -R119.reuse ;  /* 0x0000000a097d7c23 */ /* 0x100fe20008010877 */
[----:B------:R-:W-:Y:S01]  /*3c50*/  @!P0 ISETP.GE.AND P4, PT, R197, R130, PT ;  /* 0x00000082c500820c */ /* 0x000fe20003f86270 */
[--C-:B------:R-:W-:Y:S01]  /*3c60*/  FFMA.FTZ R126, R10, UR10, -R118.reuse ;  /* 0x0000000a0a7e7c23 */ /* 0x100fe20008010876 */
[----:B------:R-:W-:Y:S01]  /*3c70*/  @!P0 FSEL R15, R15, -INF , !P5 ;  /* 0xff8000000f0f8808 */ /* 0x000fe20006800000 */
[--C-:B------:R-:W-:Y:S01]  /*3c80*/  FFMA.FTZ R196, R13, UR10, -R119.reuse ;  /* 0x0000000a0dc47c23 */ /* 0x100fe20008010877 */
[----:B------:R-:W-:Y:S03]  /*3c90*/  @!P0 ISETP.GE.AND P5, PT, R197, R128, PT ;  /* 0x00000080c500820c */ /* 0x000fe60003fa6270 */
[----:B------:R-:W4:Y:S01]  /*3ca0*/  MUFU.EX2 R125, R125 ;  /* 0x0000007d007d7308 */ /* 0x000f220000000800 */
[----:B------:R-:W-:Y:S01]  /*3cb0*/  @!P0 FSEL R14, R14, -INF , !P6 ;  /* 0xff8000000e0e8808 */ /* 0x000fe20007000000 */
[--C-:B-1----:R-:W-:Y:S01]  /*3cc0*/  FFMA.FTZ R198, R15, UR10, -R118.reuse ;  /* 0x0000000a0fc67c23 */ /* 0x102fe20008010876 */
[----:B------:R-:W-:Y:S07]  /*3cd0*/  @!P0 FSEL R16, R16, -INF , !P4 ;  /* 0xff80000010108808 */ /* 0x000fee0006000000 */
[----:B------:R-:W1:Y:S01]  /*3ce0*/  MUFU.EX2 R126, R126 ;  /* 0x0000007e007e7308 */ /* 0x000e620000000800 */
[C---:B------:R-:W-:Y:S01]  /*3cf0*/  @!P0 ISETP.GE.AND P6, PT, R131.reuse, R130, PT ;  /* 0x000000828300820c */ /* 0x040fe20003fc6270 */
[--C-:B------:R-:W-:Y:S01]  /*3d00*/  FFMA.FTZ R200, R14, UR10, -R118.reuse ;  /* 0x0000000a0ec87c23 */ /* 0x100fe20008010876 */
[----:B------:R-:W-:Y:S01]  /*3d10*/  @!P0 ISETP.GE.AND P4, PT, R131, R128, PT ;  /* 0x000000808300820c */ /* 0x000fe20003f86270 */
[--C-:B------:R-:W-:Y:S01]  /*3d20*/  FFMA.FTZ R199, R16, UR10, -R119.reuse ;  /* 0x0000000a10c77c23 */ /* 0x100fe20008010877 */
[----:B------:R-:W-:Y:S05]  /*3d30*/  @!P0 FSEL R18, R18, -INF , !P5 ;  /* 0xff80000012128808 */ /* 0x000fea0006800000 */
[----:B------:R-:W-:Y:S01]  /*3d40*/  MUFU.EX2 R129, R129 ;  /* 0x0000008100817308 */ /* 0x000fe20000000800 */
[----:B------:R-:W-:Y:S02]  /*3d50*/  @!P0 FSEL R17, R17, -INF , !P6 ;  /* 0xff80000011118808 */ /* 0x000fe40007000000 */
[----:B------:R-:W-:Y:S01]  /*3d60*/  @!P0 FSEL R19, R19, -INF , !P4 ;  /* 0xff80000013138808 */ /* 0x000fe20006000000 */
[--C-:B------:R-:W-:Y:S01]  /*3d70*/  FFMA.FTZ R201, R18, UR10, -R118.reuse ;  /* 0x0000000a12c97c23 */ /* 0x100fe20008010876 */
[----:B------:R-:W-:Y:S05]  /*3d80*/  LEA R130, R250, UR4, 0x1 ;  /* 0x00000004fa827c11 */ /* 0x000fea000f8e08ff */
[----:B------:R-:W-:Y:S01]  /*3d90*/  MUFU.EX2 R197, R200 ;  /* 0x000000c800c57308 */ /* 0x000fe20000000800 */
[----:B------:R-:W-:Y:S01]  /*3da0*/  FFMA.FTZ R119, R17, UR10, -R119 ;  /* 0x0000000a11777c23 */ /* 0x000fe20008010877 */
[----:B------:R-:W-:Y:S01]  /*3db0*/  FFMA.FTZ R118, R19, UR10, -R118 ;  /* 0x0000000a13767c23 */ /* 0x000fe20008010876 */
[C---:B------:R-:W-:Y:S07]  /*3dc0*/  IADD3 R131, PT, PT, R130.reuse, 0x2a000, RZ ;  /* 0x0002a00082837810 */ /* 0x040fee0007ffe0ff */
[----:B------:R-:W1:Y:S01]  /*3dd0*/  MUFU.EX2 R196, R196 ;  /* 0x000000c400c47308 */ /* 0x000e620000000800 */
[----:B--2---:R-:W-:Y:S01]  /*3de0*/  F2FP.F16.F32.PACK_AB R211, R123, R120 ;  /* 0x000000787bd3723e */ /* 0x004fe200000000ff */
[----:B------:R-:W-:Y:S01]  /*3df0*/  VIADD R128, R130, 0x2a020 ;  /* 0x0002a02082807836 */ /* 0x000fe20000000000 */
[----:B---3--:R-:W-:Y:S07]  /*3e00*/  F2FP.F16.F32.PACK_AB R209, R122, R121 ;  /* 0x000000797ad1723e */ /* 0x008fee00000000ff */
[----:B------:R-:W2:Y:S01]  /*3e10*/  MUFU.EX2 R198, R198 ;  /* 0x000000c600c67308 */ /* 0x000ea20000000800 */
[----:B------:R-:W-:Y:S01]  /*3e20*/  @P3 VIADD R128, R131, 0xffffffe0 ;  /* 0xffffffe083803836 */ /* 0x000fe20000000000 */
[----:B----4-:R-:W-:Y:S01]  /*3e30*/  F2FP.F16.F32.PACK_AB R210, R125, R124 ;  /* 0x0000007c7dd2723e */ /* 0x010fe200000000ff */
[----:B------:R-:W-:Y:S07]  /*3e40*/  IMAD.IADD R131, R130, 0x1, R249 ;  /* 0x0000000182837824 */ /* 0x000fee00078e02f9 */
[----:B------:R-:W-:Y:S01]  /*3e50*/  MUFU.EX2 R199, R199 ;  /* 0x000000c700c77308 */ /* 0x000fe20000000800 */
[----:B-1----:R-:W-:Y:S01]  /*3e60*/  F2FP.F16.F32.PACK_AB R208, R127, R126 ;  /* 0x0000007e7fd0723e */ /* 0x002fe200000000ff */
[----:B------:R-:W-:Y:S01]  /*3e70*/  STS [R130+0x2a000], R211 ;  /* 0x02a000d382007388 */ /* 0x000fe20000000800 */
[----:B------:R-:W-:Y:S07]  /*3e80*/  IMAD.IADD R203, R249, 0x1, R128 ;  /* 0x00000001f9cb7824 */ /* 0x000fee00078e0280 */
[----:B------:R-:W1:Y:S01]  /*3e90*/  MUFU.EX2 R202, R119 ;  /* 0x0000007700ca7308 */ /* 0x000e620000000800 */
[----:B------:R-:W-:Y:S01]  /*3ea0*/  STS [R130+0x2a400], R209 ;  /* 0x02a400d182007388 */ /* 0x000fe20000000800 */
[----:B------:R-:W-:Y:S08]  /*3eb0*/  F2FP.F16.F32.PACK_AB R207, R196, R129 ;  /* 0x00000081c4cf723e */ /* 0x000ff000000000ff */
[----:B------:R-:W-:Y:S01]  /*3ec0*/  MUFU.EX2 R201, R201 ;  /* 0x000000c900c97308 */ /* 0x000fe20000000800 */
[----:B--2---:R-:W-:Y:S01]  /*3ed0*/  F2FP.F16.F32.PACK_AB R205, R198, R197 ;  /* 0x000000c5c6cd723e */ /* 0x004fe200000000ff */
[----:B------:R-:W-:Y:S08]  /*3ee0*/  STS [R131+0x2a000], R210 ;  /* 0x02a000d283007388 */ /* 0x000ff00000000800 */
[----:B------:R-:W2:Y:S01]  /*3ef0*/  MUFU.EX2 R200, R118 ;  /* 0x0000007600c87308 */ /* 0x000ea20000000800 */
[----:B------:R-:W-:Y:S01]  /*3f00*/  STS [R131+0x2a400], R208 ;  /* 0x02a400d083007388 */ /* 0x000fe20000000800 */
[----:B-1----:R-:W-:Y:S04]  /*3f10*/  F2FP.F16.F32.PACK_AB R206, R202, R199 ;  /* 0x000000c7cace723e */ /* 0x002fe800000000ff */
[----:B------:R-:W-:Y:S01]  /*3f20*/  STS [R128], R207 ;  /* 0x000000cf80007388 */ /* 0x000fe20000000800 */
[----:B------:R-:W-:Y:S04]  /*3f30*/  LEA R119, R0, UR4, 0x1 ;  /* 0x0000000400777c11 */ /* 0x000fe8000f8e08ff */
[----:B------:R1:W-:Y:S01]  /*3f40*/  STS [R128+0x400], R205 ;  /* 0x000400cd80007388 */ /* 0x0003e20000000800 */
[C---:B------:R-:W-:Y:S02]  /*3f50*/  IADD3 R117, PT, PT, R119.reuse, R226, RZ ;  /* 0x000000e277757210 */ /* 0x040fe40007ffe0ff */
[----:B--2---:R-:W-:Y:S02]  /*3f60*/  F2FP.F16.F32.PACK_AB R204, R200, R201 ;  /* 0x000000c9c8cc723e */ /* 0x004fe400000000ff */
[----:B------:R-:W-:Y:S01]  /*3f70*/  STS [R203], R206 ;  /* 0x000000cecb007388 */ /* 0x000fe20000000800 */
[----:B------:R-:W-:Y:S02]  /*3f80*/  IMAD.IADD R118, R119, 0x1, R224 ;  /* 0x0000000177767824 */ /* 0x000fe400078e02e0 */
[----:B------:R-:W-:Y:S02]  /*3f90*/  IMAD.IADD R116, R224, 0x1, R117 ;  /* 0x00000001e0747824 */ /* 0x000fe400078e0275 */
[----:B------:R2:W-:Y:S05]  /*3fa0*/  STS [R203+0x400], R204 ;  /* 0x000400cccb007388 */ /* 0x0005ea0000000800 */
[----:B------:R-:W-:Y:S05]  /*3fb0*/  LDSM.16.M88.4 R84, [R119+0x10000] ;  /* 0x010000007754783b */ /* 0x000fea0000000200 */
[----:B------:R-:W3:Y:S05]  /*3fc0*/  LDSM.16.M88.4 R88, [R223+0x20000] ;  /* 0x02000000df58783b */ /* 0x000eea0000000200 */
[----:B------:R-:W4:Y:S01]  /*3fd0*/  LDSM.16.M88.4 R92, [R223+0x20800] ;  /* 0x02080000df5c783b */ /* 0x000f220000000200 */
[----:B-1----:R-:W-:Y:S04]  /*3fe0*/  IMAD.U32 R205, RZ, RZ, UR17 ;  /* 0x00000011ffcd7e24 */ /* 0x002fe8000f8e00ff */
[----:B------:R-:W-:Y:S05]  /*3ff0*/  LDSM.16.M88.4 R96, [R118+0x10000] ;  /* 0x010000007660783b */ /* 0x000fea0000000200 */
[----:B------:R-:W1:Y:S01]  /*4000*/  LDSM.16.M88.4 R100, [R222+0x20000] ;  /* 0x02000000de64783b */ /* 0x000e620000000200 */
[----:B--2---:R-:W-:Y:S04]  /*4010*/  IMAD.U32 R204, RZ, RZ, UR16 ;  /* 0x00000010ffcc7e24 */ /* 0x004fe8000f8e00ff */
[----:B------:R-:W2:Y:S01]  /*4020*/  LDSM.16.M88.4 R104, [R222+0x20800] ;  /* 0x02080000de68783b */ /* 0x000ea20000000200 */
[C---:B------:R-:W-:Y:S04]  /*4030*/  LEA R206, P0, R231.reuse, R204, 0x2 ;  /* 0x000000cce7ce7211 */ /* 0x040fe800078010ff */
[----:B------:R-:W-:Y:S01]  /*4040*/  LDSM.16.M88.4 R108, [R117+0x10000] ;  /* 0x01000000756c783b */ /* 0x000fe20000000200 */
[----:B------:R-:W-:Y:S04]  /*4050*/  LEA.HI.X R207, R231, R205, RZ, 0x2, P0 ;  /* 0x000000cde7cf7211 */ /* 0x000fe800000f14ff */
[----:B------:R-:W-:Y:S05]  /*4060*/  LDSM.16.M88.4 R112, [R223+0x22000] ;  /* 0x02200000df70783b */ /* 0x000fea0000000200 */
[----:B------:R-:W2:Y:S05]  /*4070*/  LDG.E R203, desc[UR34][R206.64] ;  /* 0x00000022cecb7981 */ /* 0x000eaa000c1e1900 */
        /* <DEDUP_REMOVED lines=8> */
[C---:B-1----:R-:W-:Y:S08]  /*4100*/  HMMA.16816.F32 R4, R96.reuse, R100, R4 ;  /* 0x000000646004723c */ /* 0x042ff00000001804 */
[C---:B------:R-:W-:Y:S01]  /*4110*/  HMMA.16816.F32 R8, R96.reuse, R102, R8 ;  /* 0x000000666008723c */ /* 0x040fe20000001808 */
[----:B------:R-:W1:Y:S07]  /*4120*/  LDSM.16.M88.4 R100, [R220+0x20000] ;  /* 0x02000000dc64783b */ /* 0x000e6e0000000200 */
[C---:B--2---:R-:W-:Y:S08]  /*4130*/  HMMA.16816.F32 R12, R96.reuse, R104, R12 ;  /* 0x00000068600c723c */ /* 0x044ff0000000180c */
[----:B------:R-:W-:Y:S01]  /*4140*/  HMMA.16816.F32 R16, R96, R106, R16 ;  /* 0x0000006a6010723c */ /* 0x000fe20000001810 */
[----:B------:R-:W2:Y:S05]  /*4150*/  LDSM.16.M88.4 R96, [R220+0x20800] ;  /* 0x02080000dc60783b */ /* 0x000eaa0000000200 */
        /* <DEDUP_REMOVED lines=8> */
[C---:B-1----:R-:W-:Y:S08]  /*41e0*/  HMMA.16816.F32 R4, R92.reuse, R100, R4 ;  /* 0x000000645c04723c */ /* 0x042ff00000001804 */
[C---:B------:R-:W-:Y:S01]  /*41f0*/  HMMA.16816.F32 R8, R92.reuse, R102, R8 ;  /* 0x000000665c08723c */ /* 0x040fe20000001808 */
[----:B------:R-:W-:Y:S07]  /*4200*/  LDSM.16.M88.4 R100, [R221+0x22000] ;  /* 0x02200000dd64783b */ /* 0x000fee0000000200 */
[C---:B--2---:R-:W-:Y:S08]  /*4210*/  HMMA.16816.F32 R12, R92.reuse, R96, R12 ;  /* 0x000000605c0c723c */ /* 0x044ff0000000180c */
        /* <DEDUP_REMOVED lines=91> */
[----:B------:R-:W-:Y:S01]  /*47d0*/  FADD.FTZ R125, -R204, R7 ;  /* 0x00000007cc7d7221 */ /* 0x000fe20000010100 */
[----:B------:R-:W-:Y:S01]  /*47e0*/  SHF.R.U32.HI R84, RZ, 0x3, R216 ;  /* 0x00000003ff547819 */ /* 0x000fe200000116d8 */
[----:B------:R-:W-:Y:S01]  /*47f0*/  FMUL.FTZ R120, R129, R120 ;  /* 0x0000007881787220 */ /* 0x000fe20000410000 */
[----:B------:R-:W-:Y:S01]  /*4800*/  FMUL.FTZ R123, R196, R123 ;  /* 0x0000007bc47b7220 */ /* 0x000fe20000410000 */
[----:B------:R-:W-:Y:S01]  /*4810*/  FMUL.FTZ R125, R122, R125 ;  /* 0x0000007d7a7d7220 */ /* 0x000fe20000410000 */
[----:B------:R-:W-:Y:S01]  /*4820*/  LOP3.LUT R84, R85, 0x18, R84, 0xf8, !PT ;  /* 0x0000001855547812 */ /* 0x000fe200078ef854 */
[C---:B------:R-:W-:Y:S01]  /*4830*/  FADD.FTZ R124, -R203.reuse, R16 ;  /* 0x00000010cb7c7221 */ /* 0x040fe20000010100 */
[----:B------:R-:W-:Y:S01]  /*4840*/  FADD.FTZ R203, -R203, R17 ;  /* 0x00000011cbcb7221 */ /* 0x000fe20000010100 */
[----:B------:R-:W-:Y:S01]  /*4850*/  F2FP.F16.F32.PACK_AB R123, R123, R120 ;  /* 0x000000787b7b723e */ /* 0x000fe200000000ff */
[----:B------:R-:W-:Y:S01]  /*4860*/  FADD.FTZ R120, -R204, R6 ;  /* 0x00000006cc787221 */ /* 0x000fe20000010100 */
[----:B------:R-:W-:Y:S01]  /*4870*/  FMUL.FTZ R118, R199, R124 ;  /* 0x0000007cc7767220 */ /* 0x000fe20000410000 */
[----:B------:R-:W-:Y:S01]  /*4880*/  FMUL.FTZ R203, R202, R203 ;  /* 0x000000cbcacb7220 */ /* 0x000fe20000410000 */
[----:B------:R-:W-:Y:S01]  /*4890*/  F2FP.F16.F32.PACK_AB R206, R206, R205 ;  /* 0x000000cdcece723e */ /* 0x000fe200000000ff */
[----:B------:R-:W-:Y:S01]  /*48a0*/  FMUL.FTZ R120, R121, R120 ;  /* 0x0000007879787220 */ /* 0x000fe20000410000 */
[C---:B------:R-:W-:Y:S01]  /*48b0*/  FADD.FTZ R121, -R204.reuse, R10 ;  /* 0x0000000acc797221 */ /* 0x040fe20000010100 */
[----:B------:R-:W-:Y:S01]  /*48c0*/  FADD.FTZ R122, -R204, R11 ;  /* 0x0000000bcc7a7221 */ /* 0x000fe20000010100 */
[----:B------:R-:W-:Y:S01]  /*48d0*/  F2FP.F16.F32.PACK_AB R118, R203, R118 ;  /* 0x00000076cb76723e */ /* 0x000fe200000000ff */
[----:B------:R-:W-:Y:S06]  /*48e0*/  BRA.U !UP0, `(.L_x_505) ;  /* 0x00000001086c7547 */ /* 0x000fec000b800000 */
[----:B------:R-:W1:Y:S01]  /*48f0*/  LDC R5, c[0x0][0x3b0] ;  /* 0x0000ec00ff057b82 */ /* 0x000e620000000800 */
[----:B------:R-:W-:Y:S01]  /*4900*/  IADD3 R6, P0, PT, RZ, -UR32, RZ ;  /* 0x80000020ff067c10 */ /* 0x000fe2000ff1e0ff */
[----:B------:R-:W-:Y:S04]  /*4910*/  ULOP3.LUT UR8, UR44, 0x1, URZ, 0xc0, !UPT ;  /* 0x000000012c087892 */ /* 0x000fe8000f8ec0ff */
[----:B------:R-:W-:Y:S02]  /*4920*/  UISETP.NE.U32.AND UP1, UPT, UR8, 0x1, UPT ;  /* 0x000000010800788c */ /* 0x000fe4000bf25070 */
[----:B------:R-:W2:Y:S02]  /*4930*/  LDC R4, c[0x0][0x3b4] ;  /* 0x0000ed00ff047b82 */ /* 0x000ea40000000800 */
[----:B------:R-:W-:Y:S06]  /*4940*/  USEL UR8, UR31, 0x8000, !UP1 ;  /* 0x000080001f087887 */ /* 0x000fec000c800000 */
[----:B------:R-:W-:Y:S02]  /*4950*/  VIADD R232, R232, UR8 ;  /* 0x00000008e8e87c36 */ /* 0x000fe40008000000 */
[----:B------:R-:W-:Y:S02]  /*4960*/  VIADD R219, R219, UR8 ;  /* 0x00000008dbdb7c36 */ /* 0x000fe40008000000 */
        /* <DEDUP_REMOVED lines=19> */
.L_x_505:
[----:B------:R-:W-:Y:S01]  /*4aa0*/  FADD.FTZ R14, -R204, R14 ;  /* 0x0000000ecc0e7221 */ /* 0x000fe20000010100 */
[----:B------:R-:W-:Y:S01]  /*4ab0*/  FMUL.FTZ R121, R126, R121 ;  /* 0x000000797e797220 */ /* 0x000fe20000410000 */
[----:B------:R-:W-:Y:S01]  /*4ac0*/  FMUL.FTZ R122, R127, R122 ;  /* 0x0000007a7f7a7220 */ /* 0x000fe20000410000 */
[C---:B------:R-:W-:Y:S01]  /*4ad0*/  FADD.FTZ R15, -R204.reuse, R15 ;  /* 0x0000000fcc0f7221 */ /* 0x040fe20000010100 */
[----:B------:R-:W-:Y:S01]  /*4ae0*/  F2FP.F16.F32.PACK_AB R125, R125, R120 ;  /* 0x000000787d7d723e */ /* 0x000fe200000000ff */
[----:B------:R-:W-:Y:S01]  /*4af0*/  FMUL.FTZ R14, R197, R14 ;  /* 0x0000000ec50e7220 */ /* 0x000fe20000410000 */
[C---:B------:R-:W-:Y:S01]  /*4b00*/  FADD.FTZ R18, -R204.reuse, R18 ;  /* 0x00000012cc127221 */ /* 0x040fe20000010100 */
[----:B------:R-:W-:Y:S01]  /*4b10*/  FADD.FTZ R19, -R204, R19 ;  /* 0x00000013cc137221 */ /* 0x000fe20000010100 */
[----:B------:R-:W-:Y:S01]  /*4b20*/  FMUL.FTZ R15, R198, R15 ;  /* 0x0000000fc60f7220 */ /* 0x000fe20000410000 */
[----:B------:R-:W-:Y:S01]  /*4b30*/  F2FP.F16.F32.PACK_AB R122, R122, R121 ;  /* 0x000000797a7a723e */ /* 0x000fe200000000ff */
[----:B------:R-:W-:Y:S01]  /*4b40*/  STS [R130+0x28000], R119 ;  /* 0x0280007782007388 */ /* 0x000fe20000000800 */
[----:B------:R-:W-:Y:S01]  /*4b50*/  FMUL.FTZ R18, R201, R18 ;  /* 0x00000012c9127220 */ /* 0x000fe20000410000 */
[----:B------:R-:W-:Y:S01]  /*4b60*/  FMUL.FTZ R19, R200, R19 ;  /* 0x00000013c8137220 */ /* 0x000fe20000410000 */
[----:B------:R-:W-:Y:S01]  /*4b70*/  F2FP.F16.F32.PACK_AB R15, R15, R14 ;  /* 0x0000000e0f0f723e */ /* 0x000fe200000000ff */
[----:B------:R-:W-:Y:S01]  /*4b80*/  STS [R130+0x28400], R125 ;  /* 0x0284007d82007388 */ /* 0x000fe20000000800 */
[----:B------:R-:W-:Y:S01]  /*4b90*/  IMAD.IADD R89, R249, 0x1, R128 ;  /* 0x00000001f9597824 */ /* 0x000fe200078e0280 */
[----:B------:R-:W-:Y:S01]  /*4ba0*/  LOP3.LUT R5, R2, 0x10, RZ, 0xc0, !PT ;  /* 0x0000001002057812 */ /* 0x000fe200078ec0ff */
[----:B------:R-:W-:Y:S01]  /*4bb0*/  IMAD R252, R246, UR9, RZ ;  /* 0x00000009f6fc7c24 */ /* 0x000fe2000f8e02ff */
[----:B------:R-:W-:Y:S01]  /*4bc0*/  STS [R131+0x28000], R206 ;  /* 0x028000ce83007388 */ /* 0x000fe20000000800 */
[----:B------:R-:W-:Y:S02]  /*4bd0*/  F2FP.F16.F32.PACK_AB R88, R19, R18 ;  /* 0x000000121358723e */ /* 0x000fe400000000ff */
[----:B------:R-:W-:Y:S01]  /*4be0*/  LOP3.LUT R4, R5, 0x8, R216, 0xf8, !PT ;  /* 0x0000000805047812 */ /* 0x000fe200078ef8d8 */
[----:B------:R-:W-:Y:S01]  /*4bf0*/  STS [R131+0x28400], R122 ;  /* 0x0284007a83007388 */ /* 0x000fe20000000800 */
[--C-:B------:R-:W-:Y:S02]  /*4c00*/  LOP3.LUT R5, R84, 0x1c0, R213.reuse, 0xf8, !PT ;  /* 0x000001c054057812 */ /* 0x100fe400078ef8d5 */
        /* <DEDUP_REMOVED lines=8> */
[----:B------:R-:W-:Y:S02]  /*4c90*/  LEA R227, R4, UR4, 0x1 ;  /* 0x0000000404e37c11 */ /* 0x000fe4000f8e08ff */
[C---:B------:R-:W-:Y:S01]  /*4ca0*/  IADD3 R120, PT, PT, R225.reuse, 0x2a040, RZ ;  /* 0x0002a040e1787810 */ /* 0x040fe20007ffe0ff */
[----:B------:R-:W-:Y:S01]  /*4cb0*/  STS [R89+-0x1c00], R88 ;  /* 0xffe4005859007388 */ /* 0x000fe20000000800 */
[----:B------:R-:W-:Y:S01]  /*4cc0*/  VIADD R12, R225, 0x2a000 ;  /* 0x0002a000e10c7836 */ /* 0x000fe20000000000 */
[----:B------:R-:W-:Y:S03]  /*4cd0*/  BAR.SYNC.DEFER_BLOCKING 0x0 ;  /* 0x0000000000007b1d */ /* 0x000fe60000010000 */
[----:B------:R-:W-:Y:S03]  /*4ce0*/  @P1 VIADD R120, R12, 0xffffffc0 ;  /* 0xffffffc00c781836 */ /* 0x000fe60000000000 */
[----:B-1----:R-:W-:Y:S08]  /*4cf0*/  LDSM.16.MT88.4 R4, [R225+0x2a000] ;  /* 0x02a00000e104783b */ /* 0x002ff00000004200 */
        /* <DEDUP_REMOVED lines=98> */
[----:B------:R-:W-:Y:S01]  /*5320*/  SHF.R.S64 R5, R4, 0x1f, R9 ;  /* 0x0000001f04057819 */ /* 0x000fe20000001009 */
[----:B------:R-:W-:Y:S01]  /*5330*/  IMAD.U32 R4, RZ, RZ, UR56 ;  /* 0x00000038ff047e24 */ /* 0x000fe2000f8e00ff */
[----:B------:R-:W-:Y:S02]  /*5340*/  LOP3.LUT R7, R7, 0x1e00, R212, 0xf8, !PT ;  /* 0x00001e0007077812 */ /* 0x000fe400078ef8d4 */
[----:B------:R-:W-:Y:S01]  /*5350*/  IADD3 R236, P0, PT, R236, R5, RZ ;  /* 0x00000005ecec7210 */ /* 0x000fe20007f1e0ff */
[----:B------:R-:W-:Y:S03]  /*5360*/  IMAD.U32 R5, RZ, RZ, UR47 ;  /* 0x0000002fff057e24 */ /* 0x000fe6000f8e00ff */
[----:B------:R-:W-:Y:S02]  /*5370*/  LEA.HI.X.SX32 R237, R9, R237, 0x1, P0 ;  /* 0x000000ed09ed7211 */ /* 0x000fe400000f0eff */
[----:B------:R-:W-:Y:S02]  /*5380*/  LEA R9, R7, UR4, 0x1 ;  /* 0x0000000407097c11 */ /* 0x000fe4000f8e08ff */
[----:B------:R-:W-:Y:S03]  /*5390*/  LEA R10, P0, R5, R236, 0x1 ;  /* 0x000000ec050a7211 */ /* 0x000fe600078008ff */
[----:B------:R-:W-:Y:S01]  /*53a0*/  @!PT LDS RZ, [RZ] ;  /* 0x00000000fffff984 */ /* 0x000fe20000000800 */
[----:B------:R-:W-:Y:S01]  /*53b0*/  @!PT LDS RZ, [RZ] ;  /* 0x00000000fffff984 */ /* 0x000fe20000000800 */
[----:B------:R-:W-:Y:S01]  /*53c0*/  @!PT LDS RZ, [RZ] ;  /* 0x00000000fffff984 */ /* 0x000fe20000000800 */
[----:B------:R1:W-:Y:S01]  /*53d0*/  LDGSTS.E.BYPASS.LTC128B.128 [R9+0x10000], desc[UR34][R236.64] ;  /* 0x10000000ec097fae */ /* 0x0003e2000b981a22 */
[----:B------:R-:W-:Y:S03]  /*53e0*/  LEA.HI.X R11, R6, R237, R4, 0x1, P0 ;  /* 0x000000ed060b7211 */ /* 0x000fe600000f0c04 */
        /* <DEDUP_REMOVED lines=8> */
.L_x_506:
[----:B------:R-:W-:Y:S01]  /*5470*/  LEA R201, R217, UR4, 0x1 ;  /* 0x00000004d9c97c11 */ /* 0x000fe2000f8e08ff */
[----:B------:R-:W-:Y:S01]  /*5480*/  LDSM.16.MT88.4 R16, [R227+0x18000] ;  /* 0x01800000e310783b */ /* 0x000fe20000004200 */
[----:B------:R-:W-:Y:S01]  /*5490*/  PLOP3.LUT P0, PT, PT, PT, UP0, 0x80, 0x8 ;  /* 0x000000000008781c */ /* 0x000fe20003f0f008 */
[----:B------:R-:W-:Y:S01]  /*54a0*/  @UP0 UIADD3 UR13, UP1, UPT, UR64, -0x100, URZ ;  /* 0xffffff00400d0890 */ /* 0x000fe2000ff3e0ff */
[----:B------:R-:W-:Y:S01]  /*54b0*/  VIADD R251, R251, 0xffffffc0 ;  /* 0xffffffc0fbfb7836 */ /* 0x000fe20000000000 */
[----:B------:R-:W2:Y:S01]  /*54c0*/  LDSM.16.M88.4 R128, [R201+0x28000] ;  /* 0x02800000c980783b */ /* 0x000ea20000000200 */
[----:B------:R-:W-:Y:S01]  /*54d0*/  IMAD.IADD R208, R224, 0x1, R201 ;  /* 0x00000001e0d07824 */ /* 0x000fe200078e02c9 */
[----:B------:R-:W-:Y:S01]  /*54e0*/  @UP0 UIADD3.X UR12, UPT, UPT, UR65, -0x1, URZ, UP1, !UPT ;  /* 0xffffffff410c0890 */ /* 0x000fe20008ffe4ff */
[C---:B------:R-:W-:Y:S01]  /*54f0*/  VIADD R209, R201.reuse, 0x28040 ;  /* 0x00028040c9d17836 */ /* 0x040fe20000000000 */
[----:B------:R-:W1:Y:S01]  /*5500*/  LDSM.16.M88.4 R124, [R201+0x29000] ;  /* 0x02900000c97c783b */ /* 0x000e620000000200 */
[----:B------:R-:W-:Y:S02]  /*5510*/  @UP0 UIADD3 UR16, UP1, UPT, UR16, -0x100, URZ ;  /* 0xffffff0010100890 */ /* 0x000fe4000ff3e0ff */
[----:B------:R-:W-:Y:S01]  /*5520*/  ULOP3.LUT UR8, UR44, 0x1, URZ, 0xc0, !UPT ;  /* 0x000000012c087892 */ /* 0x000fe2000f8ec0ff */
[----:B------:R-:W3:Y:S01]  /*5530*/  LDSM.16.MT88.4 R96, [R227+0x1a000] ;  /* 0x01a00000e360783b */ /* 0x000ee20000004200 */
[----:B------:R-:W-:Y:S02]  /*5540*/  @UP0 UIADD3.X UR17, UPT, UPT, UR17, -0x1, URZ, UP1, !UPT ;  /* 0xffffffff11110890 */ /* 0x000fe40008ffe4ff */
[----:B------:R-:W-:Y:S01]  /*5550*/  UISETP.NE.U32.AND UP1, UPT, UR8, 0x1, UPT ;  /* 0x000000010800788c */ /* 0x000fe2000bf25070 */
[----:B------:R-:W4:Y:S04]  /*5560*/  LDSM.16.MT88.4 R112, [R227+0x1c000] ;  /* 0x01c00000e370783b */ /* 0x000f280000004200 */
[----:B------:R-:W4:Y:S01]  /*5570*/  LDSM.16.MT88.4 R196, [R227+0x1e000] ;  /* 0x01e00000e3c4783b */ /* 0x000f220000004200 */
[----:B------:R-:W-:Y:S03]  /*5580*/  PLOP3.LUT P4, PT, PT, PT, UP1, 0x80, 0x8 ;  /* 0x000000000008781c */ /* 0x000fe60003f8f018 */
[----:B------:R-:W-:Y:S01]  /*5590*/  LDSM.16.M88.4 R204, [R208+0x29000] ;  /* 0x02900000d0cc783b */ /* 0x000fe20000000200 */
        /* <DEDUP_REMOVED lines=14> */
[----:B------:R-:W-:Y:S02]  /*5680*/  VIADD R196, R201, 0x28000 ;  /* 0x00028000c9c47836 */ /* 0x000fe40000000000 */
[----:B------:R-:W-:Y:S02]  /*5690*/  LDSM.16.MT88.4 R200, [R227+0x18800] ;  /* 0x01880000e3c8783b */ /* 0x000fe40000004200 */
[----:B------:R-:W-:Y:S02]  /*56a0*/  @P1 VIADD R209, R196, 0xffffffc0 ;  /* 0xffffffc0c4d11836 */ /* 0x000fe40000000000 */
[-C--:B------:R-:W-:Y:S08]  /*56b0*/  HMMA.16816.F32 R124, R124, R198.reuse, RZ ;  /* 0x000000c67c7c723c */ /* 0x080ff000000018ff */
[----:B------:R-:W-:Y:S01]  /*56c0*/  HMMA.16816.F32 R128, R128, R198, RZ ;  /* 0x000000c68080723c */ /* 0x000fe200000018ff */
[----:B------:R-:W1:Y:S07]  /*56d0*/  LDSM.16.M88.4 R196, [R208+0x28000] ;  /* 0x02800000d0c4783b */ /* 0x000e6e0000000200 */
        /* <DEDUP_REMOVED lines=20> */
[----:B------:R-:W-:Y:S04]  /*5820*/  LDSM.16.MT88.4 R200, [R227+0x19000] ;  /* 0x01900000e3c8783b */ /* 0x000fe80000004200 */
[----:B------:R1:W2:Y:S02]  /*5830*/  LDSM.16.M88.4 R196, [R209] ;  /* 0x00000000d1c4783b */ /* 0x0002a40000000200 */
[----:B-1----:R-:W-:Y:S01]  /*5840*/  IMAD.IADD R209, R224, 0x1, R209 ;  /* 0x00000001e0d17824 */ /* 0x002fe200078e02d1 */
[-C--:B--2---:R-:W-:Y:S08]  /*5850*/  HMMA.16816.F32 R4, R196, R200.reuse, R4 ;  /* 0x000000c8c404723c */ /* 0x084ff00000001804 */
        /* <DEDUP_REMOVED lines=16> */
[----:B------:R-:W-:Y:S04]  /*5960*/  @P0 LOP3.LUT R201, R243, 0x30, RZ, 0xc0, !PT ;  /* 0x00000030f3c90812 */ /* 0x000fe800078ec0ff */
[-C--:B------:R-:W-:Y:S01]  /*5970*/  HMMA.16816.F32 R124, R204, R202.reuse, R124 ;  /* 0x000000cacc7c723c */ /* 0x080fe2000000187c */
[----:B------:R-:W-:Y:S02]  /*5980*/  LDSM.16.M88.4 R204, [R209+0x1000] ;  /* 0x00100000d1cc783b */ /* 0x000fe40000000200 */
[----:B------:R-:W-:Y:S05]  /*5990*/  @P0 LOP3.LUT R231, R201, 0x7, R244, 0xf8, !PT ;  /* 0x00000007c9e70812 */ /* 0x000fea00078ef8f4 */
[----:B------:R-:W-:Y:S01]  /*59a0*/  HMMA.16816.F32 R128, R196, R202, R128 ;  /* 0x000000cac480723c */ /* 0x000fe20000001880 */
[----:B------:R-:W-:Y:S03]  /*59b0*/  LDSM.16.MT88.4 R200, [R227+0x19800] ;  /* 0x01980000e3c8783b */ /* 0x000fe60000004200 */
[----:B------:R-:W-:Y:S01]  /*59c0*/  @P0 IMAD.WIDE.U32 R210, R231, R240, UR64 ;  /* 0x00000040e7d20e25 */ /* 0x000fe2000f8e00f0 */
[----:B------:R-:W1:Y:S01]  /*59d0*/  LDSM.16.M88.4 R196, [R209] ;  /* 0x00000000d1c4783b */ /* 0x000e620000000200 */
[----:B------:R-:W-:Y:S01]  /*59e0*/  @UP0 UMOV UR64, UR13 ;  /* 0x0000000d00400c82 */ /* 0x000fe20008000000 */
[----:B------:R-:W-:Y:S01]  /*59f0*/  @UP0 UMOV UR65, UR12 ;  /* 0x0000000c00410c82 */ /* 0x000fe20008000000 */
[----:B------:R-:W-:Y:S01]  /*5a00*/  UISETP.GT.AND UP0, UPT, UR44, UR51, UPT ;  /* 0x000000332c00728c */ /* 0x000fe2000bf04270 */
[----:B------:R-:W5:Y:S04]  /*5a10*/  @P0 LDG.E R230, desc[UR34][R210.64+-0x100] ;  /* 0xffff0022d2e60981 */ /* 0x000f68000c1e1900 */
[----:B------:R2:W5:Y:S04]  /*5a20*/  @P0 LDG.E R229, desc[UR34][R210.64+-0xe0] ;  /* 0xffff2022d2e50981 */ /* 0x000568000c1e1900 */
[----:B--2---:R-:W-:Y:S01]  /*5a30*/  LDSM.16.MT88.4 R208, [R227+0x1f800] ;  /* 0x01f80000e3d0783b */ /* 0x004fe20000004200 */
[-C--:B-1----:R-:W-:Y:S08]  /*5a40*/  HMMA.16816.F32 R4, R196, R200.reuse, R4 ;  /* 0x000000c8c404723c */ /* 0x082ff00000001804 */
[C---:B------:R-:W-:Y:S08]  /*5a50*/  HMMA.16816.F32 R8, R204.reuse, R200, R8 ;  /* 0x000000c8cc08723c */ /* 0x040ff00000001808 */
[-C--:B------:R-:W-:Y:S03]  /*5a60*/  HMMA.16816.F32 R12, R204, R202.reuse, R12 ;  /* 0x000000cacc0c723c */ /* 0x080fe6000000180c */
[----:B------:R-:W-:Y:S05]  /*5a70*/  REDG.E.ADD.F32.FTZ.RN.STRONG.GPU desc[UR34][R234.64], R4 ;  /* 0x00000004ea0079a6 */ /* 0x000fea000c12f322 */
        /* <DEDUP_REMOVED lines=8> */
[C---:B------:R-:W-:Y:S01]  /*5b00*/  HMMA.16816.F32 R104, R204.reuse, R200, R104 ;  /* 0x000000c8cc68723c */ /* 0x040fe20000001868 */
[----:B------:R-:W-:Y:S07]  /*5b10*/  IMAD.U32 R201, RZ, RZ, UR55 ;  /* 0x00000037ffc97e24 */ /* 0x000fee000f8e00ff */
[-C--:B------:R-:W-:Y:S08]  /*5b20*/  HMMA.16816.F32 R108, R204, R202.reuse, R108 ;  /* 0x000000cacc6c723c */ /* 0x080ff0000000186c */
[C---:B------:R-:W-:Y:S01]  /*5b30*/  HMMA.16816.F32 R112, R196.reuse, R202, R112 ;  /* 0x000000cac470723c */ /* 0x040fe20000001870 */
[----:B------:R-:W-:Y:S05]  /*5b40*/  IMAD.U32 R203, RZ, RZ, UR55 ;  /* 0x00000037ffcb7e24 */ /* 0x000fea000f8e00ff */
[----:B------:R-:W-:Y:S02]  /*5b50*/  LEA R200, P0, R203, R234, 0x2 ;  /* 0x000000eacbc87211 */ /* 0x000fe400078010ff */
[-C--:B------:R-:W-:Y:S03]  /*5b60*/  HMMA.16816.F32 R116, R196, R208.reuse, R116 ;  /* 0x000000d0c474723c */ /* 0x080fe60000001874 */
[----:B------:R-:W-:Y:S02]  /*5b70*/  LEA.HI.X.SX32 R201, R201, R235, 0x2, P0 ;  /* 0x000000ebc9c97211 */ /* 0x000fe400000f16ff */
[C---:B------:R-:W-:Y:S03]  /*5b80*/  LEA R202, P0, R252.reuse, R200, 0x5 ;  /* 0x000000c8fcca7211 */ /* 0x040fe600078028ff */
[C---:B------:R-:W-:Y:S01]  /*5b90*/  HMMA.16816.F32 R120, R204.reuse, R208, R120 ;  /* 0x000000d0cc78723c */ /* 0x040fe20000001878 */
[----:B------:R1:W-:Y:S03]  /*5ba0*/  REDG.E.ADD.F32.FTZ.RN.STRONG.GPU desc[UR34][R200.64], R5 ;  /* 0x00000005c80079a6 */ /* 0x0003e6000c12f322 */
[C---:B------:R-:W-:Y:S04]  /*5bb0*/  LEA.HI.X.SX32 R203, R252.reuse, R201, 0x5, P0 ;  /* 0x000000c9fccb7211 */ /* 0x040fe800000f2eff */
[-C--:B------:R-:W-:Y:S01]  /*5bc0*/  HMMA.16816.F32 R124, R204, R210.reuse, R124 ;  /* 0x000000d2cc7c723c */ /* 0x080fe2000000187c */
[----:B------:R2:W-:Y:S02]  /*5bd0*/  REDG.E.ADD.F32.FTZ.RN.STRONG.GPU desc[UR34][R202.64], R6 ;  /* 0x00000006ca0079a6 */ /* 0x0005e4000c12f322 */
[C---:B------:R-:W-:Y:S04]  /*5be0*/  LEA R206, P0, R252.reuse, R202, 0x5 ;  /* 0x000000cafcce7211 */ /* 0x040fe800078028ff */
[C---:B------:R-:W-:Y:S01]  /*5bf0*/  LEA.HI.X.SX32 R207, R252.reuse, R203, 0x5, P0 ;  /* 0x000000cbfccf7211 */ /* 0x040fe200000f2eff */
[----:B------:R-:W-:Y:S04]  /*5c00*/  HMMA.16816.F32 R128, R196, R210, R128 ;  /* 0x000000d2c480723c */ /* 0x000fe80000001880 */
[C---:B------:R-:W-:Y:S01]  /*5c10*/  LEA R204, P0, R252.reuse, R206, 0x5 ;  /* 0x000000cefccc7211 */ /* 0x040fe200078028ff */
[----:B------:R3:W-:Y:S03]  /*5c20*/  REDG.E.ADD.F32.FTZ.RN.STRONG.GPU desc[UR34][R206.64], R7 ;  /* 0x00000007ce0079a6 */ /* 0x0007e6000c12f322 */
        /* <DEDUP_REMOVED lines=10> */
[C---:B-1----:R-:W-:Y:S02]  /*5cd0*/  IMAD.WIDE R200, R252.reuse, -0xc0, R196 ;  /* 0xffffff40fcc87825 */ /* 0x042fe400078e02c4 */
        /* <DEDUP_REMOVED lines=8> */
[C---:B--2---:R-:W-:Y:S03]  /*5d60*/  LEA R202, P0, R252.reuse, R4, 0x5 ;  /* 0x00000004fcca7211 */ /* 0x044fe600078028ff */
[----:B------:R2:W-:Y:S01]  /*5d70*/  REDG.E.ADD.F32.FTZ.RN.STRONG.GPU desc[UR34][R4.64+0x80], R19 ;  /* 0x00008013040079a6 */ /* 0x0005e2000c12f322 */
[C---:B------:R-:W-:Y:S02]  /*5d80*/  LEA.HI.X.SX32 R203, R252.reuse, R5, 0x5, P0 ;  /* 0x00000005fccb7211 */ /* 0x040fe400000f2eff */
[C---:B---3--:R-:W-:Y:S03]  /*5d90*/  LEA R206, P0, R252.reuse, R202, 0x5 ;  /* 0x000000cafcce7211 */ /* 0x048fe600078028ff */
[----:B------:R3:W-:Y:S01]  /*5da0*/  REDG.E.ADD.F32.FTZ.RN.STRONG.GPU desc[UR34][R202.64+0x80], R12 ;  /* 0x0000800cca0079a6 */ /* 0x0007e2000c12f322 */
[C---:B------:R-:W-:Y:S02]  /*5db0*/  LEA.HI.X.SX32 R207, R252.reuse, R203, 0x5, P0 ;  /* 0x000000cbfccf7211 */ /* 0x040fe400000f2eff */
[C---:B----4-:R-:W-:Y:S03]  /*5dc0*/  LEA R204, P0, R252.reuse, R206, 0x5 ;  /* 0x000000cefccc7211 */ /* 0x050fe600078028ff */
        /* <DEDUP_REMOVED lines=105> */
[C---:B----4-:R-:W-:Y:S03]  /*6460*/  LEA R202, P0, R252.reuse, R98, 0x5 ;  /* 0x00000062fcca7211 */ /* 0x050fe600078028ff */
        /* <DEDUP_REMOVED lines=29> */
[----:B------:R-:W1:Y:S03]  /*6640*/  LDSM.16.MT88.4 R4, [R225+0x28000] ;  /* 0x02800000e104783b */ /* 0x000e660000004200 */
[C---:B------:R-:W-:Y:S01]  /*6650*/  LEA.HI.X.SX32 R103, R252.reuse, R101, 0x5, P0 ;  /* 0x00000065fc677211 */ /* 0x040fe200000f2eff */
[----:B------:R-:W2:Y:S01]  /*6660*/  LDSM.16.MT88.4 R12, [R120+0x28000] ;  /* 0x02800000780c783b */ /* 0x000ea20000004200 */
[C---:B------:R-:W-:Y:S03]  /*6670*/  LEA R104, P0, R252.reuse, R102, 0x5 ;  /* 0x00000066fc687211 */ /* 0x040fe600078028ff */
[----:B------:R-:W3:Y:S01]  /*6680*/  LDSM.16.MT88.4 R92, [R225+0x28800] ;  /* 0x02880000e15c783b */ /* 0x000ee20000004200 */
[----:B------:R-:W-:Y:S03]  /*6690*/  LEA.HI.X.SX32 R105, R252, R103, 0x5, P0 ;  /* 0x00000067fc697211 */ /* 0x000fe600000f2eff */
[----:B------:R-:W-:Y:S04]  /*66a0*/  LDSM.16.MT88.4 R112, [R120+0x29800] ;  /* 0x029800007870783b */ /* 0x000fe80000004200 */
[----:B------:R-:W-:Y:S04]  /*66b0*/  REDG.E.ADD.F32.FTZ.RN.STRONG.GPU desc[UR34][R100.64+0x380], R125 ;  /* 0x0003807d640079a6 */ /* 0x000fe8000c12f322 */
[----:B------:R-:W-:Y:S04]  /*66c0*/  REDG.E.ADD.F32.FTZ.RN.STRONG.GPU desc[UR34][R102.64+0x380], R126 ;  /* 0x0003807e660079a6 */ /* 0x000fe8000c12f322 */
[----:B------:R-:W4:Y:S04]  /*66d0*/  LDSM.16.MT88.4 R100, [R120+0x28800] ;  /* 0x028800007864783b */ /* 0x000f280000004200 */
[----:B------:R-:W-:Y:S04]  /*66e0*/  REDG.E.ADD.F32.FTZ.RN.STRONG.GPU desc[UR34][R104.64+0x380], R127 ;  /* 0x0003807f680079a6 */ /* 0x000fe8000c12f322 */
[----:B------:R-:W4:Y:S01]  /*66f0*/  LDSM.16.MT88.4 R104, [R218+0x2800] ;  /* 0x00280000da68783b */ /* 0x000f220000004200 */
[-C--:B-1----:R-:W-:Y:S08]  /*6700*/  HMMA.16816.F32 R132, R4, R8.reuse, R132 ;  /* 0x000000080484723c */ /* 0x082ff00000001884 */
[C---:B--2---:R-:W-:Y:S08]  /*6710*/  HMMA.16816.F32 R136, R12.reuse, R8, R136 ;  /* 0x000000080c88723c */ /* 0x044ff00000001888 */
        /* <DEDUP_REMOVED lines=19> */
[----:B------:R-:W2:Y:S03]  /*6850*/  LDSM.16.MT88.4 R88, [R218+0x5000] ;  /* 0x00500000da58783b */ /* 0x000ea60000004200 */
[-C--:B---3--:R-:W-:Y:S08]  /*6860*/  HMMA.16816.F32 R132, R92, R96.reuse, R132 ;  /* 0x000000605c84723c */ /* 0x088ff00000001884 */
[C---:B----4-:R-:W-:Y:S08]  /*6870*/  HMMA.16816.F32 R136, R100.reuse, R96, R136 ;  /* 0x000000606488723c */ /* 0x050ff00000001888 */
        /* <DEDUP_REMOVED lines=12> */
[----:B------:R-:W4:Y:S07]  /*6940*/  LDSM.16.MT88.4 R108, [R218+0x1800] ;  /* 0x00180000da6c783b */ /* 0x000f2e0000004200 */
[-C--:B-1----:R-:W-:Y:S08]  /*6950*/  HMMA.16816.F32 R180, R92, R8.reuse, R180 ;  /* 0x000000085cb4723c */ /* 0x082ff000000018b4 */
[C---:B------:R-:W-:Y:S08]  /*6960*/  HMMA.16816.F32 R184, R100.reuse, R8, R184 ;  /* 0x0000000864b8723c */ /* 0x040ff000000018b8 */
[-C--:B------:R-:W-:Y:S01]  /*6970*/  HMMA.16816.F32 R188, R100, R10.reuse, R188 ;  /* 0x0000000a64bc723c */ /* 0x080fe200000018bc */
[----:B------:R-:W1:Y:S07]  /*6980*/  LDSM.16.MT88.4 R100, [R218+0x3800] ;  /* 0x00380000da64783b */ /* 0x000e6e0000004200 */
[----:B------:R-:W-:Y:S01]  /*6990*/  HMMA.16816.F32 R192, R92, R10, R192 ;  /* 0x0000000a5cc0723c */ /* 0x000fe200000018c0 */
[----:B------:R4:W1:Y:S07]  /*69a0*/  LDSM.16.MT88.4 R8, [R218+0x7800] ;  /* 0x00780000da08783b */ /* 0x00086e0000004200 */
        /* <DEDUP_REMOVED lines=12> */
[-C--:B---3--:R-:W-:Y:S08]  /*6a70*/  HMMA.16816.F32 R180, R4, R96.reuse, R180 ;  /* 0x0000006004b4723c */ /* 0x088ff000000018b4 */
[C---:B------:R-:W-:Y:S08]  /*6a80*/  HMMA.16816.F32 R184, R16.reuse, R96, R184 ;  /* 0x0000006010b8723c */ /* 0x040ff000000018b8 */
[-C--:B------:R-:W-:Y:S08]  /*6a90*/  HMMA.16816.F32 R188, R16, R98.reuse, R188 ;  /* 0x0000006210bc723c */ /* 0x080ff000000018bc */
[----:B------:R-:W-:Y:S04]  /*6aa0*/  HMMA.16816.F32 R192, R4, R98, R192 ;  /* 0x0000006204c0723c */ /* 0x000fe800000018c0 */
[C---:B------:R-:W-:Y:S02]  /*6ab0*/  VIADD R4, R218.reuse, 0xffff8000 ;  /* 0xffff8000da047836 */ /* 0x040fe40000000000 */
[----:B------:R-:W-:Y:S02]  /*6ac0*/  @P4 VIADD R4, R218, 0x8000 ;  /* 0x00008000da044836 */ /* 0x000fe40000000000 */
[-C--:B----4-:R-:W-:Y:S05]  /*6ad0*/  HMMA.16816.F32 R132, R104, R108.reuse, R132 ;  /* 0x0000006c6884723c */ /* 0x090fea0000001884 */
[----:B------:R-:W-:Y:S03]  /*6ae0*/  IMAD.MOV.U32 R218, RZ, RZ, R4 ;  /* 0x000000ffffda7224 */ /* 0x000fe600078e0004 */
[C---:B------:R-:W-:Y:S08]  /*6af0*/  HMMA.16816.F32 R136, R112.reuse, R108, R136 ;  /* 0x0000006c7088723c */ /* 0x040ff00000001888 */
[-C--:B------:R-:W-:Y:S08]  /*6b00*/  HMMA.16816.F32 R140, R112, R110.reuse, R140 ;  /* 0x0000006e708c723c */ /* 0x080ff0000000188c */
[C---:B------:R-:W-:Y:S08]  /*6b10*/  HMMA.16816.F32 R144, R104.reuse, R110, R144 ;  /* 0x0000006e6890723c */ /* 0x040ff00000001890 */
[-C--:B-1----:R-:W-:Y:S08]  /*6b20*/  HMMA.16816.F32 R148, R104, R100.reuse, R148 ;  /* 0x000000646894723c */ /* 0x082ff00000001894 */
        /* <DEDUP_REMOVED lines=12> */
[----:B------:R-:W-:Y:S11]  /*6bf0*/  BRA.U UP0, `(.L_x_507) ;  /* 0xffffffc500307547 */ /* 0x000ff6000b83ffff */
        /* <DEDUP_REMOVED lines=15> */
[----:B------:R-:W-:Y:S01]  /*6cf0*/  F2FP.F16.F32.PACK_AB R20, R21, R20 ;  /* 0x000000141514723e */ /* 0x000fe200000000ff */
        /* <DEDUP_REMOVED lines=214> */
.L_x_508:
        /* <DEDUP_REMOVED lines=12> */
.L_x_509:
[----:B------:R-:W2:Y:S01]  /*7b20*/  LDCU.64 UR8, c[0x0][0x5c8] ;  /* 0x0000b900ff0877ac */ /* 0x000ea20008000a00 */
[----:B------:R-:W-:-:S04]  /*7b30*/  UIADD3 UR12, UPT, UPT, UR41, UR42, URZ ;  /* 0x0000002a290c7290 */ /* 0x000fc8000fffe0ff */
[----:B--2---:R-:W-:Y:S02]  /*7b40*/  UIMAD.WIDE.U32 UR42, UR12, UR8, URZ ;  /* 0x000000080c2a72a5 */ /* 0x004fe4000f8e00ff */
[----:B------:R-:W-:-:S04]  /*7b50*/  UIMAD UR12, UR12, UR9, URZ ;  /* 0x000000090c0c72a4 */ /* 0x000fc8000f8e02ff */
[----:B------:R-:W-:-:S06]  /*7b60*/  UIADD3 UR12, UPT, UPT, UR43, UR12, URZ ;  /* 0x0000000c2b0c7290 */ /* 0x000fcc000fffe0ff */
[----:B------:R-:W-:-:S07]  /*7b70*/  MOV R0, UR12 ;  /* 0x0000000c00007c02 */ /* 0x000fce0008000f00 */
.L_x_510:
        /* <DEDUP_REMOVED lines=15> */
[C---:B------:R-:W-:Y:S01]  /*7c70*/  ISETP.GE.AND P1, PT, R3.reuse, UR36, PT ;  /* 0x0000002403007c0c */ /* 0x040fe2000bf26270 */
[----:B------:R-:W-:Y:S01]  /*7c80*/  IMAD.U32 R53, RZ, RZ, UR45 ;  /* 0x0000002dff357e24 */ /* 0x000fe2000f8e00ff */
[----:B------:R-:W-:Y:S01]  /*7c90*/  LEA R68, R68, UR5, 0x1 ;  /* 0x0000000544447c11 */ /* 0x000fe2000f8e08ff */
[----:B------:R-:W-:Y:S01]  /*7ca0*/  UIMAD UR12, UR14, UR11, UR12 ;  /* 0x0000000b0e0c72a4 */ /* 0x000fe2000f8e020c */
[----:B------:R-:W-:Y:S01]  /*7cb0*/  LOP3.LUT R2, R4, 0x38, R70, 0xf8, !PT ;  /* 0x0000003804027812 */ /* 0x000fe200078ef846 */
[----:B------:R-:W-:Y:S01]  /*7cc0*/  IMAD.U32 R52, RZ, RZ, UR44 ;  /* 0x0000002cff347e24 */ /* 0x000fe2000f8e00ff */
[----:B------:R-:W2:Y:S01]  /*7cd0*/  LDC.64 R4, c[0x0][0x5e0] ;  /* 0x00017800ff047b82 */ /* 0x000ea20000000a00 */
[----:B------:R3:W4:Y:S01]  /*7ce0*/  LDS.128 R48, [R68+0x19000] ;  /* 0x0190000044307984 */ /* 0x0007220000000c00 */
[----:B------:R-:W-:Y:S01]  /*7cf0*/  IADD3 R72, P0, PT, R2, UR30, RZ ;  /* 0x0000001e02487c10 */ /* 0x000fe2000ff1e0ff */
[----:B------:R-:W-:Y:S01]  /*7d00*/  IMAD.U32 R2, RZ, RZ, UR12 ;  /* 0x0000000cff027e24 */ /* 0x000fe2000f8e00ff */
[----:B------:R-:W-:Y:S01]  /*7d10*/  LOP3.LUT R70, R70, 0x38, RZ, 0xc0, !PT ;  /* 0x0000003846467812 */ /* 0x000fe200078ec0ff */
[----:B------:R3:W2:Y:S01]  /*7d20*/  LDS.128 R44, [R68+0x1b000] ;  /* 0x01b00000442c7984 */ /* 0x0006a20000000c00 */
[----:B------:R-:W-:-:S02]  /*7d30*/  VIADD R52, R3, 0x20 ;  /* 0x0000002003347836 */ /* 0x000fc40000000000 */
[----:B------:R-:W-:Y:S01]  /*7d40*/  IADD3.X R73, PT, PT, R53, UR16, R2, P0, !PT ;  /* 0x0000001035497c10 */ /* 0x000fe200087fe402 */
[----:B------:R3:W2:Y:S01]  /*7d50*/  LDS.128 R40, [R68+0x1d000] ;  /* 0x01d0000044287984 */ /* 0x0006a20000000c00 */
[----:B------:R-:W-:Y:S02]  /*7d60*/  IADD3 R2, P0, PT, R3, 0x20, RZ ;  /* 0x0000002003027810 */ /* 0x000fe40007f1e0ff */
[----:B------:R-:W-:Y:S01]  /*7d70*/  ISETP.GE.AND P2, PT, R52, UR36, PT ;  /* 0x0000002434007c0c */ /* 0x000fe2000bf46270 */
[----:B------:R3:W2:Y:S01]  /*7d80*/  LDS.128 R36, [R68+0x20000] ;  /* 0x0200000044247984 */ /* 0x0006a20000000c00 */
[----:B-1----:R-:W-:-:S03]  /*7d90*/  IMAD.WIDE.U32 R72, R6, UR20, R72 ;  /* 0x0000001406487c25 */ /* 0x002fc6000f8e0048 */
[----:B------:R3:W1:Y:S01]  /*7da0*/  LDS.128 R32, [R68+0x21000] ;  /* 0x0210000044207984 */ /* 0x0006620000000c00 */
[----:B------:R-:W-:Y:S02]  /*7db0*/  IMAD.U32 R6, RZ, RZ, UR8 ;  /* 0x00000008ff067e24 */ /* 0x000fe4000f8e00ff */
[----:B------:R-:W-:Y:S01]  /*7dc0*/  IMAD.X R69, RZ, RZ, RZ, P0 ;  /* 0x000000ffff457224 */ /* 0x000fe200000e06ff */
[----:B------:R3:W1:Y:S01]  /*7dd0*/  LDS.128 R28, [R68+0x22000] ;  /* 0x02200000441c7984 */ /* 0x0006620000000c00 */
[----:B------:R-:W-:-:S03]  /*7de0*/  IMAD R7, R7, UR20, R73 ;  /* 0x0000001407077c24 */ /* 0x000fc6000f8e0249 */
        /* <DEDUP_REMOVED lines=21> */
.L_x_512:
[----:B------:R-:W-:Y:S05]  /*7f40*/  BSYNC.RECONVERGENT B0 ;  /* 0x0000000000007941 */ /* 0x000fea0003800200 */
.L_x_511:
[----:B--2---:R2:W4:Y:S01]  /*7f50*/  LDS.128 R52, [R68+0x1f000] ;  /* 0x01f0000044347984 */ /* 0x0045220000000c00 */
[----:B------:R-:W-:Y:S04]  /*7f60*/  BSSY.RECONVERGENT B0, `(.L_x_513) ;  /* 0x000000f000007945 */ /* 0x000fe80003800200 */
[----:B------:R-:W-:Y:S05]  /*7f70*/  @P2 BRA `(.L_x_514) ;  /* 0x0000000000342947 */ /* 0x000fea0003800000 */
[----:B------:R-:W3:Y:S01]  /*7f80*/  LDCU.64 UR12, c[0x0][0x560] ;  /* 0x0000ac00ff0c77ac */ /* 0x000ee20008000a00 */
[----:B------:R-:W-:Y:S01]  /*7f90*/  MOV R58, R72 ;  /* 0x00000048003a7202 */ /* 0x000fe20000000f00 */
[----:B------:R-:W-:Y:S01]  /*7fa0*/  IMAD R57, R69, UR10, RZ ;  /* 0x0000000a45397c24 */ /* 0x000fe2000f8e02ff */
[----:B------:R-:W-:-:S03]  /*7fb0*/  MOV R59, R7 ;  /* 0x00000007003b7202 */ /* 0x000fc60000000f00 */
[C---:B------:R-:W-:Y:S02]  /*7fc0*/  IMAD R57, R2.reuse, UR11, R57 ;  /* 0x0000000b02397c24 */ /* 0x040fe4000f8e0239 */
[----:B------:R-:W-:-:S05]  /*7fd0*/  IMAD.WIDE.U32 R58, R2, UR10, R58 ;  /* 0x0000000a023a7c25 */ /* 0x000fca000f8e003a */
[----:B------:R-:W-:Y:S02]  /*7fe0*/  IADD3 R57, PT, PT, R57, R59, RZ ;  /* 0x0000003b39397210 */ /* 0x000fe40007ffe0ff */
[----:B---3--:R-:W-:-:S04]  /*7ff0*/  LEA R56, P0, R58, UR12, 0x1 ;  /* 0x0000000c3a387c11 */ /* 0x008fc8000f8008ff */
[----:B------:R-:W-:-:S05]  /*8000*/  LEA.HI.X R57, R58, UR13, R57, 0x1, P0 ;  /* 0x0000000d3a397c11 */ /* 0x000fca00080f0c39 */
[----:B------:R3:W-:Y:S04]  /*8010*/  STG.E.128 desc[UR34][R56.64], R48 ;  /* 0x0000003038007986 */ /* 0x0007e8000c101d22 */
[----:B------:R3:W-:Y:S04]  /*8020*/  STG.E.128 desc[UR34][R56.64+0x80], R44 ;  /* 0x0000802c38007986 */ /* 0x0007e8000c101d22 */
[----:B------:R3:W-:Y:S04]  /*8030*/  STG.E.128 desc[UR34][R56.64+0x100], R40 ;  /* 0x0001002838007986 */ /* 0x0007e8000c101d22 */
[----:B----4-:R3:W-:Y:S02]  /*8040*/  STG.E.128 desc[UR34][R56.64+0x180], R52 ;  /* 0x0001803438007986 */ /* 0x0107e4000c101d22 */
.L_x_514:
[----:B------:R-:W-:Y:S05]  /*8050*/  BSYNC.RECONVERGENT B0 ;  /* 0x0000000000007941 */ /* 0x000fea0003800200 */
.L_x_513:
        /* <DEDUP_REMOVED lines=10> */
[----:B------:R-:W1:Y:S01]  /*8100*/  LDCU.64 UR10, c[0x0][0x568] ;  /* 0x0000ad00ff0a77ac */ /* 0x000e620008000a00 */
[----:B------:R-:W-:-:S05]  /*8110*/  MOV R4, R6 ;  /* 0x0000000600047202 */ /* 0x000fca0000000f00 */
[----:B---3--:R-:W-:-:S04]  /*8120*/  IMAD.WIDE.U32 R40, R3, UR8, R4 ;  /* 0x0000000803287c25 */ /* 0x008fc8000f8e0004 */
[----:B------:R-:W-:Y:S01]  /*8130*/  IMAD R3, R3, UR9, R41 ;  /* 0x0000000903037c24 */ /* 0x000fe2000f8e0229 */
[----:B-1----:R-:W-:-:S04]  /*8140*/  LEA R42, P0, R40, UR10, 0x1 ;  /* 0x0000000a282a7c11 */ /* 0x002fc8000f8008ff */
[----:B------:R-:W-:-:S05]  /*8150*/  LEA.HI.X R43, R40, UR11, R3, 0x1, P0 ;  /* 0x0000000b282b7c11 */ /* 0x000fca00080f0c03 */
[----:B------:R1:W-:Y:S04]  /*8160*/  STG.E.128 desc[UR34][R42.64], R36 ;  /* 0x000000242a007986 */ /* 0x0003e8000c101d22 */
[----:B------:R1:W-:Y:S04]  /*8170*/  STG.E.128 desc[UR34][R42.64+0x80], R28 ;  /* 0x0000801c2a007986 */ /* 0x0003e8000c101d22 */
[----:B------:R1:W-:Y:S04]  /*8180*/  STG.E.128 desc[UR34][R42.64+0x100], R20 ;  /* 0x000100142a007986 */ /* 0x0003e8000c101d22 */
[----:B------:R1:W-:Y:S02]  /*8190*/  STG.E.128 desc[UR34][R42.64+0x180], R12 ;  /* 0x0001800c2a007986 */ /* 0x0003e4000c101d22 */
.L_x_516:
[----:B------:R-:W-:Y:S05]  /*81a0*/  BSYNC.RECONVERGENT B0 ;  /* 0x0000000000007941 */ /* 0x000fea0003800200 */
.L_x_515:
        /* <DEDUP_REMOVED lines=9> */
[----:B-1----:R1:W-:Y:S04]  /*8240*/  STG.E.128 desc[UR34][R2.64], R32 ;  /* 0x0000002002007986 */ /* 0x0023e8000c101d22 */
[----:B------:R1:W-:Y:S04]  /*8250*/  STG.E.128 desc[UR34][R2.64+0x80], R24 ;  /* 0x0000801802007986 */ /* 0x0003e8000c101d22 */
[----:B------:R1:W-:Y:S04]  /*8260*/  STG.E.128 desc[UR34][R2.64+0x100], R16 ;  /* 0x0001001002007986 */ /* 0x0003e8000c101d22 */
[----:B------:R1:W-:Y:S02]  /*8270*/  STG.E.128 desc[UR34][R2.64+0x180], R8 ;  /* 0x0001800802007986 */ /* 0x0003e4000c101d22 */
.L_x_504:
[----:B------:R-:W-:Y:S05]  /*8280*/  BSYNC.RECONVERGENT B1 ;  /* 0x0000000000017941 */ /* 0x000fea0003800200 */
.L_x_482:
[----:B------:R-:W2:Y:S01]  /*8290*/  LDCU UR9, c[0x0][0x438] ;  /* 0x00008700ff0977ac */ /* 0x000ea20008000800 */
[----:B------:R-:W4:Y:S01]  /*82a0*/  LDCU UR10, c[0x0][0x370] ;  /* 0x00006e00ff0a77ac */ /* 0x000f220008000800 */
[----:B--2---:R-:W-:-:S04]  /*82b0*/  UIADD3 UR9, UPT, UPT, UR9, 0x3f, URZ ;  /* 0x0000003f09097890 */ /* 0x004fc8000fffe0ff */
[----:B------:R-:W-:Y:S02]  /*82c0*/  USHF.R.S32.HI UR8, URZ, 0x1f, UR9 ;  /* 0x0000001fff087899 */ /* 0x000fe40008011409 */
[----:B----4-:R-:W-:Y:S02]  /*82d0*/  UIADD3 UR37, UPT, UPT, UR10, UR37, URZ ;  /* 0x000000250a257290 */ /* 0x010fe4000fffe0ff */
[----:B------:R-:W-:Y:S01]  /*82e0*/  ULEA.HI UR8, UR8, UR9, URZ, 0x6 ;  /* 0x0000000908087291 */ /* 0x000fe2000f8f30ff */
[----:B-1----:R-:W-:-:S03]  /*82f0*/  UMOV UR10, UR19 ;  /* 0x00000013000a7c82 */ /* 0x002fc60008000000 */
[----:B------:R-:W-:-:S04]  /*8300*/  USHF.R.S32.HI UR8, URZ, 0x6, UR8 ;  /* 0x00000006ff087899 */ /* 0x000fc80008011408 */
[----:B------:R-:W-:-:S09]  /*8310*/  UISETP.GE.AND UP0, UPT, UR37, UR8, UPT ;  /* 0x000000082500728c */ /* 0x000fd2000bf06270 */
[----:B------:R-:W-:Y:S05]  /*8320*/  BRA.U !UP0, `(.L_x_517) ;  /* 0xffffff8108007547 */ /* 0x000fea000b83ffff */
[----:B------:R-:W-:Y:S05]  /*8330*/  EXIT ;  /* 0x000000000000794d */ /* 0x000fea0003800000 */
.L_x_518:
        /* <DEDUP_REMOVED lines=12> */
.L_x_1268:


//--------------------- .text._ZN5flash44flash_bwd_dq_dk_dv_loop_seqk_parallel_kernelI23Flash_bwd_kernel_traitsILi256ELi64ELi64ELi8ELi4ELi2ELi2ELb0ELb0EN7cutlass6half_tE19Flash_kernel_traitsILi256ELi64ELi64ELi8ES3_EELb0ELb1ELb0ELb1ELb0ELb0ELb0EEEvNS_16Flash_bwd_paramsE --------------------------
	.section	.text._ZN5flash44flash_bwd_dq_dk_dv_loop_seqk_parallel_kernelI23Flash_bwd_kernel_traitsILi256ELi64ELi64ELi8ELi4ELi2ELi2ELb0ELb0EN7cutlass6half_tE19Flash_kernel_traitsILi256ELi64ELi64ELi8ES3_EELb0ELb1ELb0ELb1ELb0ELb0ELb0EEEvNS_16Flash_bwd_paramsE,"ax",@progbits
	.align	128
        .global         _ZN5flash44flash_bwd_dq_dk_dv_loop_seqk_parallel_kernelI23Flash_bwd_kernel_traitsILi256ELi64ELi64ELi8ELi4ELi2ELi2ELb0ELb0EN7cutlass6half_tE19Flash_kernel_traitsILi256ELi64ELi64ELi8ES3_EELb0ELb1ELb0ELb1ELb0ELb0ELb0EEEvNS_16Flash_bwd_paramsE
        .type           _ZN5flash44flash_bwd_dq_dk_dv_loop_seqk_parallel_kernelI23Flash_bwd_kernel_traitsILi256ELi64ELi64ELi8ELi4ELi2ELi2ELb0ELb0EN7cutlass6half_tE19Flash_kernel_traitsILi256ELi64ELi64ELi8ES3_EELb0ELb1ELb0ELb1ELb0ELb0ELb0EEEvNS_16Flash_bwd_paramsE,@function
        .size           _ZN5flash44flash_bwd_dq_dk_dv_loop_seqk_parallel_kernelI23Flash_bwd_kernel_traitsILi256ELi64ELi64ELi8ELi4ELi2ELi2ELb0ELb0EN7cutlass6half_tE19Flash_kernel_traitsILi256ELi64ELi64ELi8ES3_EELb0ELb1ELb0ELb1ELb0ELb0ELb0EEEvNS_16Flash_bwd_paramsE,(.L_x_1269 - _ZN5flash44flash_bwd_dq_dk_dv_loop_seqk_parallel_kernelI23Flash_bwd_kernel_traitsILi256ELi64ELi64ELi8ELi4ELi2ELi2ELb0ELb0EN7cutlass6half_tE19Flash_kernel_traitsILi256ELi64ELi64ELi8ES3_EELb0ELb1ELb0ELb1ELb0ELb0ELb0EEEvNS_16Flash_bwd_paramsE)
        .other          _ZN5flash44flash_bwd_dq_dk_dv_loop_seqk_parallel_kernelI23Flash_bwd_kernel_traitsILi256ELi64ELi64ELi8ELi4ELi2ELi2ELb0ELb0EN7cutlass6half_tE19Flash_kernel_traitsILi256ELi64ELi64ELi8ES3_EELb0ELb1ELb0ELb1ELb0ELb0ELb0EEEvNS_16Flash_bwd_paramsE,@"STO_CUDA_ENTRY STV_DEFAULT"
_ZN5flash44flash_bwd_dq_dk_dv_loop_seqk_parallel_kernelI23Flash_bwd_kernel_traitsILi256ELi64ELi64ELi8ELi4ELi2ELi2ELb0ELb0EN7cutlass6half_tE19Flash_kernel_traitsILi256ELi64ELi64ELi8ES3_EELb0ELb1ELb0ELb1ELb0ELb0ELb0EEEvNS_16Flash_bwd_paramsE:
.text._ZN5flash44flash_bwd_dq_dk_dv_loop_seqk_parallel_kernelI23Flash_bwd_kernel_traitsILi256ELi64ELi64ELi8ELi4ELi2ELi2ELb0ELb0EN7cutlass6half_tE19Flash_kernel_traitsILi256ELi64ELi64ELi8ES3_EELb0ELb1ELb0ELb1ELb0ELb0ELb0EEEvNS_16Flash_bwd_paramsE:
        /* <DEDUP_REMOVED lines=48> */
[----:B------:R-:W-:Y:S01]  /*0300*/  UMOV UR31, 0xffff8000 ;  /* 0xffff8000001f7882 */ /* 0x000fe20000000000 */
[----:B------:R-:W-:Y:S01]  /*0310*/  UMOV UR32, URZ ;  /* 0x000000ff00207c82 */ /* 0x000fe20008000000 */
[----:B------:R-:W-:-:S08]  /*0320*/  UMOV UR33, URZ ;  /* 0x000000ff00217c82 */ /* 0x000fd00008000000 */
.L_x_575:
[----:B-----5:R-:W5:Y:S01]  /*0330*/  LDCU.64 UR8, c[0x0][0x478] ;  /* 0x00008f00ff0877ac */ /* 0x020f620008000a00 */
        /* <DEDUP_REMOVED lines=10> */
[----:B-----5:R-:W-:Y:S01]  /*03e0*/  UISETP.NE.U32.AND UP0, UPT, UR8, URZ, UPT ;  /* 0x000000ff0800728c */ /* 0x020fe2000bf05070 */
[----:B------:R-:W-:Y:S01]  /*03f0*/  IMAD.U32 R6, RZ, RZ, UR42 ;  /* 0x0000002aff067e24 */ /* 0x000fe2000f8e00ff */
[----:B--2---:R-:W5:Y:S02]  /*0400*/  @P1 LDG.E R3, desc[UR34][R12.64] ;  /* 0x000000220c031981 */ /* 0x004f64000c1e1900 */
[----:B------:R-:W-:-:S06]  /*0410*/  UISETP.NE.AND.EX UP0, UPT, UR9, URZ, UPT, UP0 ;  /* 0x000000ff0900728c */ /* 0x000fcc000bf05300 */
[----:B------:R-:W-:-:S05]  /*0420*/  PLOP3.LUT P0, PT, PT, PT, UP0, 0x80, 0x8 ;  /* 0x000000000008781c */ /* 0x000fca0003f0f008 */
[----:B------:R-:W-:Y:S01]  /*0430*/  @UP0 ULEA UR14, UP1, UR25, UR8, 0x2 ;  /* 0x00000008190e0291 */ /* 0x000fe2000f8210ff */
[----:B------:R-:W-:Y:S01]  /*0440*/  IMAD.U32 R8, RZ, RZ, UR12 ;  /* 0x0000000cff087e24 */ /* 0x000fe2000f8e00ff */
[----:B------:R-:W1:Y:S02]  /*0450*/  @!UP0 LDCU UR5, c[0x0][0x43c] ;  /* 0x00008780ff0587ac */ /* 0x000e640008000800 */
[----:B------:R-:W-:Y:S02]  /*0460*/  @UP0 ULEA.HI.X UR15, UR25, UR9, URZ, 0x2, UP1 ;  /* 0x00000009190f0291 */ /* 0x000fe400088f14ff */
[----:B------:R-:W-:Y:S01]  /*0470*/  IMAD.U32 R10, RZ, RZ, UR14 ;  /* 0x0000000eff0a7e24 */ /* 0x000fe2000f8e00ff */
[----:B------:R-:W4:Y:S01]  /*0480*/  @!UP0 LDCU.64 UR8, c[0x0][0x488] ;  /* 0x00009100ff0887ac */ /* 0x000f220008000a00 */
[----:B------:R-:W-:Y:S02]  /*0490*/  IMAD.U32 R9, RZ, RZ, UR13 ;  /* 0x0000000dff097e24 */ /* 0x000fe4000f8e00ff */
[----:B------:R-:W-:-:S02]  /*04a0*/  IMAD.U32 R7, RZ, RZ, UR43 ;  /* 0x0000002bff077e24 */ /* 0x000fc4000f8e00ff */
[----:B------:R-:W-:Y:S01]  /*04b0*/  IMAD.U32 R11, RZ, RZ, UR15 ;  /* 0x0000000fff0b7e24 */ /* 0x000fe2000f8e00ff */
[----:B------:R-:W3:Y:S04]  /*04c0*/  @P4 LDG.E R4, desc[UR34][R8.64] ;  /* 0x0000002208044981 */ /* 0x000ee8000c1e1900 */
[----:B------:R-:W2:Y:S04]  /*04d0*/  @P0 LDG.E R0, desc[UR34][R10.64] ;  /* 0x000000220a000981 */ /* 0x000ea8000c1e1900 */
[----:B------:R-:W2:Y:S04]  /*04e0*/  @P2 LDG.E R2, desc[UR34][R8.64+0x4] ;  /* 0x0000042208022981 */ /* 0x000ea8000c1e1900 */
[----:B------:R-:W2:Y:S01]  /*04f0*/  @!P3 LDG.E R6, desc[UR34][R6.64] ;  /* 0x000000220606b981 */ /* 0x000ea2000c1e1900 */
[----:B----4-:R-:W-:-:S04]  /*0500*/  @!UP0 UISETP.NE.U32.AND UP1, UPT, UR8, URZ, UPT ;  /* 0x000000ff0800828c */ /* 0x010fc8000bf25070 */
[----:B------:R-:W-:Y:S01]  /*0510*/  @!UP0 UISETP.NE.AND.EX UP1, UPT, UR9, URZ, UPT, UP1 ;  /* 0x000000ff0900828c */ /* 0x000fe2000bf25310 */
[----:B------:R-:W-:Y:S01]  /*0520*/  UMOV UR39, URZ ;  /* 0x000000ff00277c82 */ /* 0x000fe20008000000 */
[----:B------:R-:W-:Y:S02]  /*0530*/  UMOV UR17, 0xffffffff ;  /* 0xffffffff00117882 */ /* 0x000fe40000000000 */
[----:B-1----:R-:W-:Y:S01]  /*0540*/  @!UP0 USEL UR8, UR5, URZ, UP1 ;  /* 0x000000ff05088287 */ /* 0x002fe20008800000 */
[----:B------:R-:W-:Y:S01]  /*0550*/  UMOV UR41, 0xffffffff ;  /* 0xffffffff00297882 */ /* 0x000fe20000000000 */
[----:B------:R-:W-:Y:S01]  /*0560*/  USHF.L.U32 UR30, UR40, 0x6, URZ ;  /* 0x00000006281e7899 */ /* 0x000fe200080006ff */
[----:B-----5:R-:W-:Y:S02]  /*0570*/  @P1 R2UR UR39, R3 ;  /* 0x00000000032712ca */ /* 0x020fe400000e0000 */
[----:B---3--:R-:W-:Y:S02]  /*0580*/  @P4 R2UR UR17, R4 ;  /* 0x00000000041142ca */ /* 0x008fe400000e0000 */
[----:B--2---:R-:W-:-:S02]  /*0590*/  @P0 R2UR UR38, R0 ;  /* 0x00000000002602ca */ /* 0x004fc400000e0000 */
[----:B------:R-:W-:Y:S02]  /*05a0*/  @P2 R2UR UR5, R2 ;  /* 0x00000000020522ca */ /* 0x000fe400000e0000 */
        /* <DEDUP_REMOVED lines=14> */
.L_x_519:
        /* <DEDUP_REMOVED lines=28> */
[----:B------:R-:W-:-:S04]  /*0850*/  UIADD3 UR11, UPT, UPT, UR11, UR5, URZ ;  /* 0x000000050b0b7290 */ /* 0x000fc8000fffe0ff */
[----:B--2---:R-:W-:-:S04]  /*0860*/  UIMAD.WIDE.U32 UR10, UR25, UR8, UR10 ;  /* 0x00000008190a72a5 */ /* 0x004fc8000f8e000a */
[----:B------:R-:W-:-:S03]  /*0870*/  UIMAD UR9, UR25, UR9, UR11 ;  /* 0x00000009190972a4 */ /* 0x000fc6000f8e020b */
[----:B------:R-:W-:-:S03]  /*0880*/  UMOV UR54, UR10 ;  /* 0x0000000a00367c82 */ /* 0x000fc60008000000 */
[----:B------:R-:W-:Y:S01]  /*0890*/  MOV R8, UR9 ;  /* 0x0000000900087c02 */ /* 0x000fe20008000f00 */
[----:B------:R-:W-:Y:S06]  /*08a0*/  BRA `(.L_x_522) ;  /* 0x00000000001c7947 */ /* 0x000fec0003800000 */
.L_x_521:
[----:B------:R-:W1:Y:S01]  /*08b0*/  LDCU.64 UR14, c[0x0][0x3b8] ;  /* 0x00007700ff0e77ac */ /* 0x000e620008000a00 */
[----:B------:R-:W-:-:S04]  /*08c0*/  UIADD3 UR5, UPT, UPT, UR39, UR41, URZ ;  /* 0x0000002927057290 */ /* 0x000fc8000fffe0ff */
[----:B-1----:R-:W-:Y:S02]  /*08d0*/  UIMAD.WIDE.U32 UR8, UR5, UR14, URZ ;  /* 0x0000000e050872a5 */ /* 0x002fe4000f8e00ff */
[----:B------:R-:W-:-:S04]  /*08e0*/  UIMAD UR5, UR5, UR15, URZ ;  /* 0x0000000f050572a4 */ /* 0x000fc8000f8e02ff */
[----:B------:R-:W-:Y:S01]  /*08f0*/  UIADD3 UR5, UPT, UPT, UR9, UR5, URZ ;  /* 0x0000000509057290 */ /* 0x000fe2000fffe0ff */
[----:B------:R-:W-:-:S05]  /*0900*/  UMOV UR54, UR8 ;  /* 0x0000000800367c82 */ /* 0x000fca0008000000 */
[----:B------:R-:W-:-:S07]  /*0910*/  MOV R8, UR5 ;  /* 0x0000000500087c02 */ /* 0x000fce0008000f00 */
.L_x_522:
        /* <DEDUP_REMOVED lines=40> */
.L_x_523:
[----:B------:R-:W1:Y:S01]  /*0ba0*/  LDCU.64 UR12, c[0x0][0x3c0] ;  /* 0x00007800ff0c77ac */ /* 0x000e620008000a00 */
[----:B------:R-:W-:-:S04]  /*0bb0*/  UIADD3 UR8, UPT, UPT, UR39, UR41, URZ ;  /* 0x0000002927087290 */ /* 0x000fc8000fffe0ff */
[----:B-1----:R-:W-:Y:S02]  /*0bc0*/  UIMAD.WIDE.U32 UR50, UR8, UR12, URZ ;  /* 0x0000000c083272a5 */ /* 0x002fe4000f8e00ff */
[----:B------:R-:W-:-:S04]  /*0bd0*/  UIMAD UR8, UR8, UR13, URZ ;  /* 0x0000000d080872a4 */ /* 0x000fc8000f8e02ff */
[----:B------:R-:W-:-:S06]  /*0be0*/  UIADD3 UR8, UPT, UPT, UR51, UR8, URZ ;  /* 0x0000000833087290 */ /* 0x000fcc000fffe0ff */
[----:B------:R-:W-:-:S07]  /*0bf0*/  MOV R9, UR8 ;  /* 0x0000000800097c02 */ /* 0x000fce0008000f00 */
.L_x_524:
[----:B------:R-:W1:Y:S01]  /*0c00*/  @!UP1 LDCU.64 UR10, c[0x0][0x588] ;  /* 0x0000b100ff0a97ac */ /* 0x000e620008000a00 */
[----:B------:R-:W2:Y:S01]  /*0c10*/  @UP1 LDCU.64 UR8, c[0x0][0x590] ;  /* 0x0000b200ff0817ac */ /* 0x000ea20008000a00 */
[----:B------:R-:W3:Y:S01]  /*0c20*/  LDCU UR16, c[0x0][0x3e0] ;  /* 0x00007c00ff1077ac */ /* 0x000ee20008000800 */
[----:B------:R-:W3:Y:S01]  /*0c30*/  LDCU UR49, c[0x0][0x44c] ;  /* 0x00008980ff3177ac */ /* 0x000ee20008000800 */
[----:B-1----:R-:W-:-:S04]  /*0c40*/  @!UP1 UIMAD.WIDE.U32 UR64, UR25, UR10, URZ ;  /* 0x0000000a194092a5 */ /* 0x002fc8000f8e00ff */
[----:B------:R-:W-:Y:S02]  /*0c50*/  @!UP1 UIMAD UR51, UR25, UR11, UR65 ;  /* 0x0000000b193392a4 */ /* 0x000fe4000f8e0241 */
[----:B--2---:R-:W-:-:S04]  /*0c60*/  @UP1 UIMAD.WIDE.U32 UR10, UR17, UR8, URZ ;  /* 0x00000008110a12a5 */ /* 0x004fc8000f8e00ff */
[----:B------:R-:W-:Y:S02]  /*0c70*/  @UP1 UIMAD UR51, UR17, UR9, UR11 ;  /* 0x00000009113312a4 */ /* 0x000fe4000f8e020b */
[----:B---3--:R-:W-:Y:S01]  /*0c80*/  UIMAD.WIDE UR60, UR16, UR49, URZ ;  /* 0x00000031103c72a5 */ /* 0x008fe2000f8e02ff */
[----:B------:R-:W-:Y:S01]  /*0c90*/  @UP1 UMOV UR64, UR10 ;  /* 0x0000000a00401c82 */ /* 0x000fe20008000000 */
[----:B------:R-:W-:Y:S10]  /*0ca0*/  BRA.U UP1, `(.L_x_525) ;  /* 0x0000000101447547 */ /* 0x000ff4000b800000 */
[----:B------:R-:W1:Y:S02]  /*0cb0*/  LDCU UR8, c[0x0][0x444] ;  /* 0x00008880ff0877ac */ /* 0x000e640008000800 */
[----:B-1----:R-:W-:Y:S02]  /*0cc0*/  USHF.R.S32.HI UR9, URZ, 0x1f, UR8 ;  /* 0x0000001fff097899 */ /* 0x002fe40008011408 */
[----:B------:R-:W-:Y:S02]  /*0cd0*/  UIMAD.WIDE.U32 UR58, UR25, UR8, URZ ;  /* 0x00000008193a72a5 */ /* 0x000fe4000f8e00ff */
[----:B------:R-:W-:Y:S02]  /*0ce0*/  UIMAD UR8, UR9, UR25, URZ ;  /* 0x00000019090872a4 */ /* 0x000fe4000f8e02ff */
[----:B------:R-:W-:Y:S02]  /*0cf0*/  USHF.R.S32.HI UR9, URZ, 0x1f, UR16 ;  /* 0x0000001fff097899 */ /* 0x000fe40008011410 */
[----:B------:R-:W-:-:S02]  /*0d00*/  UIADD3 UR8, UPT, UPT, UR59, UR8, URZ ;  /* 0x000000083b087290 */ /* 0x000fc4000fffe0ff */
[----:B------:R-:W-:Y:S02]  /*0d10*/  UIMAD.WIDE.U32 UR10, UR58, UR16, URZ ;  /* 0x000000103a0a72a5 */ /* 0x000fe4000f8e00ff */
[----:B------:R-:W-:-:S04]  /*0d20*/  UIMAD UR8, UR8, UR16, URZ ;  /* 0x00000010080872a4 */ /* 0x000fc8000f8e02ff */
[----:B------:R-:W-:Y:S02]  /*0d30*/  UIMAD UR8, UR9, UR58, UR8 ;  /* 0x0000003a090872a4 */ /* 0x000fe4000f8e0208 */
[----:B------:R-:W-:Y:S02]  /*0d40*/  USHF.R.S32.HI UR9, URZ, 0x1f, UR49 ;  /* 0x0000001fff097899 */ /* 0x000fe40008011431 */
[----:B------:R-:W-:Y:S02]  /*0d50*/  UIADD3 UR8, UPT, UPT, UR11, UR8, URZ ;  /* 0x000000080b087290 */ /* 0x000fe4000fffe0ff */
[----:B------:R-:W-:Y:S02]  /*0d60*/  UIMAD.WIDE.U32 UR58, UR10, UR49, URZ ;  /* 0x000000310a3a72a5 */ /* 0x000fe4000f8e00ff */
[----:B------:R-:W-:-:S04]  /*0d70*/  UIMAD UR8, UR8, UR49, URZ ;  /* 0x00000031080872a4 */ /* 0x000fc8000f8e02ff */
[----:B------:R-:W-:-:S03]  /*0d80*/  UIMAD UR8, UR9, UR10, UR8 ;  /* 0x0000000a090872a4 */ /* 0x000fc6000f8e0208 */
[----:B------:R-:W-:Y:S01]  /*0d90*/  UMOV UR10, UR58 ;  /* 0x0000003a000a7c82 */ /* 0x000fe20008000000 */
[----:B------:R-:W-:Y:S01]  /*0da0*/  UIADD3 UR8, UPT, UPT, UR59, UR8, URZ ;  /* 0x000000083b087290 */ /* 0x000fe2000fffe0ff */
[----:B------:R-:W-:Y:S11]  /*0db0*/  BRA `(.L_x_526) ;  /* 0x00000000000c7947 */ /* 0x000ff60003800000 */
.L_x_525:
[----:B------:R-:W-:Y:S02]  /*0dc0*/  UIMAD.WIDE.U32 UR10, UR60, UR17, URZ ;  /* 0x000000113c0a72a5 */ /* 0x000fe4000f8e00ff */
[----:B------:R-:W-:-:S04]  /*0dd0*/  UIMAD UR8, UR61, UR17, URZ ;  /* 0x000000113d0872a4 */ /* 0x000fc8000f8e02ff */
[----:B------:R-:W-:-:S12]  /*0de0*/  UIADD3 UR8, UPT, UPT, UR11, UR8, URZ ;  /* 0x000000080b087290 */ /* 0x000fd8000fffe0ff */
.L_x_526:
[----:B------:R-:W1:Y:S01]  /*0df0*/  LDCU.U8 UR9, c[0x0][0x548] ;  /* 0x0000a900ff0977ac */ /* 0x000e620008000000 */
[----:B------:R-:W-:Y:S01]  /*0e00*/  UMOV UR25, UR19 ;  /* 0x0000001300197c82 */ /* 0x000fe20008000000 */
[----:B------:R-:W2:Y:S01]  /*0e10*/  LDCU.U8 UR62, c[0x0][0x5f0] ;  /* 0x0000be00ff3e77ac */ /* 0x000ea20008000000 */
[----:B------:R-:W-:Y:S02]  /*0e20*/  USHF.L.U32 UR47, UR25, 0x7, URZ ;  /* 0x00000007192f7899 */ /* 0x000fe400080006ff */
[----:B------:R-:W-:Y:S02]  /*0e30*/  UIMAD UR59, UR24, UR49, URZ ;  /* 0x00000031183b72a4 */ /* 0x000fe4000f8e02ff */
[----:B------:R-:W-:-:S04]  /*0e40*/  USEL UR11, UR47, URZ, UP5 ;  /* 0x000000ff2f0b7287 */ /* 0x000fc8000a800000 */
[----:B------:R-:W-:Y:S02]  /*0e50*/  UIADD3 UR11, UP0, UPT, UR52, UR11, URZ ;  /* 0x0000000b340b7290 */ /* 0x000fe4000ff1e0ff */
[----:B-1----:R-:W-:Y:S02]  /*0e60*/  UISETP.NE.AND UP1, UPT, UR9, URZ, UPT ;  /* 0x000000ff0900728c */ /* 0x002fe4000bf25270 */
[----:B------:R-:W-:Y:S02]  /*0e70*/  UIADD3.X UR58, UPT, UPT, URZ, UR55, URZ, UP0, !UPT ;  /* 0x00000037ff3a7290 */ /* 0x000fe400087fe4ff */
[----:B------:R-:W-:Y:S02]  /*0e80*/  UIMAD.WIDE.U32 UR66, UR11, UR60, URZ ;  /* 0x0000003c0b4272a5 */ /* 0x000fe4000f8e00ff */
[----:B------:R-:W-:-:S04]  /*0e90*/  UIMAD UR58, UR58, UR60, URZ ;  /* 0x0000003c3a3a72a4 */ /* 0x000fc8000f8e02ff */
[----:B------:R-:W-:-:S04]  /*0ea0*/  UIMAD UR58, UR61, UR11, UR58 ;  /* 0x0000000b3d3a72a4 */ /* 0x000fc8000f8e023a */
[----:B------:R-:W-:Y:S01]  /*0eb0*/  UIADD3 UR58, UPT, UPT, UR67, UR58, URZ ;  /* 0x0000003a433a7290 */ /* 0x000fe2000fffe0ff */
[----:B--2---:R-:W-:Y:S11]  /*0ec0*/  BRA.U !UP1, `(.L_x_527) ;  /* 0x00000001091c7547 */ /* 0x004ff6000b800000 */
[----:B------:R-:W1:Y:S01]  /*0ed0*/  LDCU UR9, c[0x0][0x434] ;  /* 0x00008680ff0977ac */ /* 0x000e620008000800 */
[----:B------:R-:W2:Y:S01]  /*0ee0*/  LDCU UR61, c[0x0][0x454] ;  /* 0x00008a80ff3d77ac */ /* 0x000ea20008000800 */
[----:B------:R-:W-:Y:S02]  /*0ef0*/  UISETP.NE.AND UP0, UPT, UR17, -0x1, UPT ;  /* 0xffffffff1100788c */ /* 0x000fe4000bf05270 */
[----:B-1----:R-:W-:-:S04]  /*0f00*/  UIMAD UR9, UR25, UR9, URZ ;  /* 0x00000009190972a4 */ /* 0x002fc8000f8e02ff */
[----:B------:R-:W-:-:S04]  /*0f10*/  USEL UR9, UR9, UR17, !UP0 ;  /* 0x0000001109097287 */ /* 0x000fc8000c000000 */
[----:B--2---:R-:W-:Y:S01]  /*0f20*/  UIMAD UR61, UR24, UR61, UR9 ;  /* 0x0000003d183d72a4 */ /* 0x004fe2000f8e0209 */
[----:B------:R-:W-:Y:S05]  /*0f30*/  BRA `(.L_x_528) ;  /* 0x00000000000c7947 */ /* 0x000fea0003800000 */
.L_x_527:
[----:B------:R-:W1:Y:S01]  /*0f40*/  LDCU UR61, c[0x0][0x434] ;  /* 0x00008680ff3d77ac */ /* 0x000e620008000800 */
[----:B------:R-:W-:-:S04]  /*0f50*/  UIMAD UR9, UR25, UR16, UR24 ;  /* 0x00000010190972a4 */ /* 0x000fc8000f8e0218 */
[----:B-1----:R-:W-:Y:S02]  /*0f60*/  UIMAD UR61, UR9, UR61, URZ ;  /* 0x0000003d093d72a4 */ /* 0x002fe4000f8e02ff */
.L_x_528:
[----:B------:R-:W-:Y:S01]  /*0f70*/  UIADD3 UR57, UPT, UPT, UR45, -0x1, URZ ;  /* 0xffffffff2d397890 */ /* 0x000fe2000fffe0ff */
[----:B------:R-:W-:Y:S09]  /*0f80*/  BRA.U !UP1, `(.L_x_529) ;  /* 0x0000000109247547 */ /* 0x000ff2000b800000 */
        /* <DEDUP_REMOVED lines=9> */
.L_x_529:
[----:B------:R-:W1:Y:S01]  /*1020*/  LDCU UR60, c[0x0][0x444] ;  /* 0x00008880ff3c77ac */ /* 0x000e620008000800 */
[----:B------:R-:W-:-:S04]  /*1030*/  UIMAD UR9, UR25, UR16, UR24 ;  /* 0x00000010190972a4 */ /* 0x000fc8000f8e0218 */
[----:B-1----:R-:W-:-:S12]  /*1040*/  UIMAD UR60, UR9, UR60, URZ ;  /* 0x0000003c093c72a4 */ /* 0x002fd8000f8e02ff */
.L_x_530:
[----:B------:R-:W-:Y:S01]  /*1050*/  USHF.R.S32.HI UR9, URZ, 0x1f, UR59 ;  /* 0x0000001fff097899 */ /* 0x000fe2000801143b */
[----:B------:R-:W1:Y:S01]  /*1060*/  S2R R226, SR_TID.X ;  /* 0x0000000000e27919 */ /* 0x000e620000002100 */
[----:B------:R-:W-:Y:S01]  /*1070*/  UIADD3 UR59, UP1, UP0, UR66, UR10, UR59 ;  /* 0x0000000a423b7290 */ /* 0x000fe2000f83e03b */
[----:B------:R-:W-:Y:S01]  /*1080*/  IMAD.MOV.U32 R21, RZ, RZ, RZ ;  /* 0x000000ffff157224 */ /* 0x000fe200078e00ff */
[----:B------:R-:W-:Y:S01]  /*1090*/  UIADD3 UR48, UPT, UPT, UR30, UR46, URZ ;  /* 0x0000002e1e307290 */ /* 0x000fe2000fffe0ff */
[----:B------:R-:W-:Y:S01]  /*10a0*/  ISETP.NE.AND P3, PT, RZ, UR62, PT ;  /* 0x0000003eff007c0c */ /* 0x000fe2000bf65270 */
[----:B------:R-:W-:Y:S01]  /*10b0*/  UIADD3.X UR58, UPT, UPT, UR58, UR8, UR9, UP1, UP0 ;  /* 0x000000083a3a7290 */ /* 0x000fe20008fe0409 */
[----:B------:R-:W-:Y:S01]  /*10c0*/  BSSY.RECONVERGENT B1, `(.L_x_520) ;  /* 0x00008af000017945 */ /* 0x000fe20003800200 */
[----:B------:R-:W-:Y:S01]  /*10d0*/  UIMAD UR49, UR16, UR49, URZ ;  /* 0x00000031103172a4 */ /* 0x000fe2000f8e02ff */
[----:B------:R-:W2:Y:S02]  /*10e0*/  LDCU.64 UR62, c[0x0][0x420] ;  /* 0x00008400ff3e77ac */ /* 0x000ea40008000a00 */
[----:B------:R-:W3:Y:S01]  /*10f0*/  LDCU UR9, c[0x0][0x508] ;  /* 0x0000a100ff0977ac */ /* 0x000ee20008000800 */
[----:B------:R-:W-:-:S02]  /*1100*/  ULEA UR60, UR57, UR60, 0x6 ;  /* 0x0000003c393c7291 */ /* 0x000fc4000f8e30ff */
[----:B------:R-:W-:Y:S02]  /*1110*/  ULEA UR61, UR57, UR61, 0x6 ;  /* 0x0000003d393d7291 */ /* 0x000fe4000f8e30ff */
[----:B---3--:R-:W-:Y:S01]  /*1120*/  UIADD3 UR9, UPT, UPT, UR48, -UR9, -UR38 ;  /* 0x8000000930097290 */ /* 0x008fe2000fffe826 */
[----:B-1----:R-:W-:Y:S01]  /*1130*/  IMAD.SHL.U32 R4, R226, 0x8, RZ ;  /* 0x00000008e2047824 */ /* 0x002fe200078e00ff */
[--C-:B------:R-:W-:Y:S02]  /*1140*/  SHF.R.U32.HI R5, RZ, 0x3, R226.reuse ;  /* 0x00000003ff057819 */ /* 0x100fe400000116e2 */
[----:B------:R-:W-:Y:S01]  /*1150*/  USHF.R.S32.HI UR8, URZ, 0x1f, UR9 ;  /* 0x0000001fff087899 */ /* 0x000fe20008011409 */
[----:B------:R-:W-:Y:S02]  /*1160*/  SHF.R.U32.HI R17, RZ, 0x5, R226 ;  /* 0x00000005ff117819 */ /* 0x000fe400000116e2 */
[----:B------:R-:W-:Y:S01]  /*1170*/  LOP3.LUT R20, R4, 0x38, RZ, 0xc0, !PT ;  /* 0x0000003804147812 */ /* 0x000fe200078ec0ff */
[----:B------:R-:W-:-:S03]  /*1180*/  ULEA.HI UR8, UR8, UR9, URZ, 0x6 ;  /* 0x0000000908087291 */ /* 0x000fc6000f8f30ff */
[----:B------:R-:W-:Y:S01]  /*1190*/  IADD3 R2, P0, PT, R20, UR64, RZ ;  /* 0x0000004014027c10 */ /* 0x000fe2000ff1e0ff */
[----:B------:R-:W-:Y:S01]  /*11a0*/  USHF.R.S32.HI UR47, URZ, 0x6, UR8 ;  /* 0x00000006ff2f7899 */ /* 0x000fe20008011408 */
[----:B------:R-:W1:Y:S03]  /*11b0*/  LDCU.64 UR64, c[0x0][0x5e8] ;  /* 0x0000bd00ff4077ac */ /* 0x000e660008000a00 */
[----:B------:R-:W-:Y:S01]  /*11c0*/  IMAD.X R3, RZ, RZ, UR51, P0 ;  /* 0x00000033ff037e24 */ /* 0x000fe200080e06ff */
[----:B------:R-:W-:Y:S02]  /*11d0*/  UISETP.LT.AND UP0, UPT, URZ, UR47, UPT ;  /* 0x0000002fff00728c */ /* 0x000fe4000bf01270 */
[----:B------:R-:W3:Y:S02]  /*11e0*/  LDCU.128 UR8, c[0x0][0x590] ;  /* 0x0000b200ff0877ac */ /* 0x000ee40008000c00 */
[----:B------:R-:W-:-:S04]  /*11f0*/  USEL UR47, URZ, UR47, !UP0 ;  /* 0x0000002fff2f7287 */ /* 0x000fc8000c000000 */
[----:B------:R-:W-:Y:S02]  /*1200*/  UISETP.GT.AND UP0, UPT, UR45, UR47, UPT ;  /* 0x0000002f2d00728c */ /* 0x000fe4000bf04270 */
[----:B---3--:R-:W-:Y:S01]  /*1210*/  UIMAD UR17, UR55, UR8, URZ ;  /* 0x00000008371172a4 */ /* 0x008fe2000f8e02ff */
[----:B------:R-:W-:Y:S01]  /*1220*/  IMAD.U32 R10, RZ, RZ, UR8 ;  /* 0x00000008ff0a7e24 */ /* 0x000fe2000f8e00ff */
[----:B------:R-:W-:Y:S01]  /*1230*/  MOV R12, UR10 ;  /* 0x0000000a000c7c02 */ /* 0x000fe20008000f00 */
[----:B------:R-:W-:Y:S01]  /*1240*/  IMAD.U32 R14, RZ, RZ, UR11 ;  /* 0x0000000bff0e7e24 */ /* 0x000fe2000f8e00ff */
[----:B------:R-:W-:Y:S01]  /*1250*/  UIMAD UR17, UR52, UR9, UR17 ;  /* 0x00000009341172a4 */ /* 0x000fe2000f8e0211 */
[----:B------:R-:W-:Y:S01]  /*1260*/  IMAD.WIDE.U32 R10, R10, UR52, R2 ;  /* 0x000000340a0a7c25 */ /* 0x000fe2000f8e0002 */
[----:B------:R-:W3:Y:S01]  /*1270*/  LDCU.64 UR10, c[0x0][0x550] ;  /* 0x0000aa00ff0a77ac */ /* 0x000ee20008000a00 */
[----:B------:R-:W4:Y:S03]  /*1280*/  LDC.64 R2, c[0x0][0x3b0] ;  /* 0x0000ec00ff027b82 */ /* 0x000f260000000a00 */
[----:B------:R-:W-:Y:S01]  /*1290*/  VIADD R11, R11, UR17 ;  /* 0x000000110b0b7c36 */ /* 0x000fe20008000000 */
[----:B------:R-:W-:Y:S01]  /*12a0*/  USHF.L.U64.HI UR51, UR8, 0x5, UR9 ;  /* 0x0000000508337899 */ /* 0x000fe20008010209 */
[----:B------:R-:W-:-:S03]  /*12b0*/  IMAD.WIDE.U32 R12, R12, UR24, R10 ;  /* 0x000000180c0c7c25 */ /* 0x000fc6000f8e000a */
[----:B------:R-:W5:Y:S01]  /*12c0*/  LDCU.64 UR16, c[0x0][0x3c8] ;  /* 0x00007900ff1077ac */ /* 0x000f620008000a00 */
[----:B------:R-:W2:Y:S01]  /*12d0*/  LDC.64 R10, c[0x0][0x5f8] ;  /* 0x00017e00ff0a7b82 */ /* 0x000ea20000000a00 */
[----:B------:R-:W-:Y:S02]  /*12e0*/  IMAD R15, R14, UR24, R13 ;  /* 0x000000180e0f7c24 */ /* 0x000fe4000f8e020d */
[----:B------:R-:W-:Y:S01]  /*12f0*/  IMAD.MOV.U32 R14, RZ, RZ, R12 ;  /* 0x000000ffff0e7224 */ /* 0x000fe200078e000c */
[----:B------:R-:W-:-:S03]  /*1300*/  LOP3.LUT R12, R226, 0x1f, RZ, 0xc0, !PT ;  /* 0x0000001fe20c7812 */ /* 0x000fc600078ec0ff */
[----:B------:R-:W-:-:S04]  /*1310*/  IMAD.WIDE.U32 R14, R5, UR8, R14 ;  /* 0x00000008050e7c25 */ /* 0x000fc8000f8e000e */
[----:B------:R-:W-:Y:S01]  /*1320*/  IMAD R12, R17, UR49, R12 ;  /* 0x00000031110c7c24 */ /* 0x000fe2000f8e020c */
[----:B---3--:R-:W-:Y:S01]  /*1330*/  LEA R242, P2, R14, UR10, 0x1 ;  /* 0x0000000a0ef27c11 */ /* 0x008fe2000f8408ff */
[C---:B----4-:R-:W-:Y:S02]  /*1340*/  IMAD R0, R2.reuse, UR55, RZ ;  /* 0x0000003702007c24 */ /* 0x050fe4000f8e02ff */
[----:B------:R-:W-:Y:S01]  /*1350*/  IMAD.WIDE.U32 R18, R2, UR52, R20 ;  /* 0x0000003402127c25 */ /* 0x000fe2000f8e0014 */
[----:B-----5:R-:W-:-:S03]  /*1360*/  MOV R16, UR16 ;  /* 0x0000001000107c02 */ /* 0x020fc60008000f00 */
[----:B------:R-:W-:Y:S01]  /*1370*/  IMAD R13, R3, UR52, R0 ;  /* 0x00000034030d7c24 */ /* 0x000fe2000f8e0200 */
[----:B------:R-:W-:Y:S01]  /*1380*/  IADD3 R22, P0, PT, R18, UR56, RZ ;  /* 0x0000003812167c10 */ /* 0x000fe2000ff1e0ff */
[----:B------:R-:W-:Y:S01]  /*1390*/  IMAD R0, R5, UR9, R15 ;  /* 0x0000000905007c24 */ /* 0x000fe2000f8e020f */
[----:B------:R-:W-:Y:S02]  /*13a0*/  USHF.L.U32 UR52, UR8, 0x5, URZ ;  /* 0x0000000508347899 */ /* 0x000fe400080006ff */
[----:B------:R-:W-:Y:S01]  /*13b0*/  IADD3.X R23, PT, PT, R19, UR53, R13, P0, !PT ;  /* 0x0000003513177c10 */ /* 0x000fe200087fe40d */
[----:B--2---:R-:W-:Y:S01]  /*13c0*/  IMAD.WIDE.U32 R18, R10, UR22, RZ ;  /* 0x000000160a127c25 */ /* 0x004fe2000f8e00ff */
[----:B------:R-:W2:Y:S01]  /*13d0*/  LDCU.64 UR8, c[0x0][0x380] ;  /* 0x00007000ff0877ac */ /* 0x000ea20008000a00 */
[----:B------:R-:W-:Y:S02]  /*13e0*/  LEA.HI.X R243, R14, UR11, R0, 0x1, P2 ;  /* 0x0000000b0ef37c11 */ /* 0x000fe400090f0c00 */
[----:B------:R-:W-:Y:S01]  /*13f0*/  IMAD.U32 R13, RZ, RZ, UR17 ;  /* 0x00000011ff0d7e24 */ /* 0x000fe2000f8e00ff */
[----:B------:R-:W3:Y:S01]  /*1400*/  LDCU.64 UR16, c[0x0][0x570] ;  /* 0x0000ae00ff1077ac */ /* 0x000ee20008000a00 */
[----:B------:R-:W-:Y:S01]  /*1410*/  SEL R15, R18, RZ, P3 ;  /* 0x000000ff120f7207 */ /* 0x000fe20001800000 */
[----:B------:R-:W-:Y:S01]  /*1420*/  IMAD R11, R11, UR22, R19 ;  /* 0x000000160b0b7c24 */ /* 0x000fe2000f8e0213 */
[----:B------:R-:W-:-:S02]  /*1430*/  USHF.L.U32 UR53, UR49, 0x6, URZ ;  /* 0x0000000631357899 */ /* 0x000fc400080006ff */
[----:B------:R-:W-:Y:S01]  /*1440*/  IADD3 R10, P1, P0, R12, UR59, R15 ;  /* 0x0000003b0c0a7c10 */ /* 0x000fe2000f83e00f */
[----:B------:R-:W-:Y:S01]  /*1450*/  IMAD.WIDE.U32 R16, R16, UR24, R22 ;  /* 0x0000001810107c25 */ /* 0x000fe2000f8e0016 */
[----:B------:R-:W-:Y:S01]  /*1460*/  SHF.R.S32.HI R12, RZ, 0x1f, R12 ;  /* 0x0000001fff0c7819 */ /* 0x000fe2000001140c */
[----:B-1----:R-:W-:Y:S01]  /*1470*/  UIMAD.WIDE UR10, UR60, 0x4, UR64 ;  /* 0x000000043c0a78a5 */ /* 0x002fe2000f8e0240 */
[----:B------:R-:W-:Y:S01]  /*1480*/  SEL R11, R11, RZ, P3 ;  /* 0x000000ff0b0b7207 */ /* 0x000fe20001800000 */
[----:B------:R-:W-:-:S03]  /*1490*/  IMAD R17, R13, UR24, R17 ;  /* 0x000000180d117c24 */ /* 0x000fc6000f8e0211 */
[----:B------:R-:W-:Y:S01]  /*14a0*/  IADD3.X R12, PT, PT, R12, UR58, R11, P1, P0 ;  /* 0x0000003a0c0c7c10 */ /* 0x000fe20008fe040b */
[----:B------:R-:W-:Y:S01]  /*14b0*/  IMAD.U32 R11, RZ, RZ, UR53 ;  /* 0x00000035ff0b7e24 */ /* 0x000fe2000f8e00ff */
[----:B------:R-:W-:Y:S01]  /*14c0*/  IADD3 R10, P0, PT, R10, UR53, RZ ;  /* 0x000000350a0a7c10 */ /* 0x000fe2000ff1e0ff */
[----:B------:R-:W-:Y:S01]  /*14d0*/  IMAD.WIDE.U32 R14, R5, R2, R16 ;  /* 0x00000002050e7225 */ /* 0x000fe200078e0010 */
[----:B------:R-:W-:Y:S01]  /*14e0*/  LOP3.LUT R17, R20, 0x40, RZ, 0xfc, !PT ;  /* 0x0000004014117812 */ /* 0x000fe200078efcff */
[----:B------:R-:W-:Y:S01]  /*14f0*/  UIMAD.WIDE UR58, UR61, 0x4, UR62 ;  /* 0x000000043d3a78a5 */ /* 0x000fe2000f8e023e */
[----:B------:R-:W-:Y:S01]  /*1500*/  LEA.HI.X.SX32 R11, R11, R12, 0x1, P0 ;  /* 0x0000000c0b0b7211 */ /* 0x000fe200000f0eff */
[----:B------:R-:W-:Y:S01]  /*1510*/  IMAD R0, R5, R3, R15 ;  /* 0x0000000305007224 */ /* 0x000fe200078e020f */
[----:B---3--:R-:W-:Y:S02]  /*1520*/  LEA R240, P0, R10, UR16, 0x2 ;  /* 0x000000100af07c11 */ /* 0x008fe4000f8010ff */
[----:B--2---:R-:W-:-:S02]  /*1530*/  LEA R244, P1, R14, UR8, 0x1 ;  /* 0x000000080ef47c11 */ /* 0x004fc4000f8208ff */
[----:B------:R-:W-:Y:S01]  /*1540*/  LEA.HI.X R241, R10, UR17, R11, 0x2, P0 ;  /* 0x000000110af17c11 */ /* 0x000fe200080f140b */
[----:B------:R-:W-:Y:S01]  /*1550*/  IMAD.SHL.U32 R11, R2, 0x20, RZ ;  /* 0x00000020020b7824 */ /* 0x000fe200078e00ff */
[C---:B------:R-:W-:Y:S02]  /*1560*/  IADD3 R10, P0, PT, R5.reuse, 0x20, RZ ;  /* 0x00000020050a7810 */ /* 0x040fe40007f1e0ff */
[----:B------:R-:W-:Y:S02]  /*1570*/  LEA.HI.X R245, R14, UR9, R0, 0x1, P1 ;  /* 0x000000090ef57c11 */ /* 0x000fe400088f0c00 */
[----:B------:R-:W-:Y:S01]  /*1580*/  SHF.L.U64.HI R3, R2, 0x5, R3 ;  /* 0x0000000502037819 */ /* 0x000fe20000010203 */
[----:B------:R-:W-:Y:S01]  /*1590*/  IMAD.X R2, RZ, RZ, RZ, P0 ;  /* 0x000000ffff027224 */ /* 0x000fe200000e06ff */
[----:B------:R-:W-:Y:S02]  /*15a0*/  IADD3 R12, PT, PT, R5, 0x20, RZ ;  /* 0x00000020050c7810 */ /* 0x000fe40007ffe0ff */
[----:B------:R-:W-:-:S02]  /*15b0*/  LOP3.LUT R16, R20, 0x80, RZ, 0xfc, !PT ;  /* 0x0000008014107812 */ /* 0x000fc400078efcff */
        /* <DEDUP_REMOVED lines=15> */
.L_x_532:
[----:B------:R-:W1:Y:S01]  /*16b0*/  LDCU.64 UR12, c[0x0][0x5c0] ;  /* 0x0000b800ff0c77ac */ /* 0x000e620008000a00 */
[----:B------:R-:W-:-:S04]  /*16c0*/  UIADD3 UR8, UPT, UPT, UR39, UR41, URZ ;  /* 0x0000002927087290 */ /* 0x000fc8000fffe0ff */
[----:B-1----:R-:W-:Y:S02]  /*16d0*/  UIMAD.WIDE.U32 UR16, UR8, UR12, URZ ;  /* 0x0000000c081072a5 */ /* 0x002fe4000f8e00ff */
[----:B------:R-:W-:-:S04]  /*16e0*/  UIMAD UR8, UR8, UR13, URZ ;  /* 0x0000000d080872a4 */ /* 0x000fc8000f8e02ff */
[----:B------:R-:W-:-:S06]  /*16f0*/  UIADD3 UR8, UPT, UPT, UR17, UR8, URZ ;  /* 0x0000000811087290 */ /* 0x000fcc000fffe0ff */
[----:B------:R-:W-:Y:S02]  /*1700*/  MOV R3, UR8 ;  /* 0x0000000800037c02 */ /* 0x000fe40008000f00 */
.L_x_533:
        /* <DEDUP_REMOVED lines=13> */
.L_x_534:
[----:B------:R-:W1:Y:S01]  /*17e0*/  LDCU.64 UR10, c[0x0][0x5c8] ;  /* 0x0000b900ff0a77ac */ /* 0x000e620008000a00 */
[----:B------:R-:W-:-:S04]  /*17f0*/  UIADD3 UR39, UPT, UPT, UR39, UR41, URZ ;  /* 0x0000002927277290 */ /* 0x000fc8000fffe0ff */
[----:B-1----:R-:W-:Y:S02]  /*1800*/  UIMAD.WIDE.U32 UR14, UR39, UR10, URZ ;  /* 0x0000000a270e72a5 */ /* 0x002fe4000f8e00ff */
[----:B------:R-:W-:-:S04]  /*1810*/  UIMAD UR39, UR39, UR11, URZ ;  /* 0x0000000b272772a4 */ /* 0x000fc8000f8e02ff */
[----:B------:R-:W-:-:S06]  /*1820*/  UIADD3 UR39, UPT, UPT, UR15, UR39, URZ ;  /* 0x000000270f277290 */ /* 0x000fcc000fffe0ff */
[----:B------:R-:W-:-:S07]  /*1830*/  MOV R0, UR39 ;  /* 0x0000002700007c02 */ /* 0x000fce0008000f00 */
.L_x_535:
        /* <DEDUP_REMOVED lines=32> */
.L_x_537:
[----:B------:R-:W-:Y:S05]  /*1a40*/  BSYNC.RECONVERGENT B0 ;  /* 0x0000000000007941 */ /* 0x000fea0003800200 */
.L_x_536:
[----:B------:R-:W-:Y:S04]  /*1a50*/  BSSY.RECONVERGENT B0, `(.L_x_538) ;  /* 0x0000014000007945 */ /* 0x000fe80003800200 */
        /* <DEDUP_REMOVED lines=19> */
.L_x_539:
[----:B------:R-:W-:Y:S05]  /*1b90*/  BSYNC.RECONVERGENT B0 ;  /* 0x0000000000007941 */ /* 0x000fea0003800200 */
.L_x_538:
[----:B------:R-:W3:Y:S01]  /*1ba0*/  LDCU.64 UR8, c[0x0][0x5e0] ;  /* 0x0000bc00ff0877ac */ /* 0x000ee20008000a00 */
[----:B------:R-:W-:Y:S01]  /*1bb0*/  MOV R3, UR10 ;  /* 0x0000000a00037c02 */ /* 0x000fe20008000f00 */
[----:B------:R-:W-:Y:S01]  /*1bc0*/  BSSY.RECONVERGENT B0, `(.L_x_540) ;  /* 0x000001b000007945 */ /* 0x000fe20003800200 */
[----:B------:R-:W-:-:S03]  /*1bd0*/  UIMAD UR5, UR5, UR10, URZ ;  /* 0x0000000a050572a4 */ /* 0x000fc6000f8e02ff */
[----:B--2---:R-:W-:Y:S01]  /*1be0*/  IMAD.WIDE.U32 R6, R3, UR30, R20 ;  /* 0x0000001e03067c25 */ /* 0x004fe2000f8e0014 */
        /* <DEDUP_REMOVED lines=24> */
.L_x_541:
[----:B------:R-:W-:Y:S05]  /*1d70*/  BSYNC.RECONVERGENT B0 ;  /* 0x0000000000007941 */ /* 0x000fea0003800200 */
.L_x_540:
[----:B------:R-:W-:Y:S05]  /*1d80*/  @P5 BRA `(.L_x_542) ;  /* 0x0000007c00885947 */ /* 0x000fea0003800000 */
[----:B------:R-:W2:Y:S01]  /*1d90*/  LDCU UR5, c[0x0][0x440] ;  /* 0x00008800ff0577ac */ /* 0x000ea20008000800 */
[----:B-1----:R-:W-:Y:S02]  /*1da0*/  IMAD R5, R2, UR10, RZ ;  /* 0x0000000a02057c24 */ /* 0x002fe4000f8e02ff */
        /* <DEDUP_REMOVED lines=8> */
[----:B-1----:R-:W-:-:S04]  /*1e30*/  LEA R4, P3, R2, UR8, 0x1 ;  /* 0x0000000802047c11 */ /* 0x002fc8000f8608ff */
        /* <DEDUP_REMOVED lines=8> */
.L_x_531:
        /* <DEDUP_REMOVED lines=38> */
.L_x_544:
[----:B------:R2:W-:Y:S04]  /*2120*/  STS.128 [R15+0x10000], RZ ;  /* 0x010000ff0f007388 */ /* 0x0005e80000000c00 */
[----:B------:R2:W-:Y:S04]  /*2130*/  STS.128 [R15+0x12000], RZ ;  /* 0x012000ff0f007388 */ /* 0x0005e80000000c00 */
[----:B------:R2:W-:Y:S04]  /*2140*/  STS.128 [R15+0x14000], RZ ;  /* 0x014000ff0f007388 */ /* 0x0005e80000000c00 */
[----:B------:R2:W-:Y:S02]  /*2150*/  STS.128 [R15+0x16000], RZ ;  /* 0x016000ff0f007388 */ /* 0x0005e40000000c00 */
.L_x_545:
[----:B------:R-:W-:Y:S05]  /*2160*/  BSYNC.RECONVERGENT B0 ;  /* 0x0000000000007941 */ /* 0x000fea0003800200 */
.L_x_543:
        /* <DEDUP_REMOVED lines=37> */
.L_x_547:
[----:B------:R-:W-:Y:S05]  /*23c0*/  BSYNC.RECONVERGENT B0 ;  /* 0x0000000000007941 */ /* 0x000fea0003800200 */
.L_x_546:
        /* <DEDUP_REMOVED lines=29> */
.L_x_549:
[----:B------:R1:W-:Y:S04]  /*25a0*/  STS.128 [R237], RZ ;  /* 0x000000ffed007388 */ /* 0x0003e80000000c00 */
[----:B------:R1:W-:Y:S04]  /*25b0*/  STS.128 [R237+0x2000], RZ ;  /* 0x002000ffed007388 */ /* 0x0003e80000000c00 */
[----:B------:R1:W-:Y:S04]  /*25c0*/  STS.128 [R237+0x4000], RZ ;  /* 0x004000ffed007388 */ /* 0x0003e80000000c00 */
[----:B------:R1:W-:Y:S02]  /*25d0*/  STS.128 [R237+0x6000], RZ ;  /* 0x006000ffed007388 */ /* 0x0003e40000000c00 */
.L_x_550:
[----:B------:R-:W-:Y:S05]  /*25e0*/  BSYNC.RECONVERGENT B0 ;  /* 0x0000000000007941 */ /* 0x000fea0003800200 */
.L_x_548:
[--C-:B------:R-:W-:Y:S01]  /*25f0*/  SHF.R.U32.HI R0, RZ, 0x1, R226.reuse ;  /* 0x00000001ff007819 */ /* 0x100fe200000116e2 */
[----:B----4-:R-:W-:Y:S01]  /*2600*/  IMAD.MOV.U32 R19, RZ, RZ, 0x4 ;  /* 0x00000004ff137424 */ /* 0x010fe200078e00ff */
[----:B------:R-:W-:Y:S01]  /*2610*/  SHF.R.U32.HI R13, RZ, 0x2, R226 ;  /* 0x00000002ff0d7819 */ /* 0x000fe200000116e2 */
[----:B------:R-:W-:Y:S01]  /*2620*/  IMAD.MOV.U32 R235, RZ, RZ, 0x7f800000 ;  /* 0x7f800000ffeb7424 */ /* 0x000fe200078e00ff */
[----:B------:R-:W-:Y:S01]  /*2630*/  LOP3.LUT R236, R0, 0x30, RZ, 0xc0, !PT ;  /* 0x0000003000ec7812 */ /* 0x000fe200078ec0ff */
[----:B------:R-:W-:-:S03]  /*2640*/  IMAD.MOV.U32 R234, RZ, RZ, 0x7f800000 ;  /* 0x7f800000ffea7424 */ /* 0x000fc600078e00ff */
[----:B------:R-:W-:-:S04]  /*2650*/  LOP3.LUT R236, R236, 0x7, R13, 0xf8, !PT ;  /* 0x00000007ecec7812 */ /* 0x000fc800078ef80d */
        /* <DEDUP_REMOVED lines=39> */
.L_x_552:
[----:B------:R-:W-:Y:S05]  /*28d0*/  BSYNC.RECONVERGENT B0 ;  /* 0x0000000000007941 */ /* 0x000fea0003800200 */
.L_x_551:
        /* <DEDUP_REMOVED lines=48> */
.L_x_554:
[----:B------:R2:W-:Y:S04]  /*2be0*/  STS.128 [R15+0x18000], RZ ;  /* 0x018000ff0f007388 */ /* 0x0005e80000000c00 */
[----:B------:R2:W-:Y:S04]  /*2bf0*/  STS.128 [R15+0x1a000], RZ ;  /* 0x01a000ff0f007388 */ /* 0x0005e80000000c00 */
[----:B------:R2:W-:Y:S04]  /*2c00*/  STS.128 [R15+0x1c000], RZ ;  /* 0x01c000ff0f007388 */ /* 0x0005e80000000c00 */
[----:B------:R2:W-:Y:S02]  /*2c10*/  STS.128 [R15+0x1e000], RZ ;  /* 0x01e000ff0f007388 */ /* 0x0005e40000000c00 */
.L_x_555:
[----:B------:R-:W-:Y:S05]  /*2c20*/  BSYNC.RECONVERGENT B0 ;  /* 0x0000000000007941 */ /* 0x000fea0003800200 */
.L_x_553:
        /* <DEDUP_REMOVED lines=40> */
.L_x_557:
[----:B------:R-:W-:Y:S05]  /*2eb0*/  BSYNC.RECONVERGENT B0 ;  /* 0x0000000000007941 */ /* 0x000fea0003800200 */
.L_x_556:
        /* <DEDUP_REMOVED lines=16> */
[----:B------:R-:W3:Y:S01]  /*2fc0*/  LDCU.64 UR8, c[0x0][0x390] ;  /* 0x00007200ff0877ac */ /* 0x000ee20008000a00 */
        /* <DEDUP_REMOVED lines=29> */
.L_x_559:
[----:B------:R2:W-:Y:S04]  /*31a0*/  STS.128 [R15+0x20000], RZ ;  /* 0x020000ff0f007388 */ /* 0x0005e80000000c00 */
[----:B------:R2:W-:Y:S04]  /*31b0*/  STS.128 [R15+0x22000], RZ ;  /* 0x022000ff0f007388 */ /* 0x0005e80000000c00 */
[----:B------:R2:W-:Y:S04]  /*31c0*/  STS.128 [R15+0x24000], RZ ;  /* 0x024000ff0f007388 */ /* 0x0005e80000000c00 */
[----:B------:R2:W-:Y:S02]  /*31d0*/  STS.128 [R15+0x26000], RZ ;  /* 0x026000ff0f007388 */ /* 0x0005e40000000c00 */
.L_x_560:
[----:B------:R-:W-:Y:S05]  /*31e0*/  BSYNC.RECONVERGENT B0 ;  /* 0x0000000000007941 */ /* 0x000fea0003800200 */
.L_x_558:
        /* <DEDUP_REMOVED lines=39> */
.L_x_562:
[----:B------:R-:W-:Y:S05]  /*3460*/  BSYNC.RECONVERGENT B0 ;  /* 0x0000000000007941 */ /* 0x000fea0003800200 */
.L_x_561:
[----:B------:R-:W3:Y:S01]  /*3470*/  LDCU.64 UR8, c[0x0][0x538] ;  /* 0x0000a700ff0877ac */ /* 0x000ee20008000a00 */
[----:B--2---:R-:W-:Y:S01]  /*3480*/  IMAD.U32 R6, RZ, RZ, UR24 ;  /* 0x00000018ff067e24 */ /* 0x004fe2000f8e00ff */
[----:B------:R-:W2:Y:S01]  /*3490*/  S2R R219, SR_TID.X ;  /* 0x0000000000db7919 */ /* 0x000ea20000002100 */
[----:B------:R-:W1:Y:S01]  /*34a0*/  LDC R249, c[0x0][0x44c] ;  /* 0x00011300fff97b82 */ /* 0x000e620000000800 */
[----:B------:R-:W1:Y:S01]  /*34b0*/  LDCU UR12, c[0x0][0x590] ;  /* 0x0000b200ff0c77ac */ /* 0x000e620008000800 */
[----:B------:R-:W0:Y:S01]  /*34c0*/  LDGDEPBAR ;  /* 0x00000000000079af */ /* 0x000e220000000000 */
[----:B------:R-:W1:Y:S01]  /*34d0*/  LDCU UR5, c[0x0][0x440] ;  /* 0x00008800ff0577ac */ /* 0x000e620008000800 */
[----:B---3--:R-:W-:-:S04]  /*34e0*/  ISETP.NE.U32.AND P0, PT, RZ, UR8, PT ;  /* 0x00000008ff007c0c */ /* 0x008fc8000bf05070 */
[----:B------:R-:W-:-:S13]  /*34f0*/  ISETP.NE.AND.EX P0, PT, RZ, UR9, PT, P0 ;  /* 0x00000009ff007c0c */ /* 0x000fda000bf05300 */
[----:B------:R-:W3:Y:S01]  /*3500*/  @P0 LDC.64 R2, c[0x0][0x540] ;  /* 0x00015000ff020b82 */ /* 0x000ee20000000a00 */
[----:B------:R-:W-:-:S07]  /*3510*/  @P0 IMAD.MOV.U32 R7, RZ, RZ, RZ ;  /* 0x000000ffff070224 */ /* 0x000fce00078e00ff */
[----:B------:R-:W1:Y:S01]  /*3520*/  @P0 LDC R10, c[0x0][0x458] ;  /* 0x00011600ff0a0b82 */ /* 0x000e620000000800 */
[----:B---3--:R-:W-:-:S04]  /*3530*/  @P0 IMAD.WIDE.U32 R6, R2, UR25, R6 ;  /* 0x0000001902060c25 */ /* 0x008fc8000f8e0006 */
[----:B------:R-:W-:Y:S01]  /*3540*/  @P0 IMAD R3, R3, UR25, R7 ;  /* 0x0000001903030c24 */ /* 0x000fe2000f8e0207 */
[----:B------:R-:W-:Y:S01]  /*3550*/  @P0 LEA R8, P1, R6, UR8, 0x2 ;  /* 0x0000000806080c11 */ /* 0x000fe2000f8210ff */
[C---:B------:R-:W-:Y:S01]  /*3560*/  IMAD.SHL.U32 R2, R226.reuse, 0x2, RZ ;  /* 0x00000002e2027824 */ /* 0x040fe200078e00ff */
[----:B--2---:R-:W-:Y:S01]  /*3570*/  SHF.R.U32.HI R233, RZ, 0x2, R219 ;  /* 0x00000002ffe97819 */ /* 0x004fe200000116db */
[----:B------:R-:W-:Y:S01]  /*3580*/  IMAD.SHL.U32 R7, R226, 0x40, RZ ;  /* 0x00000040e2077824 */ /* 0x000fe200078e00ff */
[----:B------:R-:W-:Y:S01]  /*3590*/  @P0 LEA.HI.X R9, R6, UR9, R3, 0x2, P1 ;  /* 0x0000000906090c11 */ /* 0x000fe200088f1403 */
[C---:B------:R-:W-:Y:S01]  /*35a0*/  IMAD.SHL.U32 R216, R219.reuse, 0x20, RZ ;  /* 0x00000020dbd87824 */ /* 0x040fe200078e00ff */
[C---:B------:R-:W-:Y:S01]  /*35b0*/  LOP3.LUT R6, R2.reuse, 0x6, RZ, 0xc0, !PT ;  /* 0x0000000602067812 */ /* 0x040fe200078ec0ff */
[----:B------:R-:W-:Y:S01]  /*35c0*/  IMAD.SHL.U32 R217, R219, 0x8, RZ ;  /* 0x00000008dbd97824 */ /* 0x000fe200078e00ff */
[----:B-1--4-:R-:W-:Y:S01]  /*35d0*/  LOP3.LUT R15, R7, 0x1c0, RZ, 0xc0, !PT ;  /* 0x000001c0070f7812 */ /* 0x012fe200078ec0ff */
[----:B------:R-:W-:Y:S01]  /*35e0*/  IMAD.SHL.U32 R218, R219, 0x2, RZ ;  /* 0x00000002dbda7824 */ /* 0x000fe200078e00ff */
[----:B------:R1:W2:Y:S01]  /*35f0*/  @P0 LDG.E R9, desc[UR34][R8.64] ;  /* 0x0000002208090981 */ /* 0x0002a2000c1e1900 */
[----:B------:R-:W-:Y:S01]  /*3600*/  LOP3.LUT R2, R2, 0x20, RZ, 0xc0, !PT ;  /* 0x0000002002027812 */ /* 0x000fe200078ec0ff */
[----:B------:R-:W2:Y:S01]  /*3610*/  @P0 MUFU.RCP R10, R10 ;  /* 0x0000000a000a0308 */ /* 0x000ea20000001000 */
[----:B------:R-:W-:Y:S01]  /*3620*/  LOP3.LUT R13, R6, 0xe0, R13, 0xf8, !PT ;  /* 0x000000e0060d7812 */ /* 0x000fe200078ef80d */
[----:B------:R-:W-:Y:S01]  /*3630*/  IMAD.SHL.U32 R6, R226, 0x20, RZ ;  /* 0x00000020e2067824 */ /* 0x000fe200078e00ff */
[----:B------:R-:W-:Y:S01]  /*3640*/  LOP3.LUT R3, R7, 0x200, RZ, 0xc0, !PT ;  /* 0x0000020007037812 */ /* 0x000fe200078ec0ff */
[----:B------:R-:W-:Y:S01]  /*3650*/  IMAD.MOV.U32 R229, RZ, RZ, 0x40 ;  /* 0x00000040ffe57424 */ /* 0x000fe200078e00ff */
[----:B------:R-:W-:Y:S01]  /*3660*/  LOP3.LUT R2, R2, 0x18, R5, 0xf8, !PT ;  /* 0x0000001802027812 */ /* 0x000fe200078ef805 */
[C---:B------:R-:W-:Y:S01]  /*3670*/  IMAD.SHL.U32 R5, R226.reuse, 0x10, RZ ;  /* 0x00000010e2057824 */ /* 0x040fe200078e00ff */
[----:B------:R-:W-:Y:S01]  /*3680*/  LOP3.LUT R15, R15, 0x38, R4, 0xf8, !PT ;  /* 0x000000380f0f7812 */ /* 0x000fe200078ef804 */
[----:B------:R-:W-:Y:S01]  /*3690*/  IMAD.MOV.U32 R227, RZ, RZ, 0x20 ;  /* 0x00000020ffe37424 */ /* 0x000fe200078e00ff */
[----:B------:R-:W-:Y:S01]  /*36a0*/  R2P PR, R226, 0x6 ;  /* 0x00000006e2007804 */ /* 0x000fe20000000000 */
[----:B------:R-:W-:Y:S01]  /*36b0*/  IMAD.MOV.U32 R247, RZ, RZ, 0x3f ;  /* 0x0000003ffff77424 */ /* 0x000fe200078e00ff */
[C---:B------:R-:W-:Y:S01]  /*36c0*/  LOP3.LUT R11, R15.reuse, 0x8, R0, 0x78, !PT ;  /* 0x000000080f0b7812 */ /* 0x040fe200078e7800 */
[----:B------:R-:W-:Y:S01]  /*36d0*/  IMAD.MOV.U32 R246, RZ, RZ, 0x37 ;  /* 0x00000037fff67424 */ /* 0x000fe200078e00ff */
[----:B------:R-:W-:Y:S01]  /*36e0*/  LOP3.LUT R226, R15, 0x8, R226, 0x78, !PT ;  /* 0x000000080fe27812 */ /* 0x000fe200078e78e2 */
[----:B------:R-:W-:Y:S01]  /*36f0*/  IMAD.MOV.U32 R251, RZ, RZ, 0x20 ;  /* 0x00000020fffb7424 */ /* 0x000fe200078e00ff */
[----:B------:R-:W-:Y:S01]  /*3700*/  LOP3.LUT R0, R218, 0x38, RZ, 0xc0, !PT ;  /* 0x00000038da007812 */ /* 0x000fe200078ec0ff */
[----:B------:R-:W-:Y:S01]  /*3710*/  IMAD.MOV.U32 R250, RZ, RZ, 0x40 ;  /* 0x00000040fffa7424 */ /* 0x000fe200078e00ff */
[----:B------:R-:W-:Y:S01]  /*3720*/  SHF.R.U32.HI R17, RZ, 0x1, R219 ;  /* 0x00000001ff117819 */ /* 0x000fe200000116db */
[----:B------:R-:W-:Y:S01]  /*3730*/  IMAD.MOV.U32 R239, RZ, RZ, 0x4 ;  /* 0x00000004ffef7424 */ /* 0x000fe200078e00ff */
[----:B------:R-:W-:-:S02]  /*3740*/  LOP3.LUT R0, R0, 0x20, R233, 0x78, !PT ;  /* 0x0000002000007812 */ /* 0x000fc400078e78e9 */
[----:B------:R-:W-:Y:S02]  /*3750*/  CS2R R190, SRZ ;  /* 0x0000000000be7805 */ /* 0x000fe4000001ff00 */
[----:B------:R-:W-:Y:S02]  /*3760*/  LOP3.LUT R15, R216, 0xc00, RZ, 0xc0, !PT ;  /* 0x00000c00d80f7812 */ /* 0x000fe400078ec0ff */
[----:B------:R-:W-:Y:S02]  /*3770*/  CS2R R188, SRZ ;  /* 0x0000000000bc7805 */ /* 0x000fe4000001ff00 */
[----:B-1----:R-:W-:Y:S02]  /*3780*/  LOP3.LUT R8, R6, 0x200, RZ, 0xc0, !PT ;  /* 0x0000020006087812 */ /* 0x002fe400078ec0ff */
[----:B------:R-:W-:Y:S02]  /*3790*/  CS2R R194, SRZ ;  /* 0x0000000000c27805 */ /* 0x000fe4000001ff00 */
[----:B------:R-:W-:-:S02]  /*37a0*/  LOP3.LUT R6, R3, 0xc00, R6, 0xf8, !PT ;  /* 0x00000c0003067812 */ /* 0x000fc400078ef806 */
[----:B------:R-:W-:Y:S02]  /*37b0*/  CS2R R192, SRZ ;  /* 0x0000000000c07805 */ /* 0x000fe4000001ff00 */
[----:B------:R-:W-:Y:S02]  /*37c0*/  LOP3.LUT R3, R2, 0x1c0, R7, 0xf8, !PT ;  /* 0x000001c002037812 */ /* 0x000fe400078ef807 */
[----:B------:R-:W-:Y:S02]  /*37d0*/  CS2R R186, SRZ ;  /* 0x0000000000ba7805 */ /* 0x000fe4000001ff00 */
[----:B------:R-:W-:Y:S01]  /*37e0*/  LOP3.LUT R6, R6, R11, RZ, 0xfc, !PT ;  /* 0x0000000b06067212 */ /* 0x000fe200078efcff */
[----:B------:R-:W-:Y:S01]  /*37f0*/  IMAD.SHL.U32 R11, R219, 0x10, RZ ;  /* 0x00000010db0b7824 */ /* 0x000fe200078e00ff */
[----:B------:R-:W-:Y:S01]  /*3800*/  LOP3.LUT R4, R3, 0x38, R4, 0x78, !PT ;  /* 0x0000003803047812 */ /* 0x000fe200078e7804 */
[----:B------:R-:W-:Y:S01]  /*3810*/  IMAD.SHL.U32 R3, R219, 0x40, RZ ;  /* 0x00000040db037824 */ /* 0x000fe200078e00ff */
[----:B------:R-:W-:-:S02]  /*3820*/  LOP3.LUT R5, R8, 0x3800, R5, 0xf8, !PT ;  /* 0x0000380008057812 */ /* 0x000fc400078ef805 */
[----:B------:R-:W-:Y:S02]  /*3830*/  CS2R R184, SRZ ;  /* 0x0000000000b87805 */ /* 0x000fe4000001ff00 */
[----:B------:R-:W-:Y:S02]  /*3840*/  LOP3.LUT R8, R216, 0x200, RZ, 0xc0, !PT ;  /* 0x00000200d8087812 */ /* 0x000fe400078ec0ff */
[----:B------:R-:W-:Y:S02]  /*3850*/  CS2R R182, SRZ ;  /* 0x0000000000b67805 */ /* 0x000fe4000001ff00 */
[----:B------:R-:W-:Y:S02]  /*3860*/  LOP3.LUT R2, R3, 0x1c0, RZ, 0xc0, !PT ;  /* 0x000001c003027812 */ /* 0x000fe400078ec0ff */
[----:B------:R-:W-:Y:S02]  /*3870*/  CS2R R180, SRZ ;  /* 0x0000000000b47805 */ /* 0x000fe4000001ff00 */
[----:B------:R-:W-:-:S02]  /*3880*/  LOP3.LUT R226, R5, R226, RZ, 0xfc, !PT ;  /* 0x000000e205e27212 */ /* 0x000fc400078efcff */
[----:B------:R-:W-:Y:S02]  /*3890*/  CS2R R174, SRZ ;  /* 0x0000000000ae7805 */ /* 0x000fe4000001ff00 */
[----:B------:R-:W-:Y:S02]  /*38a0*/  LOP3.LUT R2, R2, 0x38, R217, 0xf8, !PT ;  /* 0x0000003802027812 */ /* 0x000fe400078ef8d9 */
[----:B------:R-:W-:Y:S02]  /*38b0*/  CS2R R172, SRZ ;  /* 0x0000000000ac7805 */ /* 0x000fe4000001ff00 */
[----:B------:R-:W-:Y:S01]  /*38c0*/  LOP3.LUT R5, R8, 0x3800, R11, 0xf8, !PT ;  /* 0x0000380008057812 */ /* 0x000fe200078ef80b */
[----:B------:R-:W-:Y:S01]  /*38d0*/  IMAD.MOV.U32 R8, RZ, RZ, RZ ;  /* 0x000000ffff087224 */ /* 0x000fe200078e00ff */
[----:B------:R-:W-:Y:S02]  /*38e0*/  LOP3.LUT R238, R2, 0x8, R219, 0x78, !PT ;  /* 0x0000000802ee7812 */ /* 0x000fe400078e78db */
[----:B------:R-:W-:-:S02]  /*38f0*/  CS2R R178, SRZ ;  /* 0x0000000000b27805 */ /* 0x000fc4000001ff00 */
[----:B------:R-:W-:Y:S02]  /*3900*/  LOP3.LUT R4, R4, 0x200, R7, 0xf8, !PT ;  /* 0x0000020004047812 */ /* 0x000fe400078ef807 */
[----:B------:R-:W-:Y:S02]  /*3910*/  CS2R R176, SRZ ;  /* 0x0000000000b07805 */ /* 0x000fe4000001ff00 */
[----:B------:R-:W-:Y:S02]  /*3920*/  LOP3.LUT R238, R5, R238, RZ, 0xfc, !PT ;  /* 0x000000ee05ee7212 */ /* 0x000fe400078efcff */
[----:B------:R-:W-:Y:S02]  /*3930*/  CS2R R170, SRZ ;  /* 0x0000000000aa7805 */ /* 0x000fe4000001ff00 */
[----:B------:R-:W-:Y:S02]  /*3940*/  LOP3.LUT R5, R3, 0x200, RZ, 0xc0, !PT ;  /* 0x0000020003057812 */ /* 0x000fe400078ec0ff */
[----:B------:R-:W-:-:S02]  /*3950*/  CS2R R168, SRZ ;  /* 0x0000000000a87805 */ /* 0x000fc4000001ff00 */
[----:B------:R-:W-:Y:S02]  /*3960*/  LOP3.LUT R220, R2, 0x8, R17, 0x78, !PT ;  /* 0x0000000802dc7812 */ /* 0x000fe400078e7811 */
[----:B------:R-:W-:Y:S02]  /*3970*/  CS2R R166, SRZ ;  /* 0x0000000000a67805 */ /* 0x000fe4000001ff00 */
[C-C-:B------:R-:W-:Y:S02]  /*3980*/  LOP3.LUT R7, R5.reuse, 0xc00, R216.reuse, 0xf8, !PT ;  /* 0x00000c0005077812 */ /* 0x140fe400078ef8d8 */
[----:B------:R-:W-:Y:S02]  /*3990*/  CS2R R164, SRZ ;  /* 0x0000000000a47805 */ /* 0x000fe4000001ff00 */
[----:B------:R-:W-:Y:S02]  /*39a0*/  LOP3.LUT R5, R5, 0x400, R216, 0xf8, !PT ;  /* 0x0000040005057812 */ /* 0x000fe400078ef8d8 */
[----:B------:R-:W-:-:S02]  /*39b0*/  CS2R R158, SRZ ;  /* 0x00000000009e7805 */ /* 0x000fc4000001ff00 */
[----:B------:R-:W-:Y:S02]  /*39c0*/  LOP3.LUT R11, R0, 0x1c0, R11, 0xf8, !PT ;  /* 0x000001c0000b7812 */ /* 0x000fe400078ef80b */
[----:B------:R-:W-:Y:S02]  /*39d0*/  CS2R R156, SRZ ;  /* 0x00000000009c7805 */ /* 0x000fe4000001ff00 */
[-C--:B------:R-:W-:Y:S02]  /*39e0*/  LOP3.LUT R0, R7, R220.reuse, RZ, 0xfc, !PT ;  /* 0x000000dc07007212 */ /* 0x080fe400078efcff */
[----:B------:R-:W-:Y:S02]  /*39f0*/  CS2R R162, SRZ ;  /* 0x0000000000a27805 */ /* 0x000fe4000001ff00 */
[----:B------:R-:W-:Y:S01]  /*3a00*/  LOP3.LUT R220, R5, R220, RZ, 0xfc, !PT ;  /* 0x000000dc05dc7212 */ /* 0x000fe200078efcff */
[----:B------:R-:W-:Y:S01]  /*3a10*/  VIADD R5, R13, UR30 ;  /* 0x0000001e0d057c36 */ /* 0x000fe20008000000 */
[----:B------:R-:W-:-:S02]  /*3a20*/  LOP3.LUT R12, R15, 0x6, R218, 0xf8, !PT ;  /* 0x000000060f0c7812 */ /* 0x000fc400078ef8da */
[----:B------:R-:W-:Y:S02]  /*3a30*/  CS2R R160, SRZ ;  /* 0x0000000000a07805 */ /* 0x000fe4000001ff00 */
[----:B------:R-:W-:Y:S01]  /*3a40*/  SEL R229, R229, 0xffffffc0, !P2 ;  /* 0xffffffc0e5e57807 */ /* 0x000fe20005000000 */
[C---:B------:R-:W-:Y:S01]  /*3a50*/  VIADD R19, R5.reuse, 0x1 ;  /* 0x0000000105137836 */ /* 0x040fe20000000000 */
[----:B------:R-:W-:Y:S01]  /*3a60*/  LOP3.LUT R7, R12, R11, RZ, 0xfc, !PT ;  /* 0x0000000b0c077212 */ /* 0x000fe200078efcff */
[C---:B------:R-:W-:Y:S01]  /*3a70*/  VIADD R17, R5.reuse, 0x8 ;  /* 0x0000000805117836 */ /* 0x040fe20000000000 */
[----:B------:R-:W-:Y:S01]  /*3a80*/  LEA R226, R226, UR37, 0x1 ;  /* 0x00000025e2e27c11 */ /* 0x000fe2000f8e08ff */
[C---:B------:R-:W-:Y:S01]  /*3a90*/  VIADD R15, R5.reuse, 0x9 ;  /* 0x00000009050f7836 */ /* 0x040fe20000000000 */
[----:B------:R-:W-:Y:S01]  /*3aa0*/  I2FP.F32.S32 R19, R19 ;  /* 0x0000001300137245 */ /* 0x000fe20000201400 */
[C---:B------:R-:W-:Y:S01]  /*3ab0*/  VIADD R13, R5.reuse, 0x10 ;  /* 0x00000010050d7836 */ /* 0x040fe20000000000 */
[----:B------:R-:W-:Y:S01]  /*3ac0*/  I2FP.F32.S32 R17, R17 ;  /* 0x0000001100117245 */ /* 0x000fe20000201400 */
[----:B------:R-:W-:Y:S01]  /*3ad0*/  VIADD R11, R5, 0x11 ;  /* 0x00000011050b7836 */ /* 0x000fe20000000000 */
[----:B------:R-:W-:Y:S01]  /*3ae0*/  I2FP.F32.S32 R15, R15 ;  /* 0x0000000f000f7245 */ /* 0x000fe20000201400 */
[----:B------:R1:W-:Y:S01]  /*3af0*/  STL [R1+0x20], R7 ;  /* 0x0000200701007387 */ /* 0x0003e20000100800 */
[----:B------:R-:W-:Y:S01]  /*3b00*/  I2FP.F32.S32 R13, R13 ;  /* 0x0000000d000d7245 */ /* 0x000fe20000201400 */
[----:B------:R-:W-:Y:S01]  /*3b10*/  IMAD.IADD R224, R229, 0x1, R226 ;  /* 0x00000001e5e07824 */ /* 0x000fe200078e02e2 */
[----:B------:R-:W-:-:S02]  /*3b20*/  I2FP.F32.S32 R11, R11 ;  /* 0x0000000b000b7245 */ /* 0x000fc40000201400 */
[----:B------:R-:W-:Y:S02]  /*3b30*/  CS2R R154, SRZ ;  /* 0x00000000009a7805 */ /* 0x000fe4000001ff00 */
[----:B------:R-:W-:Y:S02]  /*3b40*/  LEA R6, R6, UR37, 0x1 ;  /* 0x0000002506067c11 */ /* 0x000fe4000f8e08ff */
[----:B------:R-:W-:Y:S02]  /*3b50*/  CS2R R152, SRZ ;  /* 0x0000000000987805 */ /* 0x000fe4000001ff00 */
[----:B------:R-:W-:Y:S02]  /*3b60*/  LEA R4, R4, UR37, 0x1 ;  /* 0x0000002504047c11 */ /* 0x000fe4000f8e08ff */
[----:B------:R-:W-:Y:S02]  /*3b70*/  CS2R R150, SRZ ;  /* 0x0000000000967805 */ /* 0x000fe4000001ff00 */
[----:B------:R-:W-:-:S02]  /*3b80*/  SEL R227, R227, 0xffffffe0, !P1 ;  /* 0xffffffe0e3e37807 */ /* 0x000fc40004800000 */
        /* <DEDUP_REMOVED lines=15> */
[----:B-1----:R-:W-:Y:S02]  /*3c80*/  I2FP.F32.S32 R7, R5 ;  /* 0x0000000500077245 */ /* 0x002fe40000201400 */
        /* <DEDUP_REMOVED lines=26> */
[C---:B------:R-:W-:Y:S01]  /*3e30*/  LOP3.LUT P3, RZ, R219.reuse, 0x2, RZ, 0xc0, !PT ;  /* 0x00000002dbff7812 */ /* 0x040fe2000786c0ff */
[----:B------:R-:W-:Y:S01]  /*3e40*/  VIADD R222, R6, UR16 ;  /* 0x0000001006de7c36 */ /* 0x000fe20008000000 */
[----:B------:R-:W-:Y:S01]  /*3e50*/  LOP3.LUT P4, RZ, R219, 0x8, RZ, 0xc0, !PT ;  /* 0x00000008dbff7812 */ /* 0x000fe2000788c0ff */
[----:B------:R-:W-:Y:S01]  /*3e60*/  VIADD R221, R4, UR16 ;  /* 0x0000001004dd7c36 */ /* 0x000fe20008000000 */
[----:B------:R-:W-:Y:S01]  /*3e70*/  SHF.R.U32.HI R248, RZ, 0x2, R219 ;  /* 0x00000002fff87819 */ /* 0x000fe200000116db */
[----:B------:R-:W-:Y:S01]  /*3e80*/  IMAD.IADD R225, R227, 0x1, R226 ;  /* 0x00000001e3e17824 */ /* 0x000fe200078e02e2 */
[----:B------:R-:W-:Y:S01]  /*3e90*/  LOP3.LUT R252, R217, 0x38, RZ, 0xc0, !PT ;  /* 0x00000038d9fc7812 */ /* 0x000fe200078ec0ff */
[----:B------:R-:W-:Y:S01]  /*3ea0*/  IMAD.IADD R223, R227, 0x1, R224 ;  /* 0x00000001e3df7824 */ /* 0x000fe200078e02e0 */
[----:B------:R-:W1:Y:S01]  /*3eb0*/  LDCU UR8, c[0x0][0x3e0] ;  /* 0x00007c00ff0877ac */ /* 0x000e620008000800 */
[----:B------:R-:W3:Y:S01]  /*3ec0*/  LDCU UR9, c[0x0][0x45c] ;  /* 0x00008b80ff0977ac */ /* 0x000ee20008000800 */
[----:B------:R-:W-:-:S02]  /*3ed0*/  USHF.L.U32 UR12, UR12, 0x6, URZ ;  /* 0x000000060c0c7899 */ /* 0x000fc400080006ff */
[----:B------:R-:W-:Y:S02]  /*3ee0*/  UIADD3 UR48, UPT, UPT, UR48, 0x40, -UR38 ;  /* 0x0000004030307890 */ /* 0x000fe4000fffe826 */
[----:B------:R-:W-:Y:S01]  /*3ef0*/  USHF.L.U32 UR49, UR49, 0x3, URZ ;  /* 0x0000000331317899 */ /* 0x000fe200080006ff */
[----:B--2---:R-:W-:Y:S01]  /*3f00*/  @P0 FMUL.FTZ R8, R9, R10 ;  /* 0x0000000a09080220 */ /* 0x004fe20000410000 */
[----:B------:R-:W-:Y:S01]  /*3f10*/  VIADD R9, R5, 0x18 ;  /* 0x0000001805097836 */ /* 0x000fe20000000000 */
[----:B------:R-:W-:Y:S01]  /*3f20*/  LOP3.LUT P0, RZ, R219, 0x4, RZ, 0xc0, !PT ;  /* 0x00000004dbff7812 */ /* 0x000fe2000780c0ff */
[----:B------:R-:W-:Y:S02]  /*3f30*/  VIADD R5, R5, 0x19 ;  /* 0x0000001905057836 */ /* 0x000fe40000000000 */
[-C--:B------:R-:W-:Y:S01]  /*3f40*/  FMUL.FTZ R12, R19, R8.reuse ;  /* 0x00000008130c7220 */ /* 0x080fe20000410000 */
[-C--:B------:R-:W-:Y:S01]  /*3f50*/  FMUL.FTZ R10, R17, R8.reuse ;  /* 0x00000008110a7220 */ /* 0x080fe20000410000 */
[----:B------:R-:W-:Y:S01]  /*3f60*/  I2FP.F32.S32 R9, R9 ;  /* 0x0000000900097245 */ /* 0x000fe20000201400 */
[-C--:B------:R-:W-:Y:S01]  /*3f70*/  FMUL.FTZ R14, R15, R8.reuse ;  /* 0x000000080f0e7220 */ /* 0x080fe20000410000 */
[-C--:B------:R-:W-:Y:S01]  /*3f80*/  FMUL.FTZ R7, R7, R8.reuse ;  /* 0x0000000807077220 */ /* 0x080fe20000410000 */
[----:B------:R2:W-:Y:S01]  /*3f90*/  STL [R1+0x18], R12 ;  /* 0x0000180c01007387 */ /* 0x0005e20000100800 */
[----:B------:R-:W-:Y:S01]  /*3fa0*/  I2FP.F32.S32 R5, R5 ;  /* 0x0000000500057245 */ /* 0x000fe20000201400 */
[----:B------:R-:W-:-:S02]  /*3fb0*/  FMUL.FTZ R9, R9, R8 ;  /* 0x0000000809097220 */ /* 0x000fc40000410000 */
[----:B------:R4:W-:Y:S02]  /*3fc0*/  STL [R1+0x14], R10 ;  /* 0x0000140a01007387 */ /* 0x0009e40000100800 */
[-C--:B------:R-:W-:Y:S02]  /*3fd0*/  FMUL.FTZ R5, R5, R8.reuse ;  /* 0x0000000805057220 */ /* 0x080fe40000410000 */
[----:B------:R-:W-:Y:S01]  /*3fe0*/  STL [R1+0x10], R14 ;  /* 0x0000100e01007387 */ /* 0x000fe20000100800 */
[-C--:B--2---:R-:W-:Y:S01]  /*3ff0*/  FMUL.FTZ R12, R13, R8.reuse ;  /* 0x000000080d0c7220 */ /* 0x084fe20000410000 */
[----:B----4-:R-:W-:-:S04]  /*4000*/  FMUL.FTZ R10, R11, R8 ;  /* 0x000000080b0a7220 */ /* 0x010fc80000410000 */
[----:B------:R-:W-:Y:S04]  /*4010*/  STL [R1+0xc], R12 ;  /* 0x00000c0c01007387 */ /* 0x000fe80000100800 */
[----:B------:R-:W-:Y:S04]  /*4020*/  STL [R1+0x8], R10 ;  /* 0x0000080a01007387 */ /* 0x000fe80000100800 */
[----:B------:R-:W-:Y:S04]  /*4030*/  STL [R1+0x4], R9 ;  /* 0x0000040901007387 */ /* 0x000fe80000100800 */
[----:B------:R2:W-:Y:S04]  /*4040*/  STL [R1+0x1c], R7 ;  /* 0x00001c0701007387 */ /* 0x0005e80000100800 */
[----:B------:R4:W-:Y:S04]  /*4050*/  STL [R1], R5 ;  /* 0x0000000501007387 */ /* 0x0009e80000100800 */
[----:B------:R1:W-:Y:S01]  /*4060*/  STL [R1+0x24], R237 ;  /* 0x000024ed01007387 */ /* 0x0003e20000100800 */
[----:B--2---:R-:W-:-:S02]  /*4070*/  IMAD.U32 R7, RZ, RZ, UR44 ;  /* 0x0000002cff077e24 */ /* 0x004fc4000f8e00ff */
[----:B----4-:R-:W-:-:S03]  /*4080*/  IMAD.MOV.U32 R5, RZ, RZ, 0x10 ;  /* 0x00000010ff057424 */ /* 0x010fc600078e00ff */
[----:B------:R-:W-:Y:S02]  /*4090*/  IADD3 R7, PT, PT, R7, UR38, R236 ;  /* 0x0000002607077c10 */ /* 0x000fe4000fffe0ec */
[----:B------:R-:W-:-:S03]  /*40a0*/  SEL R5, R5, 0xfffffff0, !P0 ;  /* 0xfffffff005057807 */ /* 0x000fc60004000000 */
[----:B------:R-:W-:-:S05]  /*40b0*/  VIADD R7, R7, -UR46 ;  /* 0x8000002e07077c36 */ /* 0x000fca0008000000 */
[----:B-1-3--:R2:W-:Y:S02]  /*40c0*/  STL [R1+0x28], R7 ;  /* 0x0000280701007387 */ /* 0x00a5e40000100800 */
.L_x_565:
[----:B------:R-:W0:Y:S01]  /*40d0*/  LDGDEPBAR ;  /* 0x00000000000079af */ /* 0x000e220000000000 */
[C---:B------:R-:W-:Y:S01]  /*40e0*/  IMAD.IADD R117, R222.reuse, 0x1, R227 ;  /* 0x00000001de757824 */ /* 0x040fe200078e02e3 */
[----:B-----5:R-:W-:Y:S01]  /*40f0*/  FSETP.NEU.FTZ.AND P5, PT, R235, -INF , PT ;  /* 0xff800000eb00780b */ /* 0x020fe20003fbd000 */
[----:B------:R-:W-:Y:S02]  /*4100*/  IMAD.IADD R116, R222, 0x1, R229 ;  /* 0x00000001de747824 */ /* 0x000fe400078e02e5 */
[----:B------:R-:W3:Y:S01]  /*4110*/  LDL R121, [R1+0x28] ;  /* 0x0000280001797983 */ /* 0x000ee20000100800 */
[----:B------:R-:W-:Y:S01]  /*4120*/  SEL R229, R250, 0xffffffc0, !P0 ;  /* 0xffffffc0fae57807 */ /* 0x000fe20004000000 */
[----:B------:R-:W-:Y:S01]  /*4130*/  IMAD.U32 R123, RZ, RZ, UR40 ;  /* 0x00000028ff7b7e24 */ /* 0x000fe2000f8e00ff */
[----:B------:R-:W-:Y:S02]  /*4140*/  FSETP.NEU.FTZ.AND P2, PT, R234, -INF , PT ;  /* 0xff800000ea00780b */ /* 0x000fe40003f5d000 */
[----:B------:R-:W4:Y:S01]  /*4150*/  LDL R125, [R1+0x1c] ;  /* 0x00001c00017d7983 */ /* 0x000f220000100800 */
[----:B------:R-:W-:Y:S01]  /*4160*/  IADD3 R227, PT, PT, R227, R116, RZ ;  /* 0x00000074e3e37210 */ /* 0x000fe20007ffe0ff */
[----:B------:R-:W-:Y:S01]  /*4170*/  FMUL.FTZ R120, R235, 1.4426950216293334961 ;  /* 0x3fb8aa3beb787820 */ /* 0x000fe20000410000 */
[----:B------:R-:W-:Y:S02]  /*4180*/  MOV R211, 0x10 ;  /* 0x0000001000d37802 */ /* 0x000fe40000000f00 */
[----:B------:R-:W4:Y:S01]  /*4190*/  LDL R126, [R1+0x18] ;  /* 0x00001800017e7983 */ /* 0x000f220000100800 */
[----:B------:R-:W-:Y:S01]  /*41a0*/  UIADD3 UR44, UPT, UPT, UR44, -0x40, URZ ;  /* 0xffffffc02c2c7890 */ /* 0x000fe2000fffe0ff */
[----:B------:R-:W-:Y:S03]  /*41b0*/  SEL R211, R211, 0xfffffff0, !P0 ;  /* 0xfffffff0d3d37807 */ /* 0x000fe60004000000 */
[----:B------:R-:W4:Y:S01]  /*41c0*/  LDL R124, [R1+0x14] ;  /* 0x00001400017c7983 */ /* 0x000f220000100800 */
[----:B------:R-:W-:Y:S01]  /*41d0*/  FSEL R120, R120, RZ, P5 ;  /* 0x000000ff78787208 */ /* 0x000fe20002800000 */
[----:B------:R-:W-:Y:S03]  /*41e0*/  UISETP.GE.AND UP0, UPT, UR44, UR48, UPT ;  /* 0x000000302c00728c */ /* 0x000fe6000bf06270 */
[----:B------:R-:W4:Y:S01]  /*41f0*/  LDL R122, [R1+0x10] ;  /* 0x00001000017a7983 */ /* 0x000f220000100800 */
[----:B------:R-:W-:Y:S02]  /*4200*/  USHF.L.U32 UR13, UR40, 0x6, URZ ;  /* 0x00000006280d7899 */ /* 0x000fe400080006ff */
[----:B------:R-:W-:Y:S02]  /*4210*/  UIADD3 UR45, UPT, UPT, UR45, -0x1, URZ ;  /* 0xffffffff2d2d7890 */ /* 0x000fe4000fffe0ff */
[----:B------:R-:W4:Y:S01]  /*4220*/  LDL R212, [R1+0x20] ;  /* 0x0000200001d47983 */ /* 0x000f220000100800 */
[----:B------:R-:W-:Y:S04]  /*4230*/  UIADD3 UR13, UPT, UPT, UR13, 0x40, URZ ;  /* 0x000000400d0d7890 */ /* 0x000fe8000fffe0ff */
[----:B------:R-:W-:Y:S06]  /*4240*/  UISETP.LT.AND UP0, UPT, UR13, UR38, UP0 ;  /* 0x000000260d00728c */ /* 0x000fec0008701270 */
[----:B------:R-:W-:Y:S01]  /*4250*/  PLOP3.LUT P1, PT, PT, PT, UP0, 0x80, 0x8 ;  /* 0x000000000008781c */ /* 0x000fe20003f2f008 */
[----:B------:R-:W-:Y:S11]  /*4260*/  UISETP.GT.AND UP0, UPT, UR45, UR47, UPT ;  /* 0x0000002f2d00728c */ /* 0x000ff6000bf04270 */
[----:B------:R-:W-:Y:S01]  /*4270*/  @!UPT UIADD3 URZ, UPT, UPT, URZ, URZ, URZ ;  /* 0x000000fffffff290 */ /* 0x000fe2000fffe0ff */
[----:B------:R-:W-:Y:S04]  /*4280*/  @!P1 LOP3.LUT R118, R218, 0x6, RZ, 0xc0, !PT ;  /* 0x00000006da769812 */ /* 0x000fe800078ec0ff */
[----:B------:R-:W-:Y:S05]  /*4290*/  @!P1 LOP3.LUT R118, R118, 0xe0, R233, 0xf8, !PT ;  /* 0x000000e076769812 */ /* 0x000fea00078ef8e9 */
[----:B------:R-:W-:Y:S02]  /*42a0*/  @!P1 IMAD R123, R123, 0x40, R118 ;  /* 0x000000407b7b9824 */ /* 0x000fe400078e0276 */
[----:B------:R-:W-:Y:S02]  /*42b0*/  FMUL.FTZ R118, R234, 1.4426950216293334961 ;  /* 0x3fb8aa3bea767820 */ /* 0x000fe40000410000 */
[C---:B------:R-:W-:Y:S01]  /*42c0*/  @!P1 VIADD R127, R123.reuse, 0x8 ;  /* 0x000000087b7f9836 */ /* 0x040fe20000000000 */
[C---:B------:R-:W-:Y:S01]  /*42d0*/  @!P1 IADD3 R119, PT, PT, R123.reuse, 0x1, RZ ;  /* 0x000000017b779810 */ /* 0x040fe20007ffe0ff */
[C---:B------:R-:W-:Y:S01]  /*42e0*/  @!P1 VIADD R201, R123.reuse, 0x9 ;  /* 0x000000097bc99836 */ /* 0x040fe20000000000 */
[----:B------:R-:W-:Y:S01]  /*42f0*/  FSEL R118, R118, RZ, P2 ;  /* 0x000000ff76767208 */ /* 0x000fe20001000000 */
[C---:B------:R-:W-:Y:S02]  /*4300*/  @!P1 VIADD R203, R123.reuse, 0x11 ;  /* 0x000000117bcb9836 */ /* 0x040fe40000000000 */
[----:B------:R-:W-:Y:S01]  /*4310*/  @!P1 VIADD R205, R123, 0x18 ;  /* 0x000000187bcd9836 */ /* 0x000fe20000000000 */
[----:B------:R-:W-:Y:S04]  /*4320*/  DEPBAR.LE SB0, 0x0 ;  /* 0x000080000000791a */ /* 0x000fe80000000000 */
[----:B------:R-:W-:Y:S06]  /*4330*/  BAR.SYNC.DEFER_BLOCKING 0x0 ;  /* 0x0000000000007b1d */ /* 0x000fec0000010000 */
[----:B------:R-:W-:Y:S05]  /*4340*/  LDSM.16.M88.4 R84, [R222] ;  /* 0x00000000de54783b */ /* 0x000fea0000000200 */
[----:B------:R-:W2:Y:S05]  /*4350*/  LDSM.16.M88.4 R88, [R226+0x18000] ;  /* 0x01800000e258783b */ /* 0x000eaa0000000200 */
[----:B------:R-:W1:Y:S05]  /*4360*/  LDSM.16.M88.4 R92, [R226+0x18800] ;  /* 0x01880000e25c783b */ /* 0x000e6a0000000200 */
[----:B------:R-:W-:Y:S05]  /*4370*/  LDSM.16.M88.4 R96, [R117] ;  /* 0x000000007560783b */ /* 0x000fea0000000200 */
[----:B------:R-:W1:Y:S05]  /*4380*/  LDSM.16.M88.4 R100, [R225+0x18000] ;  /* 0x01800000e164783b */ /* 0x000e6a0000000200 */
[----:B------:R-:W1:Y:S05]  /*4390*/  LDSM.16.M88.4 R104, [R225+0x18800] ;  /* 0x01880000e168783b */ /* 0x000e6a0000000200 */
[----:B------:R-:W-:Y:S05]  /*43a0*/  LDSM.16.M88.4 R108, [R116] ;  /* 0x00000000746c783b */ /* 0x000fea0000000200 */
[----:B------:R-:W1:Y:S01]  /*43b0*/  LDSM.16.M88.4 R112, [R224+0x18000] ;  /* 0x01800000e070783b */ /* 0x000e620000000200 */
[C---:B--2---:R-:W-:Y:S08]  /*43c0*/  HMMA.16816.F32 R4, R84.reuse, R88, RZ ;  /* 0x000000585404723c */ /* 0x044ff000000018ff */
[C---:B------:R-:W-:Y:S01]  /*43d0*/  HMMA.16816.F32 R8, R84.reuse, R90, RZ ;  /* 0x0000005a5408723c */ /* 0x040fe200000018ff */
[----:B------:R-:W-:Y:S07]  /*43e0*/  LDSM.16.M88.4 R88, [R227] ;  /* 0x00000000e358783b */ /* 0x000fee0000000200 */
[C---:B-1----:R-:W-:Y:S08]  /*43f0*/  HMMA.16816.F32 R12, R84.reuse, R92, RZ ;  /* 0x0000005c540c723c */ /* 0x042ff000000018ff */
[----:B------:R-:W-:Y:S01]  /*4400*/  HMMA.16816.F32 R16, R84, R94, RZ ;  /* 0x0000005e5410723c */ /* 0x000fe200000018ff */
[----:B------:R-:W1:Y:S05]  /*4410*/  LDSM.16.M88.4 R84, [R224+0x18800] ;  /* 0x01880000e054783b */ /* 0x000e6a0000000200 */
[----:B------:R-:W2:Y:S02]  /*4420*/  LDSM.16.M88.4 R92, [R223+0x18000] ;  /* 0x01800000df5c783b */ /* 0x000ea40000000200 */
[C---:B------:R-:W-:Y:S08]  /*4430*/  HMMA.16816.F32 R4, R96.reuse, R100, R4 ;  /* 0x000000646004723c */ /* 0x040ff00000001804 */
[C---:B------:R-:W-:Y:S01]  /*4440*/  HMMA.16816.F32 R8, R96.reuse, R102, R8 ;  /* 0x000000666008723c */ /* 0x040fe20000001808 */
[----:B------:R-:W-:Y:S07]  /*4450*/  LDSM.16.M88.4 R100, [R222+0x2000] ;  /* 0x00200000de64783b */ /* 0x000fee0000000200 */
[C---:B------:R-:W-:Y:S08]  /*4460*/  HMMA.16816.F32 R12, R96.reuse, R104, R12 ;  /* 0x00000068600c723c */ /* 0x040ff0000000180c */
[----:B------:R-:W-:Y:S01]  /*4470*/  HMMA.16816.F32 R16, R96, R106, R16 ;  /* 0x0000006a6010723c */ /* 0x000fe20000001810 */
[----:B------:R-:W2:Y:S05]  /*4480*/  LDSM.16.M88.4 R96, [R223+0x18800] ;  /* 0x01880000df60783b */ /* 0x000eaa0000000200 */
[----:B------:R-:W2:Y:S02]  /*4490*/  LDSM.16.M88.4 R104, [R226+0x1a000] ;  /* 0x01a00000e268783b */ /* 0x000ea40000000200 */
        /* <DEDUP_REMOVED lines=20> */
[----:B------:R-:W4:Y:S02]  /*45e0*/  LDSM.16.M88.4 R100, [R227+0x2000] ;  /* 0x00200000e364783b */ /* 0x000f240000000200 */
[C---:B------:R-:W-:Y:S05]  /*45f0*/  HMMA.16816.F32 R4, R108.reuse, R112, R4 ;  /* 0x000000706c04723c */ /* 0x040fea0000001804 */
[C---:B---3--:R-:W-:Y:S02]  /*4600*/  @!P1 VIADDMNMX R128, R121.reuse, -R247, UR38, PT ;  /* 0x0000002679809e46 */ /* 0x048fe4000b8009f7 */
[----:B------:R-:W-:Y:S01]  /*4610*/  @!P1 VIADDMNMX R196, R121, -R246, UR38, PT ;  /* 0x0000002679c49e46 */ /* 0x000fe2000b8009f6 */
[C---:B------:R-:W-:Y:S01]  /*4620*/  HMMA.16816.F32 R8, R108.reuse, R114, R8 ;  /* 0x000000726c08723c */ /* 0x040fe20000001808 */
[----:B------:R-:W-:Y:S02]  /*4630*/  LDSM.16.M88.4 R112, [R226+0x1c000] ;  /* 0x01c00000e270783b */ /* 0x000fe40000000200 */
[C---:B------:R-:W-:Y:S02]  /*4640*/  @!P1 ISETP.GE.AND P6, PT, R119.reuse, R128, PT ;  /* 0x000000807700920c */ /* 0x040fe40003fc6270 */
[----:B------:R-:W-:Y:S02]  /*4650*/  @!P1 ISETP.GE.AND P5, PT, R119, R196, PT ;  /* 0x000000c47700920c */ /* 0x000fe40003fa6270 */
[----:B------:R-:W-:Y:S01]  /*4660*/  @!P1 ISETP.GE.AND P2, PT, R123, R128, PT ;  /* 0x000000807b00920c */ /* 0x000fe20003f46270 */
        /* <DEDUP_REMOVED lines=37> */
[----:B------:R1:W4:Y:S05]  /*48c0*/  LDSM.16.M88.4 R84, [R226+0x1e800] ;  /* 0x01e80000e254783b */ /* 0x00032a0000000200 */
[----:B------:R-:W4:Y:S02]  /*48d0*/  LDSM.16.M88.4 R100, [R117+0x6000] ;  /* 0x006000007564783b */ /* 0x000f240000000200 */
[C---:B---3--:R-:W-:Y:S08]  /*48e0*/  HMMA.16816.F32 R4, R108.reuse, R112, R4 ;  /* 0x000000706c04723c */ /* 0x048ff00000001804 */
[C---:B------:R-:W-:Y:S08]  /*48f0*/  HMMA.16816.F32 R8, R108.reuse, R114, R8 ;  /* 0x000000726c08723c */ /* 0x040ff00000001808 */
[C---:B--2---:R-:W-:Y:S03]  /*4900*/  HMMA.16816.F32 R12, R108.reuse, R88, R12 ;  /* 0x000000586c0c723c */ /* 0x044fe6000000180c */
[----:B-1----:R-:W-:Y:S05]  /*4910*/  LEA R226, R238, UR4, 0x1 ;  /* 0x00000004eee27c11 */ /* 0x002fea000f8e08ff */
[----:B------:R-:W-:Y:S01]  /*4920*/  HMMA.16816.F32 R16, R108, R90, R16 ;  /* 0x0000005a6c10723c */ /* 0x000fe20000001810 */
[----:B------:R-:W1:Y:S05]  /*4930*/  LDSM.16.M88.4 R88, [R225+0x1e800] ;  /* 0x01e80000e158783b */ /* 0x000e6a0000000200 */
[----:B------:R-:W-:Y:S02]  /*4940*/  LDSM.16.M88.4 R108, [R224+0x1e000] ;  /* 0x01e00000e06c783b */ /* 0x000fe40000000200 */
[C---:B------:R-:W-:Y:S08]  /*4950*/  HMMA.16816.F32 R4, R92.reuse, R96, R4 ;  /* 0x000000605c04723c */ /* 0x040ff00000001804 */
[C---:B------:R-:W-:Y:S01]  /*4960*/  HMMA.16816.F32 R8, R92.reuse, R98, R8 ;  /* 0x000000625c08723c */ /* 0x040fe20000001808 */
[----:B------:R-:W2:Y:S07]  /*4970*/  LDSM.16.M88.4 R96, [R116+0x6000] ;  /* 0x006000007460783b */ /* 0x000eae0000000200 */
[C---:B----4-:R-:W-:Y:S08]  /*4980*/  HMMA.16816.F32 R12, R92.reuse, R84, R12 ;  /* 0x000000545c0c723c */ /* 0x050ff0000000180c */
[----:B------:R-:W-:Y:S01]  /*4990*/  HMMA.16816.F32 R16, R92, R86, R16 ;  /* 0x000000565c10723c */ /* 0x000fe20000001810 */
[----:B------:R3:W4:Y:S05]  /*49a0*/  LDSM.16.M88.4 R84, [R224+0x1e800] ;  /* 0x01e80000e054783b */ /* 0x00072a0000000200 */
[----:B------:R2:W-:Y:S02]  /*49b0*/  LDSM.16.M88.4 R92, [R227+0x6000] ;  /* 0x00600000e35c783b */ /* 0x0005e40000000200 */
[C---:B------:R-:W-:Y:S08]  /*49c0*/  HMMA.16816.F32 R4, R100.reuse, R104, R4 ;  /* 0x000000686404723c */ /* 0x040ff00000001804 */
[C---:B------:R-:W-:Y:S01]  /*49d0*/  HMMA.16816.F32 R8, R100.reuse, R106, R8 ;  /* 0x0000006a6408723c */ /* 0x040fe20000001808 */
[----:B------:R-:W4:Y:S07]  /*49e0*/  LDSM.16.M88.4 R104, [R223+0x1e000] ;  /* 0x01e00000df68783b */ /* 0x000f2e0000000200 */
[C---:B-1----:R-:W-:Y:S03]  /*49f0*/  HMMA.16816.F32 R12, R100.reuse, R88, R12 ;  /* 0x00000058640c723c */ /* 0x042fe6000000180c */
[-C--:B---3--:R-:W-:Y:S02]  /*4a00*/  IADD3 R224, PT, PT, R229, R226.reuse, RZ ;  /* 0x000000e2e5e07210 */ /* 0x088fe40007ffe0ff */
[----:B--2---:R-:W-:Y:S03]  /*4a10*/  SEL R227, R251, 0xffffffe0, !P3 ;  /* 0xffffffe0fbe37807 */ /* 0x004fe60005800000 */
[----:B------:R-:W-:Y:S01]  /*4a20*/  HMMA.16816.F32 R16, R100, R90, R16 ;  /* 0x0000005a6410723c */ /* 0x000fe20000001810 */
[----:B------:R1:W2:Y:S02]  /*4a30*/  LDSM.16.M88.4 R88, [R223+0x1e800] ;  /* 0x01e80000df58783b */ /* 0x0002a40000000200 */
[C---:B------:R-:W-:Y:S05]  /*4a40*/  IADD3 R225, PT, PT, R227.reuse, R226, RZ ;  /* 0x000000e2e3e17210 */ /* 0x040fea0007ffe0ff */
[C---:B------:R-:W-:Y:S08]  /*4a50*/  HMMA.16816.F32 R4, R96.reuse, R108, R4 ;  /* 0x0000006c6004723c */ /* 0x040ff00000001804 */
[C---:B------:R-:W-:Y:S08]  /*4a60*/  HMMA.16816.F32 R8, R96.reuse, R110, R8 ;  /* 0x0000006e6008723c */ /* 0x040ff00000001808 */
[C---:B----4-:R-:W-:Y:S01]  /*4a70*/  HMMA.16816.F32 R12, R96.reuse, R84, R12 ;  /* 0x00000054600c723c */ /* 0x050fe2000000180c */
[----:B------:R-:W3:Y:S02]  /*4a80*/  LDL R84, [R1+0xc] ;  /* 0x00000c0001547983 */ /* 0x000ee40000100800 */
[----:B-1----:R-:W-:Y:S05]  /*4a90*/  IADD3 R223, PT, PT, R227, R224, RZ ;  /* 0x000000e0e3df7210 */ /* 0x002fea0007ffe0ff */
[----:B------:R-:W-:Y:S08]  /*4aa0*/  HMMA.16816.F32 R16, R96, R86, R16 ;  /* 0x000000566010723c */ /* 0x000ff00000001810 */
[C---:B------:R-:W-:Y:S08]  /*4ab0*/  HMMA.16816.F32 R4, R92.reuse, R104, R4 ;  /* 0x000000685c04723c */ /* 0x040ff00000001804 */
[C---:B------:R-:W-:Y:S08]  /*4ac0*/  HMMA.16816.F32 R8, R92.reuse, R106, R8 ;  /* 0x0000006a5c08723c */ /* 0x040ff00000001808 */
[C---:B--2---:R-:W-:Y:S03]  /*4ad0*/  HMMA.16816.F32 R12, R92.reuse, R88, R12 ;  /* 0x000000585c0c723c */ /* 0x044fe6000000180c */
[C---:B------:R-:W-:Y:S01]  /*4ae0*/  FADD.FTZ R119, R125.reuse, R4 ;  /* 0x000000047d777221 */ /* 0x040fe20000010000 */
[----:B------:R-:W-:Y:S01]  /*4af0*/  FADD.FTZ R125, R125, R6 ;  /* 0x000000067d7d7221 */ /* 0x000fe20000010000 */
[C---:B------:R-:W-:Y:S01]  /*4b00*/  FADD.FTZ R121, R126.reuse, R5 ;  /* 0x000000057e797221 */ /* 0x040fe20000010000 */
[----:B------:R-:W2:Y:S01]  /*4b10*/  LDL R6, [R1+0x8] ;  /* 0x0000080001067983 */ /* 0x000ea20000100800 */
[----:B------:R-:W-:Y:S01]  /*4b20*/  FADD.FTZ R199, R126, R7 ;  /* 0x000000077ec77221 */ /* 0x000fe20000010000 */
[----:B------:R-:W-:Y:S03]  /*4b30*/  HMMA.16816.F32 R16, R92, R90, R16 ;  /* 0x0000005a5c10723c */ /* 0x000fe60000001810 */
[----:B------:R-:W4:Y:S01]  /*4b40*/  LDL R5, [R1+0x4] ;  /* 0x0000040001057983 */ /* 0x000f220000100800 */
[----:B------:R-:W-:Y:S01]  /*4b50*/  @!P1 FSEL R119, R119, -INF , !P2 ;  /* 0xff80000077779808 */ /* 0x000fe20005000000 */
[----:B------:R-:W-:Y:S01]  /*4b60*/  FADD.FTZ R197, R124, R8 ;  /* 0x000000087cc57221 */ /* 0x000fe20000010000 */
[----:B------:R-:W-:Y:S02]  /*4b70*/  @!P1 ISETP.GE.AND P2, PT, R123, R196, PT ;  /* 0x000000c47b00920c */ /* 0x000fe40003f46270 */
[----:B------:R-:W4:Y:S01]  /*4b80*/  LDL R4, [R1] ;  /* 0x0000000001047983 */ /* 0x000f220000100800 */
[----:B------:R-:W-:Y:S01]  /*4b90*/  @!P1 FSEL R121, R121, -INF , !P6 ;  /* 0xff80000079799808 */ /* 0x000fe20007000000 */
[----:B------:R-:W-:Y:S01]  /*4ba0*/  FADD.FTZ R129, R122, R9 ;  /* 0x000000097a817221 */ /* 0x000fe20000010000 */
[----:B------:R-:W-:Y:S01]  /*4bb0*/  @!P1 FSEL R125, R125, -INF , !P2 ;  /* 0xff8000007d7d9808 */ /* 0x000fe20005000000 */
[----:B------:R-:W-:Y:S01]  /*4bc0*/  FADD.FTZ R131, R124, R10 ;  /* 0x0000000a7c837221 */ /* 0x000fe20000010000 */
[----:B------:R-:W-:Y:S02]  /*4bd0*/  @!P1 FSEL R199, R199, -INF , !P5 ;  /* 0xff800000c7c79808 */ /* 0x000fe40006800000 */
[C---:B------:R-:W-:Y:S02]  /*4be0*/  @!P1 ISETP.GE.AND P6, PT, R127.reuse, R128, PT ;  /* 0x000000807f00920c */ /* 0x040fe40003fc6270 */
[----:B------:R-:W-:Y:S01]  /*4bf0*/  @!P1 ISETP.GE.AND P2, PT, R127, R196, PT ;  /* 0x000000c47f00920c */ /* 0x000fe20003f46270 */
[----:B------:R-:W-:Y:S01]  /*4c00*/  FFMA.FTZ R124, R199, UR9, -R118 ;  /* 0x00000009c77c7c23 */ /* 0x000fe20008010876 */
[----:B------:R-:W-:Y:S02]  /*4c10*/  @!P1 ISETP.GE.AND P5, PT, R201, R128, PT ;  /* 0x00000080c900920c */ /* 0x000fe40003fa6270 */
[----:B------:R-:W-:Y:S02]  /*4c20*/  @!P1 IADD3 R127, PT, PT, R123, 0x10, RZ ;  /* 0x000000107b7f9810 */ /* 0x000fe40007ffe0ff */
[----:B------:R-:W-:Y:S01]  /*4c30*/  @!P1 FSEL R197, R197, -INF , !P6 ;  /* 0xff800000c5c59808 */ /* 0x000fe20007000000 */
[----:B------:R-:W-:Y:S01]  /*4c40*/  MUFU.EX2 R124, R124 ;  /* 0x0000007c007c7308 */ /* 0x000fe20000000800 */
[----:B------:R-:W-:Y:S02]  /*4c50*/  @!P1 FSEL R129, R129, -INF , !P5 ;  /* 0xff80000081819808 */ /* 0x000fe40006800000 */
[----:B------:R-:W-:Y:S01]  /*4c60*/  @!P1 FSEL R131, R131, -INF , !P2 ;  /* 0xff80000083839808 */ /* 0x000fe20005000000 */
[--C-:B------:R-:W-:Y:S01]  /*4c70*/  FFMA.FTZ R126, R197, UR9, -R120.reuse ;  /* 0x00000009c57e7c23 */ /* 0x100fe20008010878 */
[----:B------:R-:W-:Y:S02]  /*4c80*/  @!P1 ISETP.GE.AND P6, PT, R201, R196, PT ;  /* 0x000000c4c900920c */ /* 0x000fe40003fc6270 */
[C---:B------:R-:W-:Y:S02]  /*4c90*/  @!P1 ISETP.GE.AND P5, PT, R127.reuse, R128, PT ;  /* 0x000000807f00920c */ /* 0x040fe40003fa6270 */
[----:B------:R-:W-:Y:S01]  /*4ca0*/  @!P1 ISETP.GE.AND P2, PT, R127, R196, PT ;  /* 0x000000c47f00920c */ /* 0x000fe20003f46270 */
[----:B------:R-:W-:Y:S01]  /*4cb0*/  FADD.FTZ R127, R122, R11 ;  /* 0x0000000b7a7f7221 */ /* 0x000fe20000010000 */
[--C-:B------:R-:W-:Y:S01]  /*4cc0*/  FFMA.FTZ R122, R119, UR9, -R120.reuse ;  /* 0x00000009777a7c23 */ /* 0x100fe20008010878 */
[----:B------:R-:W-:Y:S01]  /*4cd0*/  FFMA.FTZ R119, R121, UR9, -R120 ;  /* 0x0000000979777c23 */ /* 0x000fe20008010878 */
[----:B------:R-:W-:Y:S01]  /*4ce0*/  FFMA.FTZ R121, R125, UR9, -R118 ;  /* 0x000000097d797c23 */ /* 0x000fe20008010876 */
[----:B------:R-:W-:Y:S01]  /*4cf0*/  FFMA.FTZ R125, R129, UR9, -R120 ;  /* 0x00000009817d7c23 */ /* 0x000fe20008010878 */
[----:B------:R-:W-:Y:S01]  /*4d00*/  @!P1 FSEL R127, R127, -INF , !P6 ;  /* 0xff8000007f7f9808 */ /* 0x000fe20007000000 */
[----:B------:R-:W-:Y:S01]  /*4d10*/  MUFU.EX2 R126, R126 ;  /* 0x0000007e007e7308 */ /* 0x000fe20000000800 */
[----:B------:R-:W-:Y:S02]  /*4d20*/  @!P1 ISETP.GE.AND P6, PT, R203, R128, PT ;  /* 0x00000080cb00920c */ /* 0x000fe40003fc6270 */
[----:B------:R-:W-:Y:S01]  /*4d30*/  @!P1 IADD3 R129, PT, PT, R123, 0x19, RZ ;  /* 0x000000197b819810 */ /* 0x000fe20007ffe0ff */
[--C-:B------:R-:W-:Y:S01]  /*4d40*/  FFMA.FTZ R198, R127, UR9, -R118.reuse ;  /* 0x000000097fc67c23 */ /* 0x100fe20008010876 */
[----:B------:R-:W-:Y:S05]  /*4d50*/  FFMA.FTZ R123, R131, UR9, -R118 ;  /* 0x00000009837b7c23 */ /* 0x000fea0008010876 */
[----:B------:R-:W-:Y:S10]  /*4d60*/  MUFU.EX2 R122, R122 ;  /* 0x0000007a007a7308 */ /* 0x000ff40000000800 */
[----:B------:R-:W1:Y:S10]  /*4d70*/  MUFU.EX2 R119, R119 ;  /* 0x0000007700777308 */ /* 0x000e740000000800 */
[----:B------:R-:W1:Y:S10]  /*4d80*/  MUFU.EX2 R121, R121 ;  /* 0x0000007900797308 */ /* 0x000e740000000800 */
[----:B------:R-:W1:Y:S10]  /*4d90*/  MUFU.EX2 R125, R125 ;  /* 0x0000007d007d7308 */ /* 0x000e740000000800 */
[----:B------:R-:W-:Y:S01]  /*4da0*/  MUFU.EX2 R123, R123 ;  /* 0x0000007b007b7308 */ /* 0x000fe20000000800 */
[----:B-1----:R-:W-:Y:S02]  /*4db0*/  F2FP.F16.F32.PACK_AB R210, R119, R122 ;  /* 0x0000007a77d2723e */ /* 0x002fe400000000ff */
[----:B------:R-:W-:Y:S02]  /*4dc0*/  F2FP.F16.F32.PACK_AB R208, R124, R121 ;  /* 0x000000797cd0723e */ /* 0x000fe400000000ff */
[----:B------:R-:W-:Y:S01]  /*4dd0*/  F2FP.F16.F32.PACK_AB R209, R125, R126 ;  /* 0x0000007e7dd1723e */ /* 0x000fe200000000ff */
[C---:B---3--:R-:W-:Y:S05]  /*4de0*/  FADD.FTZ R201, R84.reuse, R12 ;  /* 0x0000000c54c97221 */ /* 0x048fea0000010000 */
[----:B------:R-:W-:Y:S02]  /*4df0*/  @!P1 FSEL R201, R201, -INF , !P5 ;  /* 0xff800000c9c99808 */ /* 0x000fe40006800000 */
[----:B------:R-:W-:Y:S01]  /*4e00*/  @!P1 ISETP.GE.AND P5, PT, R203, R196, PT ;  /* 0x000000c4cb00920c */ /* 0x000fe20003fa6270 */
[----:B------:R-:W-:Y:S02]  /*4e10*/  FADD.FTZ R203, R84, R14 ;  /* 0x0000000e54cb7221 */ /* 0x000fe40000010000 */
[----:B------:R-:W-:Y:S03]  /*4e20*/  FFMA.FTZ R130, R201, UR9, -R120 ;  /* 0x00000009c9827c23 */ /* 0x000fe60008010878 */
[----:B------:R-:W-:Y:S02]  /*4e30*/  @!P1 FSEL R203, R203, -INF , !P2 ;  /* 0xff800000cbcb9808 */ /* 0x000fe40005000000 */
[-C--:B------:R-:W-:Y:S01]  /*4e40*/  @!P1 ISETP.GE.AND P2, PT, R129, R128.reuse, PT ;  /* 0x000000808100920c */ /* 0x080fe20003f46270 */
[----:B------:R-:W-:Y:S01]  /*4e50*/  MUFU.EX2 R130, R130 ;  /* 0x0000008200827308 */ /* 0x000fe20000000800 */
[C---:B--2---:R-:W-:Y:S01]  /*4e60*/  FADD.FTZ R199, R6.reuse, R13 ;  /* 0x0000000d06c77221 */ /* 0x044fe20000010000 */
[----:B------:R-:W-:Y:S01]  /*4e70*/  FADD.FTZ R197, R6, R15 ;  /* 0x0000000f06c57221 */ /* 0x000fe20000010000 */
[----:B----4-:R-:W-:Y:S03]  /*4e80*/  FADD.FTZ R131, R5, R16 ;  /* 0x0000001005837221 */ /* 0x010fe60000010000 */
[----:B------:R-:W-:Y:S01]  /*4e90*/  @!P1 FSEL R199, R199, -INF , !P6 ;  /* 0xff800000c7c79808 */ /* 0x000fe20007000000 */
[----:B------:R-:W-:Y:S01]  /*4ea0*/  FADD.FTZ R201, R5, R18 ;  /* 0x0000001205c97221 */ /* 0x000fe20000010000 */
[----:B------:R-:W-:Y:S02]  /*4eb0*/  @!P1 ISETP.GE.AND P6, PT, R205, R128, PT ;  /* 0x00000080cd00920c */ /* 0x000fe40003fc6270 */
[----:B------:R1:W2:Y:S01]  /*4ec0*/  MUFU.EX2 R128, R198 ;  /* 0x000000c600807308 */ /* 0x0002a20000000800 */
[----:B------:R-:W-:Y:S01]  /*4ed0*/  @!P1 FSEL R197, R197, -INF , !P5 ;  /* 0xff800000c5c59808 */ /* 0x000fe20006800000 */
[----:B------:R-:W-:Y:S01]  /*4ee0*/  FFMA.FTZ R127, R199, UR9, -R120 ;  /* 0x00000009c77f7c23 */ /* 0x000fe20008010878 */
[----:B------:R-:W-:Y:S01]  /*4ef0*/  @!P1 FSEL R131, R131, -INF , !P6 ;  /* 0xff80000083839808 */ /* 0x000fe20007000000 */
[C---:B------:R-:W-:Y:S01]  /*4f00*/  FADD.FTZ R199, R4.reuse, R17 ;  /* 0x0000001104c77221 */ /* 0x040fe20000010000 */
[-C--:B------:R-:W-:Y:S01]  /*4f10*/  @!P1 ISETP.GE.AND P5, PT, R205, R196.reuse, PT ;  /* 0x000000c4cd00920c */ /* 0x080fe20003fa6270 */
[--C-:B------:R-:W-:Y:S01]  /*4f20*/  FFMA.FTZ R197, R197, UR9, -R118.reuse ;  /* 0x00000009c5c57c23 */ /* 0x100fe20008010876 */
[----:B------:R-:W-:Y:S01]  /*4f30*/  @!P1 ISETP.GE.AND P6, PT, R129, R196, PT ;  /* 0x000000c48100920c */ /* 0x000fe20003fc6270 */
[----:B------:R-:W-:Y:S01]  /*4f40*/  FFMA.FTZ R196, R203, UR9, -R118 ;  /* 0x00000009cbc47c23 */ /* 0x000fe20008010876 */
[----:B------:R-:W-:Y:S01]  /*4f50*/  FADD.FTZ R203, R4, R19 ;  /* 0x0000001304cb7221 */ /* 0x000fe20000010000 */
[----:B------:R-:W-:Y:S01]  /*4f60*/  LEA R129, R212, UR4, 0x1 ;  /* 0x00000004d4817c11 */ /* 0x000fe2000f8e08ff */
[----:B------:R-:W-:Y:S01]  /*4f70*/  FFMA.FTZ R200, R131, UR9, -R120 ;  /* 0x0000000983c87c23 */ /* 0x000fe20008010878 */
[----:B------:R-:W-:Y:S01]  /*4f80*/  @!P1 FSEL R201, R201, -INF , !P5 ;  /* 0xff800000c9c99808 */ /* 0x000fe20006800000 */
[----:B------:R-:W-:Y:S01]  /*4f90*/  MUFU.EX2 R197, R197 ;  /* 0x000000c500c57308 */ /* 0x000fe20000000800 */
[----:B------:R-:W-:Y:S01]  /*4fa0*/  @!P1 FSEL R199, R199, -INF , !P2 ;  /* 0xff800000c7c79808 */ /* 0x000fe20005000000 */
[----:B------:R-:W-:Y:S01]  /*4fb0*/  VIADD R131, R129, 0x2a000 ;  /* 0x0002a00081837836 */ /* 0x000fe20000000000 */
[----:B------:R-:W-:Y:S01]  /*4fc0*/  @!P1 FSEL R203, R203, -INF , !P6 ;  /* 0xff800000cbcb9808 */ /* 0x000fe20007000000 */
[----:B-1----:R-:W-:Y:S06]  /*4fd0*/  FFMA.FTZ R198, R201, UR9, -R118 ;  /* 0x00000009c9c67c23 */ /* 0x002fec0008010876 */
[----:B------:R-:W1:Y:S01]  /*4fe0*/  MUFU.EX2 R196, R196 ;  /* 0x000000c400c47308 */ /* 0x000e620000000800 */
[----:B------:R-:W-:Y:S01]  /*4ff0*/  FFMA.FTZ R120, R199, UR9, -R120 ;  /* 0x00000009c7787c23 */ /* 0x000fe20008010878 */
[----:B------:R-:W-:Y:S02]  /*5000*/  VIADD R201, R129, 0x2a020 ;  /* 0x0002a02081c97836 */ /* 0x000fe40000000000 */
[----:B------:R-:W-:Y:S06]  /*5010*/  FFMA.FTZ R118, R203, UR9, -R118 ;  /* 0x00000009cb767c23 */ /* 0x000fec0008010876 */
[----:B------:R-:W3:Y:S01]  /*5020*/  MUFU.EX2 R127, R127 ;  /* 0x0000007f007f7308 */ /* 0x000ee20000000800 */
[----:B------:R-:W-:Y:S01]  /*5030*/  @P4 VIADD R201, R131, 0xffffffe0 ;  /* 0xffffffe083c94836 */ /* 0x000fe20000000000 */
[----:B--2---:R-:W-:Y:S01]  /*5040*/  F2FP.F16.F32.PACK_AB R207, R128, R123 ;  /* 0x0000007b80cf723e */ /* 0x004fe200000000ff */
[----:B------:R-:W-:Y:S07]  /*5050*/  IMAD.IADD R204, R129, 0x1, R211 ;  /* 0x0000000181cc7824 */ /* 0x000fee00078e02d3 */
[----:B------:R2:W-:Y:S01]  /*5060*/  MUFU.EX2 R199, R120 ;  /* 0x0000007800c77308 */ /* 0x0005e20000000800 */
[----:B------:R-:W-:Y:S09]  /*5070*/  STS [R129+0x2a000], R210 ;  /* 0x02a000d281007388 */ /* 0x000ff20000000800 */
[----:B------:R-:W4:Y:S01]  /*5080*/  MUFU.EX2 R200, R200 ;  /* 0x000000c800c87308 */ /* 0x000f220000000800 */
[----:B------:R-:W-:Y:S01]  /*5090*/  STS [R129+0x2a400], R208 ;  /* 0x02a400d081007388 */ /* 0x000fe20000000800 */
[----:B-1----:R-:W-:Y:S08]  /*50a0*/  F2FP.F16.F32.PACK_AB R202, R197, R196 ;  /* 0x000000c4c5ca723e */ /* 0x002ff000000000ff */
[----:B------:R-:W-:Y:S01]  /*50b0*/  MUFU.EX2 R198, R198 ;  /* 0x000000c600c67308 */ /* 0x000fe20000000800 */
[----:B------:R-:W-:Y:S01]  /*50c0*/  STS [R204+0x2a000], R209 ;  /* 0x02a000d1cc007388 */ /* 0x000fe20000000800 */
[----:B---3--:R-:W-:Y:S08]  /*50d0*/  F2FP.F16.F32.PACK_AB R206, R127, R130 ;  /* 0x000000827fce723e */ /* 0x008ff000000000ff */
[----:B------:R-:W1:Y:S01]  /*50e0*/  MUFU.EX2 R131, R118 ;  /* 0x0000007600837308 */ /* 0x000e620000000800 */
[----:B------:R-:W-:Y:S01]  /*50f0*/  STS [R204+0x2a400], R207 ;  /* 0x02a400cfcc007388 */ /* 0x000fe20000000800 */
[----:B--2---:R-:W-:Y:S04]  /*5100*/  LEA R120, R0, UR4, 0x1 ;  /* 0x0000000400787c11 */ /* 0x004fe8000f8e08ff */
[----:B------:R-:W-:Y:S01]  /*5110*/  STS [R201], R206 ;  /* 0x000000cec9007388 */ /* 0x000fe20000000800 */
[----:B----4-:R-:W-:Y:S01]  /*5120*/  F2FP.F16.F32.PACK_AB R205, R199, R200 ;  /* 0x000000c8c7cd723e */ /* 0x010fe200000000ff */
[----:B------:R-:W-:Y:S03]  /*5130*/  IMAD.IADD R117, R120, 0x1, R227 ;  /* 0x0000000178757824 */ /* 0x000fe600078e02e3 */
[----:B------:R2:W-:Y:S01]  /*5140*/  STS [R201+0x400], R202 ;  /* 0x000400cac9007388 */ /* 0x0005e20000000800 */
[----:B-1----:R-:W-:Y:S02]  /*5150*/  F2FP.F16.F32.PACK_AB R203, R131, R198 ;  /* 0x000000c683cb723e */ /* 0x002fe400000000ff */
[----:B------:R-:W-:Y:S05]  /*5160*/  IADD3 R118, PT, PT, R211, R201, RZ ;  /* 0x000000c9d3767210 */ /* 0x000fea0007ffe0ff */
[----:B------:R-:W-:Y:S05]  /*5170*/  STS [R118], R205 ;  /* 0x000000cd76007388 */ /* 0x000fea0000000800 */
[----:B------:R1:W-:Y:S05]  /*5180*/  STS [R118+0x400], R203 ;  /* 0x000400cb76007388 */ /* 0x0003ea0000000800 */
[----:B------:R-:W-:Y:S05]  /*5190*/  LDSM.16.M88.4 R84, [R120+0x10000] ;  /* 0x010000007854783b */ /* 0x000fea0000000200 */
[----:B------:R-:W3:Y:S01]  /*51a0*/  LDSM.16.M88.4 R88, [R226+0x20000] ;  /* 0x02000000e258783b */ /* 0x000ee20000000200 */
[----:B--2---:R-:W-:Y:S04]  /*51b0*/  IMAD.U32 R202, RZ, RZ, UR10 ;  /* 0x0000000affca7e24 */ /* 0x004fe8000f8e00ff */
[----:B------:R-:W2:Y:S01]  /*51c0*/  LDSM.16.M88.4 R92, [R226+0x20800] ;  /* 0x02080000e25c783b */ /* 0x000ea20000000200 */
[----:B------:R-:W-:Y:S04]  /*51d0*/  LEA R204, P1, R236, R202, 0x2 ;  /* 0x000000caeccc7211 */ /* 0x000fe800078210ff */
[----:B------:R-:W-:Y:S05]  /*51e0*/  LDSM.16.M88.4 R96, [R117+0x10000] ;  /* 0x010000007560783b */ /* 0x000fea0000000200 */
[----:B------:R-:W4:Y:S01]  /*51f0*/  LDSM.16.M88.4 R100, [R225+0x20000] ;  /* 0x02000000e164783b */ /* 0x000f220000000200 */
[----:B-1----:R-:W-:Y:S01]  /*5200*/  IMAD.IADD R118, R120, 0x1, R229 ;  /* 0x0000000178767824 */ /* 0x002fe200078e02e5 */
[----:B------:R-:W-:Y:S03]  /*5210*/  MOV R203, UR11 ;  /* 0x0000000b00cb7c02 */ /* 0x000fe60008000f00 */
[----:B------:R-:W1:Y:S01]  /*5220*/  LDSM.16.M88.4 R104, [R225+0x20800] ;  /* 0x02080000e168783b */ /* 0x000e620000000200 */
[----:B------:R-:W-:Y:S01]  /*5230*/  IMAD.IADD R116, R227, 0x1, R118 ;  /* 0x00000001e3747824 */ /* 0x000fe200078e0276 */
[----:B------:R-:W-:Y:S03]  /*5240*/  LEA.HI.X R205, R236, R203, RZ, 0x2, P1 ;  /* 0x000000cbeccd7211 */ /* 0x000fe600008f14ff */
[----:B------:R-:W-:Y:S05]  /*5250*/  LDSM.16.M88.4 R108, [R118+0x10000] ;  /* 0x01000000766c783b */ /* 0x000fea0000000200 */
[----:B------:R-:W4:Y:S05]  /*5260*/  LDG.E R201, desc[UR34][R204.64] ;  /* 0x00000022ccc97981 */ /* 0x000f2a000c1e1900 */
[----:B------:R-:W-:Y:S05]  /*5270*/  LDSM.16.M88.4 R112, [R226+0x22000] ;  /* 0x02200000e270783b */ /* 0x000fea0000000200 */
[----:B------:R1:W4:Y:S01]  /*5280*/  LDG.E R202, desc[UR34][R204.64+0x20] ;  /* 0x00002022ccca7981 */ /* 0x000322000c1e1900 */
[C---:B---3--:R-:W-:Y:S08]  /*5290*/  HMMA.16816.F32 R4, R84.reuse, R88, RZ ;  /* 0x000000585404723c */ /* 0x048ff000000018ff */
[C---:B------:R-:W-:Y:S01]  /*52a0*/  HMMA.16816.F32 R8, R84.reuse, R90, RZ ;  /* 0x0000005a5408723c */ /* 0x040fe200000018ff */
[----:B------:R-:W3:Y:S07]  /*52b0*/  LDSM.16.M88.4 R88, [R224+0x20000] ;  /* 0x02000000e058783b */ /* 0x000eee0000000200 */
[C---:B--2---:R-:W-:Y:S08]  /*52c0*/  HMMA.16816.F32 R12, R84.reuse, R92, RZ ;  /* 0x0000005c540c723c */ /* 0x044ff000000018ff */
[----:B------:R-:W-:Y:S01]  /*52d0*/  HMMA.16816.F32 R16, R84, R94, RZ ;  /* 0x0000005e5410723c */ /* 0x000fe200000018ff */
[----:B------:R-:W2:Y:S05]  /*52e0*/  LDSM.16.M88.4 R84, [R224+0x20800] ;  /* 0x02080000e054783b */ /* 0x000eaa0000000200 */
        /* <DEDUP_REMOVED lines=73> */
[----:B------:R-:W4:Y:S07]  /*5780*/  LDSM.16.M88.4 R100, [R225+0x26800] ;  /* 0x02680000e164783b */ /* 0x000f2e0000000200 */
[C---:B-1----:R-:W-:Y:S08]  /*5790*/  HMMA.16816.F32 R12, R92.reuse, R88, R12 ;  /* 0x000000585c0c723c */ /* 0x042ff0000000180c */
[----:B------:R-:W-:Y:S01]  /*57a0*/  HMMA.16816.F32 R16, R92, R90, R16 ;  /* 0x0000005a5c10723c */ /* 0x000fe20000001810 */
[----:B------:R-:W-:Y:S05]  /*57b0*/  LDSM.16.M88.4 R88, [R118+0x16000] ;  /* 0x016000007658783b */ /* 0x000fea0000000200 */
[----:B------:R-:W1:Y:S02]  /*57c0*/  LDSM.16.M88.4 R92, [R224+0x26000] ;  /* 0x02600000e05c783b */ /* 0x000e640000000200 */
[C---:B---3--:R-:W-:Y:S08]  /*57d0*/  HMMA.16816.F32 R4, R96.reuse, R108, R4 ;  /* 0x0000006c6004723c */ /* 0x048ff00000001804 */
[C---:B------:R-:W-:Y:S01]  /*57e0*/  HMMA.16816.F32 R8, R96.reuse, R110, R8 ;  /* 0x0000006e6008723c */ /* 0x040fe20000001808 */
[----:B------:R-:W3:Y:S07]  /*57f0*/  LDSM.16.M88.4 R108, [R224+0x26800] ;  /* 0x02680000e06c783b */ /* 0x000eee0000000200 */
[C---:B--2---:R-:W-:Y:S08]  /*5800*/  HMMA.16816.F32 R12, R96.reuse, R84, R12 ;  /* 0x00000054600c723c */ /* 0x044ff0000000180c */
[----:B------:R-:W-:Y:S01]  /*5810*/  HMMA.16816.F32 R16, R96, R86, R16 ;  /* 0x000000566010723c */ /* 0x000fe20000001810 */
[----:B------:R-:W-:Y:S05]  /*5820*/  LDSM.16.M88.4 R84, [R116+0x16000] ;  /* 0x016000007454783b */ /* 0x000fea0000000200 */
[----:B------:R-:W2:Y:S02]  /*5830*/  LDSM.16.M88.4 R96, [R223+0x26000] ;  /* 0x02600000df60783b */ /* 0x000ea40000000200 */
[C---:B------:R-:W-:Y:S08]  /*5840*/  HMMA.16816.F32 R4, R104.reuse, R112, R4 ;  /* 0x000000706804723c */ /* 0x040ff00000001804 */
[C---:B------:R-:W-:Y:S01]  /*5850*/  HMMA.16816.F32 R8, R104.reuse, R114, R8 ;  /* 0x000000726808723c */ /* 0x040fe20000001808 */
[----:B------:R-:W2:Y:S07]  /*5860*/  LDSM.16.M88.4 R112, [R223+0x26800] ;  /* 0x02680000df70783b */ /* 0x000eae0000000200 */
[C---:B----4-:R-:W-:Y:S08]  /*5870*/  HMMA.16816.F32 R12, R104.reuse, R100, R12 ;  /* 0x00000064680c723c */ /* 0x050ff0000000180c */
[----:B------:R-:W-:Y:S08]  /*5880*/  HMMA.16816.F32 R16, R104, R102, R16 ;  /* 0x000000666810723c */ /* 0x000ff00000001810 */
[C---:B-1----:R-:W-:Y:S08]  /*5890*/  HMMA.16816.F32 R4, R88.reuse, R92, R4 ;  /* 0x0000005c5804723c */ /* 0x042ff00000001804 */
[C---:B------:R-:W-:Y:S08]  /*58a0*/  HMMA.16816.F32 R8, R88.reuse, R94, R8 ;  /* 0x0000005e5808723c */ /* 0x040ff00000001808 */
[C---:B---3--:R-:W-:Y:S08]  /*58b0*/  HMMA.16816.F32 R12, R88.reuse, R108, R12 ;  /* 0x0000006c580c723c */ /* 0x048ff0000000180c */
[----:B------:R-:W-:Y:S08]  /*58c0*/  HMMA.16816.F32 R16, R88, R110, R16 ;  /* 0x0000006e5810723c */ /* 0x000ff00000001810 */
[C---:B--2---:R-:W-:Y:S08]  /*58d0*/  HMMA.16816.F32 R4, R84.reuse, R96, R4 ;  /* 0x000000605404723c */ /* 0x044ff00000001804 */
[C---:B------:R-:W-:Y:S08]  /*58e0*/  HMMA.16816.F32 R8, R84.reuse, R98, R8 ;  /* 0x000000625408723c */ /* 0x040ff00000001808 */
[C---:B------:R-:W-:Y:S03]  /*58f0*/  HMMA.16816.F32 R12, R84.reuse, R112, R12 ;  /* 0x00000070540c723c */ /* 0x040fe6000000180c */
[C---:B------:R-:W-:Y:S01]  /*5900*/  FADD.FTZ R203, -R201.reuse, R4 ;  /* 0x00000004c9cb7221 */ /* 0x040fe20000010100 */
[C---:B------:R-:W-:Y:S03]  /*5910*/  FADD.FTZ R118, -R201.reuse, R5 ;  /* 0x00000005c9767221 */ /* 0x040fe60000010100 */
[----:B------:R-:W-:Y:S01]  /*5920*/  FMUL.FTZ R203, R122, R203 ;  /* 0x000000cb7acb7220 */ /* 0x000fe20000410000 */
[----:B------:R-:W-:Y:S03]  /*5930*/  HMMA.16816.F32 R16, R84, R114, R16 ;  /* 0x000000725410723c */ /* 0x000fe60000001810 */
[C---:B------:R-:W-:Y:S01]  /*5940*/  FADD.FTZ R205, -R201.reuse, R8 ;  /* 0x00000008c9cd7221 */ /* 0x040fe20000010100 */
[----:B------:R-:W-:Y:S01]  /*5950*/  FADD.FTZ R120, -R201, R9 ;  /* 0x00000009c9787221 */ /* 0x000fe20000010100 */
[----:B------:R-:W-:Y:S01]  /*5960*/  FMUL.FTZ R118, R119, R118 ;  /* 0x0000007677767220 */ /* 0x000fe20000410000 */
[----:B------:R-:W-:Y:S01]  /*5970*/  LOP3.LUT R85, R218, 0x20, RZ, 0xc0, !PT ;  /* 0x00000020da557812 */ /* 0x000fe200078ec0ff */
[----:B------:R-:W-:Y:S01]  /*5980*/  FMUL.FTZ R205, R126, R205 ;  /* 0x000000cd7ecd7220 */ /* 0x000fe20000410000 */
[----:B------:R-:W-:Y:S01]  /*5990*/  FMUL.FTZ R120, R125, R120 ;  /* 0x000000787d787220 */ /* 0x000fe20000410000 */
[----:B------:R-:W-:Y:S02]  /*59a0*/  SHF.R.U32.HI R84, RZ, 0x3, R219 ;  /* 0x00000003ff547819 */ /* 0x000fe400000116db */
[C---:B------:R-:W-:Y:S01]  /*59b0*/  FADD.FTZ R119, -R201.reuse, R12 ;  /* 0x0000000cc9777221 */ /* 0x040fe20000010100 */
[----:B------:R-:W-:Y:S01]  /*59c0*/  FADD.FTZ R122, -R201, R13 ;  /* 0x0000000dc97a7221 */ /* 0x000fe20000010100 */
[----:B------:R-:W-:Y:S02]  /*59d0*/  LOP3.LUT R84, R85, 0x18, R84, 0xf8, !PT ;  /* 0x0000001855547812 */ /* 0x000fe400078ef854 */
[----:B------:R-:W-:Y:S01]  /*59e0*/  FMUL.FTZ R119, R130, R119 ;  /* 0x0000007782777220 */ /* 0x000fe20000410000 */
[----:B------:R-:W-:Y:S01]  /*59f0*/  FMUL.FTZ R122, R127, R122 ;  /* 0x0000007a7f7a7220 */ /* 0x000fe20000410000 */
[C---:B------:R-:W-:Y:S01]  /*5a00*/  FADD.FTZ R130, -R202.reuse, R6 ;  /* 0x00000006ca827221 */ /* 0x040fe20000010100 */
[----:B------:R-:W-:Y:S01]  /*5a10*/  FADD.FTZ R127, -R202, R7 ;  /* 0x00000007ca7f7221 */ /* 0x000fe20000010100 */
[C---:B------:R-:W-:Y:S01]  /*5a20*/  FADD.FTZ R125, -R201.reuse, R16 ;  /* 0x00000010c97d7221 */ /* 0x040fe20000010100 */
[----:B------:R-:W-:Y:S01]  /*5a30*/  F2FP.F16.F32.PACK_AB R118, R118, R203 ;  /* 0x000000cb7676723e */ /* 0x000fe200000000ff */
[----:B------:R-:W-:Y:S01]  /*5a40*/  FADD.FTZ R126, -R201, R17 ;  /* 0x00000011c97e7221 */ /* 0x000fe20000010100 */
[----:B------:R-:W-:Y:S01]  /*5a50*/  F2FP.F16.F32.PACK_AB R122, R122, R119 ;  /* 0x000000777a7a723e */ /* 0x000fe200000000ff */
[----:B------:R-:W-:Y:S01]  /*5a60*/  FMUL.FTZ R125, R200, R125 ;  /* 0x0000007dc87d7220 */ /* 0x000fe20000410000 */
[----:B------:R-:W-:Y:S01]  /*5a70*/  F2FP.F16.F32.PACK_AB R120, R120, R205 ;  /* 0x000000cd7878723e */ /* 0x000fe200000000ff */
[----:B------:R-:W-:Y:S01]  /*5a80*/  FMUL.FTZ R126, R199, R126 ;  /* 0x0000007ec77e7220 */ /* 0x000fe20000410000 */
[----:B------:R-:W-:Y:S01]  /*5a90*/  FMUL.FTZ R121, R121, R130 ;  /* 0x0000008279797220 */ /* 0x000fe20000410000 */
[----:B------:R-:W-:Y:S03]  /*5aa0*/  FMUL.FTZ R124, R124, R127 ;  /* 0x0000007f7c7c7220 */ /* 0x000fe60000410000 */
[----:B------:R-:W-:Y:S01]  /*5ab0*/  F2FP.F16.F32.PACK_AB R119, R126, R125 ;  /* 0x0000007d7e77723e */ /* 0x000fe200000000ff */
[C---:B------:R-:W-:Y:S01]  /*5ac0*/  FADD.FTZ R126, -R202.reuse, R10 ;  /* 0x0000000aca7e7221 */ /* 0x040fe20000010100 */
[----:B------:R-:W-:Y:S01]  /*5ad0*/  FADD.FTZ R125, -R202, R11 ;  /* 0x0000000bca7d7221 */ /* 0x000fe20000010100 */
[----:B------:R-:W-:Y:S06]  /*5ae0*/  BRA.U !UP0, `(.L_x_563) ;  /* 0x0000000508287547 */ /* 0x000fec000b800000 */
[----:B------:R-:W2:Y:S01]  /*5af0*/  LDL.LU R213, [R1+0x24] ;  /* 0x0000240001d57983 */ /* 0x000ea20000300800 */
[----:B------:R-:W1:Y:S01]  /*5b00*/  LDC R7, c[0x0][0x3b0] ;  /* 0x0000ec00ff077b82 */ /* 0x000e620000000800 */
[----:B------:R-:W-:Y:S01]  /*5b10*/  IADD3 R4, P1, PT, RZ, -UR32, RZ ;  /* 0x80000020ff047c10 */ /* 0x000fe2000ff3e0ff */
[----:B------:R-:W-:Y:S01]  /*5b20*/  ULOP3.LUT UR13, UR45, 0x1, URZ, 0xc0, !UPT ;  /* 0x000000012d0d7892 */ /* 0x000fe2000f8ec0ff */
[----:B------:R-:W-:Y:S03]  /*5b30*/  ISETP.GE.AND P6, PT, R252, UR5, PT ;  /* 0x00000005fc007c0c */ /* 0x000fe6000bfc6270 */
[----:B------:R-:W-:Y:S02]  /*5b40*/  UISETP.NE.U32.AND UP1, UPT, UR13, 0x1, UPT ;  /* 0x000000010d00788c */ /* 0x000fe4000bf25070 */
        /* <DEDUP_REMOVED lines=8> */
[----:B------:R-:W-:Y:S02]  /*5bd0*/  SHF.R.S64 R11, R4, 0x1f, R9 ;  /* 0x0000001f040b7819 */ /* 0x000fe40000001009 */
[----:B------:R-:W-:Y:S02]  /*5be0*/  LOP3.LUT R4, R252, 0x40, RZ, 0xfc, !PT ;  /* 0x00000040fc047812 */ /* 0x000fe400078efcff */
[----:B------:R-:W-:Y:S02]  /*5bf0*/  IADD3 R244, P1, PT, R244, R11, RZ ;  /* 0x0000000bf4f47210 */ /* 0x000fe40007f3e0ff */
[----:B------:R-:W-:Y:S02]  /*5c00*/  ISETP.GE.AND P5, PT, R4, UR5, PT ;  /* 0x0000000504007c0c */ /* 0x000fe4000bfa6270 */
[----:B------:R-:W-:Y:S02]  /*5c10*/  LEA.HI.X.SX32 R245, R9, R245, 0x1, P1 ;  /* 0x000000f509f57211 */ /* 0x000fe400008f0eff */
[C---:B------:R-:W-:Y:S02]  /*5c20*/  LEA R6, P1, R7.reuse, R244, 0x6 ;  /* 0x000000f407067211 */ /* 0x040fe400078230ff */
[----:B------:R-:W-:Y:S01]  /*5c30*/  LOP3.LUT R4, R252, 0x80, RZ, 0xfc, !PT ;  /* 0x00000080fc047812 */ /* 0x000fe200078efcff */
[----:B------:R-:W-:Y:S01]  /*5c40*/  @!PT LDS RZ, [RZ] ;  /* 0x00000000fffff984 */ /* 0x000fe20000000800 */
[----:B------:R-:W-:Y:S01]  /*5c50*/  @!PT LDS RZ, [RZ] ;  /* 0x00000000fffff984 */ /* 0x000fe20000000800 */
[----:B------:R-:W-:Y:S01]  /*5c60*/  @!PT LDS RZ, [RZ] ;  /* 0x00000000fffff984 */ /* 0x000fe20000000800 */
[----:B------:R1:W-:Y:S01]  /*5c70*/  @!P6 LDGSTS.E.BYPASS.LTC128B.128 [R213], desc[UR34][R244.64] ;  /* 0x00000000f4d5efae */ /* 0x0003e2000b981a22 */
[----:B---3--:R-:W-:Y:S02]  /*5c80*/  LEA.HI.X R7, R7, R245, R5, 0x6, P1 ;  /* 0x000000f507077211 */ /* 0x008fe400008f3405 */
[----:B------:R-:W-:Y:S01]  /*5c90*/  ISETP.GE.AND P2, PT, R4, UR5, PT ;  /* 0x0000000504007c0c */ /* 0x000fe2000bf46270 */
[----:B------:R1:W-:Y:S01]  /*5ca0*/  @P6 STS.64 [R237], RZ ;  /* 0x000000ffed006388 */ /* 0x0003e20000000a00 */
[----:B------:R-:W-:Y:S03]  /*5cb0*/  LOP3.LUT R4, R252, 0xc0, RZ, 0xfc, !PT ;  /* 0x000000c0fc047812 */ /* 0x000fe600078efcff */
[----:B------:R1:W-:Y:S01]  /*5cc0*/  @P6 STS.64 [R237+0x8], RZ ;  /* 0x000008ffed006388 */ /* 0x0003e20000000a00 */
[----:B------:R-:W-:Y:S03]  /*5cd0*/  ISETP.GE.AND P1, PT, R4, UR5, PT ;  /* 0x0000000504007c0c */ /* 0x000fe6000bf26270 */
        /* <DEDUP_REMOVED lines=43> */
.L_x_563:
[----:B-1----:R-:W-:Y:S01]  /*5f90*/  LEA R6, R212, UR36, 0x1 ;  /* 0x00000024d4067c11 */ /* 0x002fe2000f8e08ff */
[C---:B------:R-:W-:Y:S01]  /*5fa0*/  FADD.FTZ R4, -R202.reuse, R15 ;  /* 0x0000000fca047221 */ /* 0x040fe20000010100 */
[----:B------:R-:W-:Y:S01]  /*5fb0*/  FADD.FTZ R5, -R202, R14 ;  /* 0x0000000eca057221 */ /* 0x000fe20000010100 */
[----:B------:R-:W-:Y:S01]  /*5fc0*/  FMUL.FTZ R126, R123, R126 ;  /* 0x0000007e7b7e7220 */ /* 0x000fe20000410000 */
[----:B------:R-:W-:Y:S01]  /*5fd0*/  FMUL.FTZ R125, R128, R125 ;  /* 0x0000007d807d7220 */ /* 0x000fe20000410000 */
[----:B------:R-:W-:Y:S01]  /*5fe0*/  F2FP.F16.F32.PACK_AB R124, R124, R121 ;  /* 0x000000797c7c723e */ /* 0x000fe200000000ff */
[----:B------:R-:W-:Y:S01]  /*5ff0*/  FADD.FTZ R7, -R202, R18 ;  /* 0x00000012ca077221 */ /* 0x000fe20000010100 */
[----:B------:R-:W-:Y:S02]  /*6000*/  VIADD R13, R6, 0x20 ;  /* 0x00000020060d7836 */ /* 0x000fe40000000000 */
[----:B------:R-:W-:Y:S01]  /*6010*/  FADD.FTZ R202, -R202, R19 ;  /* 0x00000013caca7221 */ /* 0x000fe20000010100 */
[----:B------:R-:W-:Y:S02]  /*6020*/  @P4 VIADD R13, R6, 0xffffffe0 ;  /* 0xffffffe0060d4836 */ /* 0x000fe40000000000 */
[----:B------:R-:W-:Y:S01]  /*6030*/  FMUL.FTZ R5, R196, R5 ;  /* 0x00000005c4057220 */ /* 0x000fe20000410000 */
[----:B------:R-:W-:Y:S01]  /*6040*/  FMUL.FTZ R4, R197, R4 ;  /* 0x00000004c5047220 */ /* 0x000fe20000410000 */
[----:B------:R-:W-:Y:S01]  /*6050*/  IMAD.IADD R6, R211, 0x1, R6 ;  /* 0x00000001d3067824 */ /* 0x000fe200078e0206 */
[----:B------:R-:W-:Y:S01]  /*6060*/  F2FP.F16.F32.PACK_AB R125, R125, R126 ;  /* 0x0000007e7d7d723e */ /* 0x000fe200000000ff */
[----:B------:R-:W-:Y:S01]  /*6070*/  STS [R129+0x28000], R118 ;  /* 0x0280007681007388 */ /* 0x000fe20000000800 */
[----:B------:R-:W-:Y:S01]  /*6080*/  FMUL.FTZ R7, R198, R7 ;  /* 0x00000007c6077220 */ /* 0x000fe20000410000 */
[----:B------:R-:W-:Y:S01]  /*6090*/  FMUL.FTZ R96, R131, R202 ;  /* 0x000000ca83607220 */ /* 0x000fe20000410000 */
[----:B------:R-:W-:Y:S01]  /*60a0*/  F2FP.F16.F32.PACK_AB R12, R4, R5 ;  /* 0x00000005040c723e */ /* 0x000fe200000000ff */
[----:B------:R-:W-:Y:S01]  /*60b0*/  STS [R129+0x28400], R124 ;  /* 0x0284007c81007388 */ /* 0x000fe20000000800 */
[----:B------:R-:W-:Y:S01]  /*60c0*/  IMAD.IADD R97, R211, 0x1, R13 ;  /* 0x00000001d3617824 */ /* 0x000fe200078e020d */
[--C-:B------:R-:W-:Y:S01]  /*60d0*/  SHF.R.U32.HI R230, RZ, 0x1, R219.reuse ;  /* 0x00000001ffe67819 */ /* 0x100fe200000116db */
[----:B------:R-:W-:Y:S01]  /*60e0*/  IMAD R121, R249, UR8, RZ ;  /* 0x00000008f9797c24 */ /* 0x000fe2000f8e02ff */
[----:B------:R1:W-:Y:S01]  /*60f0*/  STS [R6+-0x2000], R120 ;  /* 0xffe0007806007388 */ /* 0x0003e20000000800 */
[----:B------:R-:W-:Y:S02]  /*6100*/  F2FP.F16.F32.PACK_AB R96, R96, R7 ;  /* 0x000000076060723e */ /* 0x000fe400000000ff */
[----:B------:R-:W-:Y:S01]  /*6110*/  LOP3.LUT R4, R230, 0x10, RZ, 0xc0, !PT ;  /* 0x00000010e6047812 */ /* 0x000fe200078ec0ff */
[----:B------:R-:W-:Y:S03]  /*6120*/  STS [R6+-0x1c00], R125 ;  /* 0xffe4007d06007388 */ /* 0x000fe60000000800 */
[----:B------:R-:W-:Y:S01]  /*6130*/  LOP3.LUT R5, R4, 0x8, R219, 0xf8, !PT ;  /* 0x0000000804057812 */ /* 0x000fe200078ef8db */
[----:B------:R-:W-:Y:S01]  /*6140*/  STS [R13+-0x2000], R122 ;  /* 0xffe0007a0d007388 */ /* 0x000fe20000000800 */
[----:B------:R-:W-:Y:S02]  /*6150*/  LOP3.LUT R4, R84, 0x1c0, R3, 0xf8, !PT ;  /* 0x000001c054047812 */ /* 0x000fe400078ef803 */
[----:B------:R-:W-:Y:S01]  /*6160*/  LOP3.LUT R5, R5, R2, RZ, 0x3c, !PT ;  /* 0x0000000205057212 */ /* 0x000fe200078e3cff */
[----:B------:R-:W-:Y:S01]  /*6170*/  STS [R13+-0x1c00], R12 ;  /* 0xffe4000c0d007388 */ /* 0x000fe20000000800 */
[----:B------:R-:W-:Y:S02]  /*6180*/  LOP3.LUT R4, R4, 0x38, R217, 0x78, !PT ;  /* 0x0000003804047812 */ /* 0x000fe400078e78d9 */
[----:B------:R-:W-:Y:S01]  /*6190*/  LOP3.LUT R5, R5, 0x200, R216, 0xf8, !PT ;  /* 0x0000020005057812 */ /* 0x000fe200078ef8d8 */
[----:B------:R-:W-:Y:S01]  /*61a0*/  STS [R97+-0x2000], R119 ;  /* 0xffe0007761007388 */ /* 0x000fe20000000800 */
[----:B------:R-:W-:Y:S02]  /*61b0*/  LOP3.LUT R4, R4, 0x200, R3, 0xf8, !PT ;  /* 0x0000020004047812 */ /* 0x000fe400078ef803 */
[C---:B------:R-:W-:Y:S01]  /*61c0*/  LEA R228, R5.reuse, UR4, 0x1 ;  /* 0x0000000405e47c11 */ /* 0x040fe2000f8e08ff */
[----:B------:R-:W-:Y:S01]  /*61d0*/  STS [R97+-0x1c00], R96 ;  /* 0xffe4006061007388 */ /* 0x000fe20000000800 */
[----:B------:R-:W-:Y:S02]  /*61e0*/  LEA R231, R4, UR4, 0x1 ;  /* 0x0000000404e77c11 */ /* 0x000fe4000f8e08ff */
[----:B------:R-:W-:Y:S01]  /*61f0*/  LEA R14, R5, UR36, 0x1 ;  /* 0x00000024050e7c11 */ /* 0x000fe2000f8e08ff */
[----:B------:R-:W-:Y:S04]  /*6200*/  BAR.SYNC.DEFER_BLOCKING 0x0 ;  /* 0x0000000000007b1d */ /* 0x000fe80000010000 */
[C---:B-1----:R-:W-:Y:S02]  /*6210*/  VIADD R120, R14.reuse, 0x40 ;  /* 0x000000400e787836 */ /* 0x042fe40000000000 */
[----:B------:R-:W-:Y:S01]  /*6220*/  @P0 VIADD R120, R14, 0xffffffc0 ;  /* 0xffffffc00e780836 */ /* 0x000fe20000000000 */
        /* <DEDUP_REMOVED lines=73> */
[----:B------:R-:W-:Y:S04]  /*66c0*/  IMAD.U32 R5, R121, -0x40, RZ ;  /* 0xffffffc079057824 */ /* 0x000fe800078e00ff */
        /* <DEDUP_REMOVED lines=27> */
[----:B------:R-:W-:Y:S02]  /*6880*/  LOP3.LUT R4, R252, 0x40, RZ, 0xfc, !PT ;  /* 0x00000040fc047812 */ /* 0x000fe400078efcff */
[----:B------:R-:W-:Y:S01]  /*6890*/  IADD3 R242, P1, PT, R242, R7, RZ ;  /* 0x00000007f2f27210 */ /* 0x000fe20007f3e0ff */
[----:B------:R-:W-:Y:S01]  /*68a0*/  IMAD.U32 R7, RZ, RZ, UR52 ;  /* 0x00000034ff077e24 */ /* 0x000fe2000f8e00ff */
[----:B------:R-:W-:Y:S02]  /*68b0*/  LOP3.LUT R8, R8, 0x1e00, R217, 0xf8, !PT ;  /* 0x00001e0008087812 */ /* 0x000fe400078ef8d9 */
[----:B------:R-:W-:Y:S01]  /*68c0*/  ISETP.GE.AND P5, PT, R4, UR5, PT ;  /* 0x0000000504007c0c */ /* 0x000fe2000bfa6270 */
[----:B------:R-:W-:Y:S01]  /*68d0*/  IMAD.U32 R4, RZ, RZ, UR52 ;  /* 0x00000034ff047e24 */ /* 0x000fe2000f8e00ff */
[----:B------:R-:W-:Y:S01]  /*68e0*/  LEA.HI.X.SX32 R243, R5, R243, 0x1, P1 ;  /* 0x000000f305f37211 */ /* 0x000fe200008f0eff */
[----:B------:R-:W-:Y:S01]  /*68f0*/  IMAD.U32 R5, RZ, RZ, UR51 ;  /* 0x00000033ff057e24 */ /* 0x000fe2000f8e00ff */
[----:B------:R-:W-:Y:S02]  /*6900*/  LEA R9, R8, UR4, 0x1 ;  /* 0x0000000408097c11 */ /* 0x000fe4000f8e08ff */
[----:B------:R-:W-:Y:S02]  /*6910*/  ISETP.GE.AND P2, PT, R6, UR5, PT ;  /* 0x0000000506007c0c */ /* 0x000fe4000bf46270 */
[----:B------:R-:W-:Y:S01]  /*6920*/  LEA R10, P1, R7, R242, 0x1 ;  /* 0x000000f2070a7211 */ /* 0x000fe200078208ff */
[----:B------:R-:W-:Y:S01]  /*6930*/  @!PT LDS RZ, [RZ] ;  /* 0x00000000fffff984 */ /* 0x000fe20000000800 */
[----:B------:R-:W-:Y:S01]  /*6940*/  @!PT LDS RZ, [RZ] ;  /* 0x00000000fffff984 */ /* 0x000fe20000000800 */
[----:B------:R-:W-:Y:S01]  /*6950*/  @!PT LDS RZ, [RZ] ;  /* 0x00000000fffff984 */ /* 0x000fe20000000800 */
[----:B------:R1:W-:Y:S01]  /*6960*/  @!P6 LDGSTS.E.BYPASS.LTC128B.128 [R9+0x10000], desc[UR34][R242.64] ;  /* 0x10000000f209efae */ /* 0x0003e2000b981a22 */
[----:B------:R-:W-:Y:S02]  /*6970*/  LOP3.LUT R7, R252, 0xc0, RZ, 0xfc, !PT ;  /* 0x000000c0fc077812 */ /* 0x000fe400078efcff */
        /* <DEDUP_REMOVED lines=39> */
.L_x_564:
[----:B------:R-:W-:Y:S01]  /*6bf0*/  LEA R232, R220, UR4, 0x1 ;  /* 0x00000004dce87c11 */ /* 0x000fe2000f8e08ff */
[----:B------:R-:W-:Y:S01]  /*6c00*/  LDSM.16.MT88.4 R16, [R231+0x18000] ;  /* 0x01800000e710783b */ /* 0x000fe20000004200 */
[----:B------:R-:W-:Y:S01]  /*6c10*/  PLOP3.LUT P2, PT, PT, PT, UP0, 0x80, 0x8 ;  /* 0x000000000008781c */ /* 0x000fe20003f4f008 */
[----:B------:R-:W-:Y:S02]  /*6c20*/  @UP0 UIADD3 UR15, UP1, UPT, UR58, -0x100, URZ ;  /* 0xffffff003a0f0890 */ /* 0x000fe4000ff3e0ff */
[----:B------:R-:W2:Y:S01]  /*6c30*/  LDSM.16.M88.4 R128, [R232+0x28000] ;  /* 0x02800000e880783b */ /* 0x000ea20000000200 */
[C---:B------:R-:W-:Y:S01]  /*6c40*/  IMAD.IADD R104, R227.reuse, 0x1, R232 ;  /* 0x00000001e3687824 */ /* 0x040fe200078e02e8 */
[----:B------:R-:W-:Y:S02]  /*6c50*/  @UP0 UIADD3.X UR14, UPT, UPT, UR59, -0x1, URZ, UP1, !UPT ;  /* 0xffffffff3b0e0890 */ /* 0x000fe40008ffe4ff */
[----:B------:R-:W1:Y:S01]  /*6c60*/  LDSM.16.M88.4 R124, [R232+0x29000] ;  /* 0x02900000e87c783b */ /* 0x000e620000000200 */
        /* <DEDUP_REMOVED lines=110> */
[----:B------:R-:W-:Y:S02]  /*7350*/  PLOP3.LUT P1, PT, PT, PT, UP0, 0x80, 0x8 ;  /* 0x000000000008781c */ /* 0x000fe40003f2f008 */
[C---:B------:R-:W-:Y:S02]  /*7360*/  LEA.HI.X.SX32 R213, R232.reuse, R215, 0x5, P5 ;  /* 0x000000d7e8d57211 */ /* 0x040fe400028f2eff */
[----:B------:R-:W-:Y:S01]  /*7370*/  PLOP3.LUT P5, PT, PT, PT, UP0, 0x80, 0x8 ;  /* 0x000000000008781c */ /* 0x000fe20003faf008 */
[----:B------:R-:W-:Y:S08]  /*7380*/  IMAD.WIDE R202, R232, -0xc0, R212 ;  /* 0xffffff40e8ca7825 */ /* 0x000ff000078e02d4 */
[----:B------:R-:W-:Y:S02]  /*7390*/  @P1 LOP3.LUT R201, R230, 0x30, RZ, 0xc0, !PT ;  /* 0x00000030e6c91812 */ /* 0x000fe400078ec0ff */
[C---:B------:R-:W-:Y:S02]  /*73a0*/  LEA R200, P1, R232.reuse, R202, 0x5 ;  /* 0x000000cae8c87211 */ /* 0x040fe400078228ff */
[----:B------:R-:W-:Y:S02]  /*73b0*/  @P2 LOP3.LUT R236, R201, 0x7, R248, 0xf8, !PT ;  /* 0x00000007c9ec2812 */ /* 0x000fe400078ef8f8 */
[----:B------:R-:W-:Y:S02]  /*73c0*/  LEA.HI.X.SX32 R201, R232, R203, 0x5, P1 ;  /* 0x000000cbe8c97211 */ /* 0x000fe400008f2eff */
        /* <DEDUP_REMOVED lines=170> */
[----:B------:R-:W-:Y:S04]  /*7e70*/  REDG.E.ADD.F32.FTZ.RN.STRONG.GPU desc[UR34][R206.64+0x380], R124 ;  /* 0x0003807cce0079a6 */ /* 0x000fe8000c12f322 */
[----:B------:R-:W3:Y:S04]  /*7e80*/  LDL.LU R232, [R1+0x28] ;  /* 0x0000280001e87983 */ /* 0x000ee80000300800 */
[----:B------:R-:W-:Y:S01]  /*7e90*/  REDG.E.ADD.F32.FTZ.RN.STRONG.GPU desc[UR34][R94.64+0x380], R125 ;  /* 0x0003807d5e0079a6 */ /* 0x000fe2000c12f322 */
[C---:B-1----:R-:W-:Y:S03]  /*7ea0*/  HMMA.16816.F32 R136, R12.reuse, R8, R136 ;  /* 0x000000080c88723c */ /* 0x042fe60000001888 */
[----:B------:R-:W1:Y:S04]  /*7eb0*/  LDSM.16.MT88.4 R92, [R228+0x28800] ;  /* 0x02880000e45c783b */ /* 0x000e680000004200 */
[----:B------:R-:W-:Y:S01]  /*7ec0*/  REDG.E.ADD.F32.FTZ.RN.STRONG.GPU desc[UR34][R100.64+0x380], R126 ;  /* 0x0003807e640079a6 */ /* 0x000fe2000c12f322 */
[-C--:B------:R-:W-:Y:S03]  /*7ed0*/  HMMA.16816.F32 R140, R12, R10.reuse, R140 ;  /* 0x0000000a0c8c723c */ /* 0x080fe6000000188c */
[----:B------:R-:W-:Y:S04]  /*7ee0*/  REDG.E.ADD.F32.FTZ.RN.STRONG.GPU desc[UR34][R102.64+0x380], R127 ;  /* 0x0003807f660079a6 */ /* 0x000fe8000c12f322 */
[----:B------:R-:W4:Y:S01]  /*7ef0*/  LDSM.16.MT88.4 R100, [R120+0x28800] ;  /* 0x028800007864783b */ /* 0x000f220000004200 */
[C---:B------:R-:W-:Y:S03]  /*7f00*/  HMMA.16816.F32 R144, R4.reuse, R10, R144 ;  /* 0x0000000a0490723c */ /* 0x040fe60000001890 */
[----:B------:R-:W4:Y:S05]  /*7f10*/  LDSM.16.MT88.4 R8, [R221+0x6800] ;  /* 0x00680000dd08783b */ /* 0x000f2a0000004200 */
        /* <DEDUP_REMOVED lines=16> */
[----:B------:R-:W3:Y:S03]  /*8020*/  LDSM.16.MT88.4 R88, [R221+0x5000] ;  /* 0x00500000dd58783b */ /* 0x000ee60000004200 */
[-C--:B-1----:R-:W-:Y:S08]  /*8030*/  HMMA.16816.F32 R132, R92, R96.reuse, R132 ;  /* 0x000000605c84723c */ /* 0x082ff00000001884 */
[C---:B----4-:R-:W-:Y:S08]  /*8040*/  HMMA.16816.F32 R136, R100.reuse, R96, R136 ;  /* 0x000000606488723c */ /* 0x050ff00000001888 */
        /* <DEDUP_REMOVED lines=13> */
[-C--:B------:R-:W-:Y:S08]  /*8120*/  HMMA.16816.F32 R180, R92, R8.reuse, R180 ;  /* 0x000000085cb4723c */ /* 0x080ff000000018b4 */
[C---:B------:R-:W-:Y:S08]  /*8130*/  HMMA.16816.F32 R184, R100.reuse, R8, R184 ;  /* 0x0000000864b8723c */ /* 0x040ff000000018b8 */
[-C--:B------:R-:W-:Y:S01]  /*8140*/  HMMA.16816.F32 R188, R100, R10.reuse, R188 ;  /* 0x0000000a64bc723c */ /* 0x080fe200000018bc */
[----:B------:R-:W4:Y:S07]  /*8150*/  LDSM.16.MT88.4 R100, [R221+0x3800] ;  /* 0x00380000dd64783b */ /* 0x000f2e0000004200 */
[----:B------:R-:W-:Y:S01]  /*8160*/  HMMA.16816.F32 R192, R92, R10, R192 ;  /* 0x0000000a5cc0723c */ /* 0x000fe200000018c0 */
[----:B------:R4:W4:Y:S07]  /*8170*/  LDSM.16.MT88.4 R8, [R221+0x7800] ;  /* 0x00780000dd08783b */ /* 0x00092e0000004200 */
[-C--:B--2---:R-:W-:Y:S08]  /*8180*/  HMMA.16816.F32 R132, R4, R12.reuse, R132 ;  /* 0x0000000c0484723c */ /* 0x084ff00000001884 */
[C---:B------:R-:W-:Y:S08]  /*8190*/  HMMA.16816.F32 R136, R16.reuse, R12, R136 ;  /* 0x0000000c1088723c */ /* 0x040ff00000001888 */
[-C--:B------:R-:W-:Y:S08]  /*81a0*/  HMMA.16816.F32 R140, R16, R14.reuse, R140 ;  /* 0x0000000e108c723c */ /* 0x080ff0000000188c */
[C---:B------:R-:W-:Y:S08]  /*81b0*/  HMMA.16816.F32 R144, R4.reuse, R14, R144 ;  /* 0x0000000e0490723c */ /* 0x040ff00000001890 */
[-C--:B------:R-:W-:Y:S08]  /*81c0*/  HMMA.16816.F32 R148, R4, R84.reuse, R148 ;  /* 0x000000540494723c */ /* 0x080ff00000001894 */
[C---:B------:R-:W-:Y:S04]  /*81d0*/  HMMA.16816.F32 R152, R16.reuse, R84, R152 ;  /* 0x000000541098723c */ /* 0x040fe80000001898 */
[----:B---3--:R-:W-:Y:S04]  /*81e0*/  VIADD R232, R232, 0xffffffc0 ;  /* 0xffffffc0e8e87836 */ /* 0x008fe80000000000 */
        /* <DEDUP_REMOVED lines=31> */
[----:B---3--:R-:W-:Y:S11]  /*83e0*/  BRA.U UP0, `(.L_x_565) ;  /* 0xffffffbd00387547 */ /* 0x008ff6000b83ffff */
[----:B------:R-:W1:Y:S01]  /*83f0*/  S2R R0, SR_TID.X ;  /* 0x0000000000007919 */ /* 0x000e620000002100 */
[C---:B------:R-:W-:Y:S01]  /*8400*/  IMAD.SHL.U32 R2, R219.reuse, 0x10, RZ ;  /* 0x00000010db027824 */ /* 0x040fe200078e00ff */
[----:B------:R-:W2:Y:S01]  /*8410*/  LDCU UR5, c[0x0][0x500] ;  /* 0x0000a000ff0577ac */ /* 0x000ea20008000800 */
[C---:B------:R-:W-:Y:S01]  /*8420*/  IMAD.SHL.U32 R3, R219.reuse, 0x20, RZ ;  /* 0x00000020db037824 */ /* 0x040fe200078e00ff */
[C---:B------:R-:W-:Y:S02]  /*8430*/  LOP3.LUT P0, RZ, R219.reuse, 0x10, RZ, 0xc0, !PT ;  /* 0x00000010dbff7812 */ /* 0x040fe4000780c0ff */
[----:B------:R-:W-:Y:S01]  /*8440*/  LOP3.LUT R5, R2, 0x1c0, RZ, 0xc0, !PT ;  /* 0x000001c002057812 */ /* 0x000fe200078ec0ff */
[----:B------:R-:W-:Y:S01]  /*8450*/  IMAD.SHL.U32 R2, R219, 0x2, RZ ;  /* 0x00000002db027824 */ /* 0x000fe200078e00ff */
[----:B------:R-:W-:Y:S01]  /*8460*/  LOP3.LUT R3, R3, 0x400, RZ, 0xc0, !PT ;  /* 0x0000040003037812 */ /* 0x000fe200078ec0ff */
[----:B------:R-:W-:Y:S01]  /*8470*/  UISETP.NE.AND UP0, UPT, UR41, -0x1, UPT ;  /* 0xffffffff2900788c */ /* 0x000fe2000bf05270 */
[----:B------:R-:W-:Y:S01]  /*8480*/  F2FP.F16.F32.PACK_AB R20, R21, R20 ;  /* 0x000000141514723e */ /* 0x000fe200000000ff */
[----:B------:R-:W-:Y:S01]  /*8490*/  UMOV UR25, UR18 ;  /* 0x0000001200197c82 */ /* 0x000fe20008000000 */
[----:B------:R-:W-:Y:S01]  /*84a0*/  LOP3.LUT R3, R3, 0x6, R2, 0xf8, !PT ;  /* 0x0000000603037812 */ /* 0x000fe200078ef802 */
[----:B------:R-:W-:Y:S01]  /*84b0*/  UISETP.NE.AND UP1, UPT, UR41, -0x1, UPT ;  /* 0xffffffff2900788c */ /* 0x000fe2000bf25270 */
[----:B------:R-:W-:-:S02]  /*84c0*/  F2FP.F16.F32.PACK_AB R22, R23, R22 ;  /* 0x000000161716723e */ /* 0x000fc400000000ff */
        /* <DEDUP_REMOVED lines=14> */
[----:B-1----:R-:W-:Y:S01]  /*85b0*/  SHF.R.U32.HI R0, RZ, 0x3, R0 ;  /* 0x00000003ff007819 */ /* 0x002fe20000011600 */
        /* <DEDUP_REMOVED lines=93> */
[----:B------:R-:W2:Y:S01]  /*8b90*/  @UP0 LDCU.64 UR10, c[0x0][0x5c0] ;  /* 0x0000b800ff0a07ac */ /* 0x000ea20008000a00 */
        /* <DEDUP_REMOVED lines=104> */
[----:B------:R-:W-:-:S12]  /*9220*/  UIMAD UR15, UR25, UR9, UR17 ;  /* 0x00000009190f72a4 */ /* 0x000fd8000f8e0211 */
.L_x_566:
        /* <DEDUP_REMOVED lines=9> */
[----:B------:R-:W-:-:S03]  /*92c0*/  UIMAD UR13, UR25, UR13, UR45 ;  /* 0x0000000d190d72a4 */ /* 0x000fc6000f8e022d */
[----:B------:R-:W-:-:S03]  /*92d0*/  UMOV UR30, UR44 ;  /* 0x0000002c001e7c82 */ /* 0x000fc60008000000 */
[----:B------:R-:W-:Y:S01]  /*92e0*/  MOV R6, UR13 ;  /* 0x0000000d00067c02 */ /* 0x000fe20008000f00 */
[----:B------:R-:W-:Y:S06]  /*92f0*/  BRA `(.L_x_568) ;  /* 0x00000000001c7947 */ /* 0x000fec0003800000 */
.L_x_567:
[----:B------:R-:W2:Y:S01]  /*9300*/  LDCU.64 UR8, c[0x0][0x5c8] ;  /* 0x0000b900ff0877ac */ /* 0x000ea20008000a00 */
[----:B------:R-:W-:-:S04]  /*9310*/  UIADD3 UR5, UPT, UPT, UR39, UR41, URZ ;  /* 0x0000002927057290 */ /* 0x000fc8000fffe0ff */
[----:B--2---:R-:W-:Y:S02]  /*9320*/  UIMAD.WIDE.U32 UR12, UR5, UR8, URZ ;  /* 0x00000008050c72a5 */ /* 0x004fe4000f8e00ff */
[----:B------:R-:W-:-:S04]  /*9330*/  UIMAD UR5, UR5, UR9, URZ ;  /* 0x00000009050572a4 */ /* 0x000fc8000f8e02ff */
[----:B------:R-:W-:Y:S01]  /*9340*/  UIADD3 UR5, UPT, UPT, UR13, UR5, URZ ;  /* 0x000000050d057290 */ /* 0x000fe2000fffe0ff */
[----:B------:R-:W-:-:S05]  /*9350*/  UMOV UR30, UR12 ;  /* 0x0000000c001e7c82 */ /* 0x000fca0008000000 */
[----:B------:R-:W-:-:S07]  /*9360*/  MOV R6, UR5 ;  /* 0x0000000500067c02 */ /* 0x000fce0008000f00 */
.L_x_568:
[----:B------:R-:W-:Y:S01]  /*9370*/  BAR.SYNC.DEFER_BLOCKING 0x0 ;  /* 0x0000000000007b1d */ /* 0x000fe20000010000 */
[----:B------:R-:W-:Y:S01]  /*9380*/  LOP3.LUT R2, R217, 0x1f8, RZ, 0xc0, !PT ;  /* 0x000001f8d9027812 */ /* 0x000fe200078ec0ff */
[----:B------:R-:W-:Y:S01]  /*9390*/  USHF.L.U32 UR5, UR40, 0x6, URZ ;  /* 0x0000000628057899 */ /* 0x000fe200080006ff */
[----:B------:R-:W-:Y:S02]  /*93a0*/  LOP3.LUT R71, R252, 0x40, RZ, 0xfc, !PT ;  /* 0x00000040fc477812 */ /* 0x000fe400078efcff */
[----:B------:R-:W-:Y:S01]  /*93b0*/  LOP3.LUT R2, R2, 0x38, R219, 0x78, !PT ;  /* 0x0000003802027812 */ /* 0x000fe200078e78db */
[----:B------:R-:W-:Y:S01]  /*93c0*/  USHF.R.S32.HI UR14, URZ, 0x1f, UR5 ;  /* 0x0000001fff0e7899 */ /* 0x000fe20008011405 */
[----:B------:R-:W-:Y:S01]  /*93d0*/  BSSY.RECONVERGENT B0, `(.L_x_569) ;  /* 0x000003b000007945 */ /* 0x000fe20003800200 */
[----:B------:R-:W-:Y:S01]  /*93e0*/  UIMAD.WIDE.U32 UR44, UR5, UR10, URZ ;  /* 0x0000000a052c72a5 */ /* 0x000fe2000f8e00ff */
[----:B------:R-:W-:Y:S01]  /*93f0*/  LOP3.LUT R7, R2, 0x1e00, R217, 0xf8, !PT ;  /* 0x00001e0002077812 */ /* 0x000fe200078ef8d9 */
[----:B------:R-:W-:Y:S01]  /*9400*/  UIMAD UR12, UR14, UR10, URZ ;  /* 0x0000000a0e0c72a4 */ /* 0x000fe2000f8e02ff */
[----:B-1----:R-:W1:Y:S01]  /*9410*/  LDC.64 R2, c[0x0][0x5d8] ;  /* 0x00017600ff027b82 */ /* 0x002e620000000a00 */
[----:B------:R-:W-:-:S02]  /*9420*/  LOP3.LUT R70, R252, 0x80, RZ, 0xfc, !PT ;  /* 0x00000080fc467812 */ /* 0x000fc400078efcff */
[----:B------:R-:W-:Y:S01]  /*9430*/  LEA R7, R7, UR4, 0x1 ;  /* 0x0000000407077c11 */ /* 0x000fe2000f8e08ff */
[----:B------:R-:W-:Y:S01]  /*9440*/  UIMAD UR12, UR5, UR11, UR12 ;  /* 0x0000000b050c72a4 */ /* 0x000fe2000f8e020c */
[----:B------:R-:W-:Y:S01]  /*9450*/  IMAD.U32 R52, RZ, RZ, UR44 ;  /* 0x0000002cff347e24 */ /* 0x000fe2000f8e00ff */
[----:B------:R-:W-:Y:S01]  /*9460*/  LOP3.LUT R69, R252, 0xc0, RZ, 0xfc, !PT ;  /* 0x000000c0fc457812 */ /* 0x000fe200078efcff */
[----:B------:R-:W-:Y:S02]  /*9470*/  IMAD.U32 R4, RZ, RZ, UR44 ;  /* 0x0000002cff047e24 */ /* 0x000fe4000f8e00ff */
[----:B------:R-:W-:Y:S02]  /*9480*/  IMAD.U32 R5, RZ, RZ, UR45 ;  /* 0x0000002dff057e24 */ /* 0x000fe4000f8e00ff */
[----:B------:R-:W-:Y:S01]  /*9490*/  IMAD.U32 R52, RZ, RZ, UR12 ;  /* 0x0000000cff347e24 */ /* 0x000fe2000f8e00ff */
[----:B------:R-:W-:Y:S01]  /*94a0*/  USHF.L.U32 UR12, UR40, 0x6, URZ ;  /* 0x00000006280c7899 */ /* 0x000fe200080006ff */
[----:B------:R2:W3:Y:S01]  /*94b0*/  LDS.128 R48, [R7+0x19000] ;  /* 0x0190000007307984 */ /* 0x0004e20000000c00 */
[----:B------:R-:W-:Y:S01]  /*94c0*/  LOP3.LUT R217, R4, 0x38, R217, 0xf8, !PT ;  /* 0x0000003804d97812 */ /* 0x000fe200078ef8d9 */
[----:B------:R-:W-:Y:S01]  /*94d0*/  IMAD.U32 R53, RZ, RZ, UR45 ;  /* 0x0000002dff357e24 */ /* 0x000fe2000f8e00ff */
[----:B------:R-:W-:Y:S01]  /*94e0*/  UIADD3 UR38, UPT, UPT, -UR12, UR38, URZ ;  /* 0x000000260c267290 */ /* 0x000fe2000fffe1ff */
[----:B------:R2:W4:Y:S01]  /*94f0*/  LDS.128 R44, [R7+0x1b000] ;  /* 0x01b00000072c7984 */ /* 0x0005220000000c00 */
[----:B------:R-:W2:Y:S01]  /*9500*/  LDC.64 R4, c[0x0][0x5e0] ;  /* 0x00017800ff047b82 */ /* 0x000ea20000000a00 */
[----:B------:R-:W-:-:S02]  /*9510*/  IADD3 R74, P0, PT, R217, UR16, RZ ;  /* 0x00000010d94a7c10 */ /* 0x000fc4000ff1e0ff */
[----:B------:R1:W2:Y:S01]  /*9520*/  LDS.128 R40, [R7+0x1d000] ;  /* 0x01d0000007287984 */ /* 0x0002a20000000c00 */
[C---:B------:R-:W-:Y:S02]  /*9530*/  ISETP.GE.AND P4, PT, R0.reuse, UR38, PT ;  /* 0x0000002600007c0c */ /* 0x040fe4000bf86270 */
[----:B------:R-:W-:Y:S01]  /*9540*/  IADD3.X R75, PT, PT, R53, UR15, R52, P0, !PT ;  /* 0x0000000f354b7c10 */ /* 0x000fe200087fe434 */
[----:B------:R1:W2:Y:S01]  /*9550*/  LDS.128 R36, [R7+0x20000] ;  /* 0x0200000007247984 */ /* 0x0002a20000000c00 */
[C---:B------:R-:W-:Y:S01]  /*9560*/  VIADD R52, R0.reuse, 0x20 ;  /* 0x0000002000347836 */ /* 0x040fe20000000000 */
[----:B------:R-:W-:Y:S02]  /*9570*/  IADD3 R68, P0, PT, R0, 0x20, RZ ;  /* 0x0000002000447810 */ /* 0x000fe40007f1e0ff */
[----:B------:R2:W2:Y:S01]  /*9580*/  LDS.128 R32, [R7+0x21000] ;  /* 0x0210000007207984 */ /* 0x0004a20000000c00 */
[----:B-1----:R-:W-:Y:S01]  /*9590*/  IMAD.WIDE.U32 R74, R2, UR21, R74 ;  /* 0x00000015024a7c25 */ /* 0x002fe2000f8e004a */
[----:B------:R-:W-:-:S02]  /*95a0*/  ISETP.GE.AND P6, PT, R52, UR38, PT ;  /* 0x0000002634007c0c */ /* 0x000fc4000bfc6270 */
[----:B------:R1:W1:Y:S01]  /*95b0*/  LDS.128 R28, [R7+0x22000] ;  /* 0x02200000071c7984 */ /* 0x0002620000000c00 */
[----:B------:R-:W-:Y:S02]  /*95c0*/  IMAD R73, R3, UR21, R75 ;  /* 0x0000001503497c24 */ /* 0x000fe4000f8e024b */
[----:B------:R-:W-:Y:S01]  /*95d0*/  IMAD.U32 R2, RZ, RZ, UR8 ;  /* 0x00000008ff027e24 */ /* 0x000fe2000f8e00ff */
[----:B------:R1:W1:Y:S01]  /*95e0*/  LDS.128 R24, [R7+0x23000] ;  /* 0x0230000007187984 */ /* 0x0002620000000c00 */
[----:B------:R-:W-:-:S03]  /*95f0*/  IMAD.X R3, RZ, RZ, RZ, P0 ;  /* 0x000000ffff037224 */ /* 0x000fc600000e06ff */
[----:B------:R1:W1:Y:S04]  /*9600*/  LDS.128 R20, [R7+0x24000] ;  /* 0x0240000007147984 */ /* 0x0002680000000c00 */
        /* <DEDUP_REMOVED lines=8> */
[----:B------:R-:W1:Y:S01]  /*9690*/  LDS.128 R60, [R7+0x1c000] ;  /* 0x01c00000073c7984 */ /* 0x000e620000000c00 */
[----:B------:R-:W-:-:S03]  /*96a0*/  IMAD.WIDE.U32 R78, R0, UR10, R72 ;  /* 0x0000000a004e7c25 */ /* 0x000fc6000f8e0048 */
[----:B------:R-:W1:Y:S01]  /*96b0*/  LDS.128 R56, [R7+0x1e000] ;  /* 0x01e0000007387984 */ /* 0x000e620000000c00 */
        /* <DEDUP_REMOVED lines=9> */
[----:B-1----:R3:W-:Y:S04]  /*9750*/  @!P1 STG.E.128 desc[UR34][R76.64+0x100], R60 ;  /* 0x0001003c4c009986 */ /* 0x0027e8000c101d22 */
[----:B------:R3:W-:Y:S04]  /*9760*/  @!P0 STG.E.128 desc[UR34][R76.64+0x180], R56 ;  /* 0x000180384c008986 */ /* 0x0007e8000c101d22 */
[----:B--2---:R3:W-:Y:S02]  /*9770*/  @!P3 STG.E.128 desc[UR34][R76.64], R52 ;  /* 0x000000344c00b986 */ /* 0x0047e4000c101d22 */
.L_x_570:
[----:B------:R-:W-:Y:S05]  /*9780*/  BSYNC.RECONVERGENT B0 ;  /* 0x0000000000007941 */ /* 0x000fea0003800200 */
.L_x_569:
[----:B---3--:R2:W3:Y:S01]  /*9790*/  LDS.128 R52, [R7+0x1f000] ;  /* 0x01f0000007347984 */ /* 0x0084e20000000c00 */
[----:B------:R-:W-:Y:S04]  /*97a0*/  BSSY.RECONVERGENT B0, `(.L_x_571) ;  /* 0x0000013000007945 */ /* 0x000fe80003800200 */
[----:B------:R-:W-:Y:S05]  /*97b0*/  @P6 BRA `(.L_x_572) ;  /* 0x0000000000446947 */ /* 0x000fea0003800000 */
[----:B------:R-:W4:Y:S01]  /*97c0*/  LDCU UR15, c[0x0][0x440] ;  /* 0x00008800ff0f77ac */ /* 0x000f220008000800 */
[----:B-12---:R-:W-:Y:S02]  /*97d0*/  IMAD R7, R3, UR10, RZ ;  /* 0x0000000a03077c24 */ /* 0x006fe4000f8e02ff */
[----:B------:R-:W-:Y:S01]  /*97e0*/  IMAD.MOV.U32 R72, RZ, RZ, R74 ;  /* 0x000000ffff487224 */ /* 0x000fe200078e004a */
[----:B------:R-:W1:Y:S01]  /*97f0*/  LDCU.64 UR12, c[0x0][0x560] ;  /* 0x0000ac00ff0c77ac */ /* 0x000e620008000a00 */
[C---:B------:R-:W-:Y:S02]  /*9800*/  IMAD R7, R68.reuse, UR11, R7 ;  /* 0x0000000b44077c24 */ /* 0x040fe4000f8e0207 */
[----:B------:R-:W-:-:S04]  /*9810*/  IMAD.WIDE.U32 R56, R68, UR10, R72 ;  /* 0x0000000a44387c25 */ /* 0x000fc8000f8e0048 */
[----:B------:R-:W-:Y:S01]  /*9820*/  IMAD.IADD R7, R7, 0x1, R57 ;  /* 0x0000000107077824 */ /* 0x000fe200078e0239 */
[----:B----4-:R-:W-:Y:S02]  /*9830*/  ISETP.GE.AND P3, PT, R252, UR15, PT ;  /* 0x0000000ffc007c0c */ /* 0x010fe4000bf66270 */
        /* <DEDUP_REMOVED lines=8> */
[----:B---3--:R4:W-:Y:S02]  /*98c0*/  @!P0 STG.E.128 desc[UR34][R58.64+0x180], R52 ;  /* 0x000180343a008986 */ /* 0x0089e4000c101d22 */
.L_x_572:
[----:B------:R-:W-:Y:S05]  /*98d0*/  BSYNC.RECONVERGENT B0 ;  /* 0x0000000000007941 */ /* 0x000fea0003800200 */
.L_x_571:
        /* <DEDUP_REMOVED lines=8> */
[----:B-12---:R-:W-:-:S04]  /*9960*/  IMAD.WIDE.U32 R6, R4, UR21, R40 ;  /* 0x0000001504067c25 */ /* 0x006fc8000f8e0028 */
        /* <DEDUP_REMOVED lines=16> */
[----:B------:R1:W-:Y:S02]  /*9a70*/  @!P0 STG.E.128 desc[UR34][R42.64+0x180], R12 ;  /* 0x0001800c2a008986 */ /* 0x0003e4000c101d22 */
.L_x_574:
[----:B------:R-:W-:Y:S05]  /*9a80*/  BSYNC.RECONVERGENT B0 ;  /* 0x0000000000007941 */ /* 0x000fea0003800200 */
.L_x_573:
[----:B------:R-:W-:Y:S05]  /*9a90*/  @P6 BRA `(.L_x_542) ;  /* 0x0000000000446947 */ /* 0x000fea0003800000 */
[----:B------:R-:W2:Y:S01]  /*9aa0*/  LDCU UR5, c[0x0][0x440] ;  /* 0x00008800ff0577ac */ /* 0x000ea20008000800 */
[----:B------:R-:W-:Y:S02]  /*9ab0*/  IMAD R3, R3, UR8, RZ ;  /* 0x0000000803037c24 */ /* 0x000fe4000f8e02ff */
[----:B------:R-:W-:Y:S01]  /*9ac0*/  IMAD.MOV.U32 R4, RZ, RZ, R6 ;  /* 0x000000ffff047224 */ /* 0x000fe200078e0006 */
[----:B------:R-:W4:Y:S01]  /*9ad0*/  LDCU.64 UR10, c[0x0][0x568] ;  /* 0x0000ad00ff0a77ac */ /* 0x000f220008000a00 */
[C---:B------:R-:W-:Y:S02]  /*9ae0*/  IMAD R3, R68.reuse, UR9, R3 ;  /* 0x0000000944037c24 */ /* 0x040fe4000f8e0203 */
[----:B------:R-:W-:-:S04]  /*9af0*/  IMAD.WIDE.U32 R4, R68, UR8, R4 ;  /* 0x0000000844047c25 */ /* 0x000fc8000f8e0004 */
[----:B------:R-:W-:Y:S01]  /*9b00*/  IMAD.IADD R3, R3, 0x1, R5 ;  /* 0x0000000103037824 */ /* 0x000fe200078e0205 */
[----:B--2---:R-:W-:Y:S02]  /*9b10*/  ISETP.GE.AND P3, PT, R252, UR5, PT ;  /* 0x00000005fc007c0c */ /* 0x004fe4000bf66270 */
[----:B------:R-:W-:Y:S02]  /*9b20*/  ISETP.GE.AND P2, PT, R71, UR5, PT ;  /* 0x0000000547007c0c */ /* 0x000fe4000bf46270 */
[----:B------:R-:W-:Y:S02]  /*9b30*/  ISETP.GE.AND P1, PT, R70, UR5, PT ;  /* 0x0000000546007c0c */ /* 0x000fe4000bf26270 */
[----:B------:R-:W-:Y:S02]  /*9b40*/  ISETP.GE.AND P0, PT, R69, UR5, PT ;  /* 0x0000000545007c0c */ /* 0x000fe4000bf06270 */
[----:B----4-:R-:W-:-:S04]  /*9b50*/  LEA R2, P4, R4, UR10, 0x1 ;  /* 0x0000000a04027c11 */ /* 0x010fc8000f8808ff */
[----:B------:R-:W-:-:S05]  /*9b60*/  LEA.HI.X R3, R4, UR11, R3, 0x1, P4 ;  /* 0x0000000b04037c11 */ /* 0x000fca000a0f0c03 */
[----:B------:R2:W-:Y:S04]  /*9b70*/  @!P3 STG.E.128 desc[UR34][R2.64], R32 ;  /* 0x000000200200b986 */ /* 0x0005e8000c101d22 */
[----:B------:R2:W-:Y:S04]  /*9b80*/  @!P2 STG.E.128 desc[UR34][R2.64+0x80], R24 ;  /* 0x000080180200a986 */ /* 0x0005e8000c101d22 */
[----:B------:R2:W-:Y:S04]  /*9b90*/  @!P1 STG.E.128 desc[UR34][R2.64+0x100], R16 ;  /* 0x0001001002009986 */ /* 0x0005e8000c101d22 */
[----:B------:R2:W-:Y:S02]  /*9ba0*/  @!P0 STG.E.128 desc[UR34][R2.64+0x180], R8 ;  /* 0x0001800802008986 */ /* 0x0005e4000c101d22 */
.L_x_542:
[----:B------:R-:W-:Y:S05]  /*9bb0*/  BSYNC.RECONVERGENT B1 ;  /* 0x0000000000017941 */ /* 0x000fea0003800200 */
.L_x_520:
[----:B------:R-:W3:Y:S01]  /*9bc0*/  LDCU UR8, c[0x0][0x438] ;  /* 0x00008700ff0877ac */ /* 0x000ee20008000800 */
[----:B------:R-:W4:Y:S01]  /*9bd0*/  LDCU UR9, c[0x0][0x370] ;  /* 0x00006e00ff0977ac */ /* 0x000f220008000800 */
[----:B------:R-:W-:Y:S01]  /*9be0*/  UMOV UR10, UR20 ;  /* 0x00000014000a7c82 */ /* 0x000fe20008000000 */
[----:B---3--:R-:W-:-:S04]  /*9bf0*/  UIADD3 UR8, UPT, UPT, UR8, 0x3f, URZ ;  /* 0x0000003f08087890 */ /* 0x008fc8000fffe0ff */
[----:B------:R-:W-:Y:S02]  /*9c00*/  USHF.R.S32.HI UR5, URZ, 0x1f, UR8 ;  /* 0x0000001fff057899 */ /* 0x000fe40008011408 */
[----:B----4-:R-:W-:Y:S02]  /*9c10*/  UIADD3 UR40, UPT, UPT, UR9, UR40, URZ ;  /* 0x0000002809287290 */ /* 0x010fe4000fffe0ff */
[----:B------:R-:W-:-:S04]  /*9c20*/  ULEA.HI UR5, UR5, UR8, URZ, 0x6 ;  /* 0x0000000805057291 */ /* 0x000fc8000f8f30ff */
[----:B------:R-:W-:-:S04]  /*9c30*/  USHF.R.S32.HI UR5, URZ, 0x6, UR5 ;  /* 0x00000006ff057899 */ /* 0x000fc80008011405 */
[----:B------:R-:W-:-:S09]  /*9c40*/  UISETP.GE.AND UP0, UPT, UR40, UR5, UPT ;  /* 0x000000052800728c */ /* 0x000fd2000bf06270 */
[----:B------:R-:W-:Y:S05]  /*9c50*/  BRA.U !UP0, `(.L_x_575) ;  /* 0xffffff6508b47547 */ /* 0x000fea000b83ffff */
[----:B------:R-:W-:Y:S05]  /*9c60*/  EXIT ;  /* 0x000000000000794d */ /* 0x000fea0003800000 */
.L_x_576:
        /* <DEDUP_REMOVED lines=9> */
.L_x_1269:


//--------------------- .text._ZN5flash27flash_bwd_convert_dq_kernelI23Flash_bwd_kernel_traitsILi256ELi64ELi64ELi8ELi4ELi2ELi2ELb0ELb1EN7cutlass6half_tE19Flash_kernel_traitsILi256ELi64ELi64ELi8ES3_EEEEvNS_16Flash_bwd_paramsEi --------------------------
	.section	.text._ZN5flash27flash_bwd_convert_dq_kernelI23Flash_bwd_kernel_traitsILi256ELi64ELi64ELi8ELi4ELi2ELi2ELb0ELb1EN7cutlass6half_tE19Flash_kernel_traitsILi256ELi64ELi64ELi8ES3_EEEEvNS_16Flash_bwd_paramsEi,"ax",@progbits
	.align	128
        .global         _ZN5flash27flash_bwd_convert_dq_kernelI23Flash_bwd_kernel_traitsILi256ELi64ELi64ELi8ELi4ELi2ELi2ELb0ELb1EN7cutlass6half_tE19Flash_kernel_traitsILi256ELi64ELi64ELi8ES3_EEEEvNS_16Flash_bwd_paramsEi
        .type           _ZN5flash27flash_bwd_convert_dq_kernelI23Flash_bwd_kernel_traitsILi256ELi64ELi64ELi8ELi4ELi2ELi2ELb0ELb1EN7cutlass6half_tE19Flash_kernel_traitsILi256ELi64ELi64ELi8ES3_EEEEvNS_16Flash_bwd_paramsEi,@function
        .size           _ZN5flash27flash_bwd_convert_dq_kernelI23Flash_bwd_kernel_traitsILi256ELi64ELi64ELi8ELi4ELi2ELi2ELb0ELb1EN7cutlass6half_tE19Flash_kernel_traitsILi256ELi64ELi64ELi8ES3_EEEEvNS_16Flash_bwd_paramsEi,(.L_x_1270 - _ZN5flash27flash_bwd_convert_dq_kernelI23Flash_bwd_kernel_traitsILi256ELi64ELi64ELi8ELi4ELi2ELi2ELb0ELb1EN7cutlass6half_tE19Flash_kernel_traitsILi256ELi64ELi64ELi8ES3_EEEEvNS_16Flash_bwd_paramsEi)
        .other          _ZN5flash27flash_bwd_convert_dq_kernelI23Flash_bwd_kernel_traitsILi256ELi64ELi64ELi8ELi4ELi2ELi2ELb0ELb1EN7cutlass6half_tE19Flash_kernel_traitsILi256ELi64ELi64ELi8ES3_EEEEvNS_16Flash_bwd_paramsEi,@"STO_CUDA_ENTRY STV_DEFAULT"
_ZN5flash27flash_bwd_convert_dq_kernelI23Flash_bwd_kernel_traitsILi256ELi64ELi64ELi8ELi4ELi2ELi2ELb0ELb1EN7cutlass6half_tE19Flash_kernel_traitsILi256ELi64ELi64ELi8ES3_EEEEvNS_16Flash_bwd_paramsEi:
.text._ZN5flash27flash_bwd_convert_dq_kernelI23Flash_bwd_kernel_traitsILi256ELi64ELi64ELi8ELi4ELi2ELi2ELb0ELb1EN7cutlass6half_tE19Flash_kernel_traitsILi256ELi64ELi64ELi8ES3_EEEEvNS_16Flash_bwd_paramsEi:
        /* <DEDUP_REMOVED lines=48> */
.L_x_577:
[-C--:B------:R-:W-:Y:S02]  /*0300*/  IMAD R5, R3, R41.reuse, RZ ;  /* 0x0000002903057224 */ /* 0x080fe400078e02ff */
[----:B------:R-:W-:-:S05]  /*0310*/  IMAD.WIDE.U32 R40, R2, R41, RZ ;  /* 0x0000002902287225 */ /* 0x000fca00078e00ff */
[----:B------:R-:W-:-:S07]  /*0320*/  IADD3 R38, PT, PT, R41, R5, RZ ;  /* 0x0000000529267210 */ /* 0x000fce0007ffe0ff */
.L_x_578:
        /* <DEDUP_REMOVED lines=64> */
.L_x_580:
        /* <DEDUP_REMOVED lines=144> */
.L_x_579:
        /* <DEDUP_REMOVED lines=194> */
.L_x_582:
[----:B------:R-:W-:Y:S05]  /*1c50*/  BSYNC.RECONVERGENT B0 ;  /* 0x0000000000007941 */ /* 0x000fea0003800200 */
.L_x_581:
        /* <DEDUP_REMOVED lines=24> */
.L_x_583:
        /* <DEDUP_REMOVED lines=10> */
.L_x_1270:


//--------------------- .text._ZN5flash44flash_bwd_dq_dk_dv_loop_seqk_parallel_kernelI23Flash_bwd_kernel_traitsILi256ELi64ELi64ELi8ELi4ELi2ELi2ELb0ELb1EN7cutlass6half_tE19Flash_kernel_traitsILi256ELi64ELi64ELi8ES3_EELb1ELb1ELb0ELb0ELb0ELb0ELb0EEEvNS_16Flash_bwd_paramsE --------------------------
	.section	.text._ZN5flash44flash_bwd_dq_dk_dv_loop_seqk_parallel_kernelI23Flash_bwd_kernel_traitsILi256ELi64ELi64ELi8ELi4ELi2ELi2ELb0ELb1EN7cutlass6half_tE19Flash_kernel_traitsILi256ELi64ELi64ELi8ES3_EELb1ELb1ELb0ELb0ELb0ELb0ELb0EEEvNS_16Flash_bwd_paramsE,"ax",@progbits
	.align	128
        .global         _ZN5flash44flash_bwd_dq_dk_dv_loop_seqk_parallel_kernelI23Flash_bwd_kernel_traitsILi256ELi64ELi64ELi8ELi4ELi2ELi2ELb0ELb1EN7cutlass6half_tE19Flash_kernel_traitsILi256ELi64ELi64ELi8ES3_EELb1ELb1ELb0ELb0ELb0ELb0ELb0EEEvNS_16Flash_bwd_paramsE
        .type           _ZN5flash44flash_bwd_dq_dk_dv_loop_seqk_parallel_kernelI23Flash_bwd_kernel_traitsILi256ELi64ELi64ELi8ELi4ELi2ELi2ELb0ELb1EN7cutlass6half_tE19Flash_kernel_traitsILi256ELi64ELi64ELi8ES3_EELb1ELb1ELb0ELb0ELb0ELb0ELb0EEEvNS_16Flash_bwd_paramsE,@function
        .size           _ZN5flash44flash_bwd_dq_dk_dv_loop_seqk_parallel_kernelI23Flash_bwd_kernel_traitsILi256ELi64ELi64ELi8ELi4ELi2ELi2ELb0ELb1EN7cutlass6half_tE19Flash_kernel_traitsILi256ELi64ELi64ELi8ES3_EELb1ELb1ELb0ELb0ELb0ELb0ELb0EEEvNS_16Flash_bwd_paramsE,(.L_x_1271 - _ZN5flash44flash_bwd_dq_dk_dv_loop_seqk_parallel_kernelI23Flash_bwd_kernel_traitsILi256ELi64ELi64ELi8ELi4ELi2ELi2ELb0ELb1EN7cutlass6half_tE19Flash_kernel_traitsILi256ELi64ELi64ELi8ES3_EELb1ELb1ELb0ELb0ELb0ELb0ELb0EEEvNS_16Flash_bwd_paramsE)
        .other          _ZN5flash44flash_bwd_dq_dk_dv_loop_seqk_parallel_kernelI23Flash_bwd_kernel_traitsILi256ELi64ELi64ELi8ELi4ELi2ELi2ELb0ELb1EN7cutlass6half_tE19Flash_kernel_traitsILi256ELi64ELi64ELi8ES3_EELb1ELb1ELb0ELb0ELb0ELb0ELb0EEEvNS_16Flash_bwd_paramsE,@"STO_CUDA_ENTRY STV_DEFAULT"
_ZN5flash44flash_bwd_dq_dk_dv_loop_seqk_parallel_kernelI23Flash_bwd_kernel_traitsILi256ELi64ELi64ELi8ELi4ELi2ELi2ELb0ELb1EN7cutlass6half_tE19Flash_kernel_traitsILi256ELi64ELi64ELi8ES3_EELb1ELb1ELb0ELb0ELb0ELb0ELb0EEEvNS_16Flash_bwd_paramsE:
.text._ZN5flash44flash_bwd_dq_dk_dv_loop_seqk_parallel_kernelI23Flash_bwd_kernel_traitsILi256ELi64ELi64ELi8ELi4ELi2ELi2ELb0ELb1EN7cutlass6half_tE19Flash_kernel_traitsILi256ELi64ELi64ELi8ES3_EELb1ELb1ELb0ELb0ELb0ELb0ELb0EEEvNS_16Flash_bwd_paramsE:
        /* <DEDUP_REMOVED lines=48> */
.L_x_640:
        /* <DEDUP_REMOVED lines=54> */
.L_x_584:
        /* <DEDUP_REMOVED lines=34> */
.L_x_586:
[----:B------:R-:W1:Y:S01]  /*0880*/  LDCU.64 UR14, c[0x0][0x3b8] ;  /* 0x00007700ff0e77ac */ /* 0x000e620008000a00 */
[----:B------:R-:W-:-:S04]  /*0890*/  UIADD3 UR8, UPT, UPT, UR41, UR43, URZ ;  /* 0x0000002b29087290 */ /* 0x000fc8000fffe0ff */
[----:B-1----:R-:W-:Y:S02]  /*08a0*/  UIMAD.WIDE.U32 UR54, UR8, UR14, URZ ;  /* 0x0000000e083672a5 */ /* 0x002fe4000f8e00ff */
[----:B------:R-:W-:-:S04]  /*08b0*/  UIMAD UR8, UR8, UR15, URZ ;  /* 0x0000000f080872a4 */ /* 0x000fc8000f8e02ff */
[----:B------:R-:W-:-:S06]  /*08c0*/  UIADD3 UR8, UPT, UPT, UR55, UR8, URZ ;  /* 0x0000000837087290 */ /* 0x000fcc000fffe0ff */
[----:B------:R-:W-:Y:S02]  /*08d0*/  MOV R8, UR8 ;  /* 0x0000000800087c02 */ /* 0x000fe40008000f00 */
.L_x_587:
        /* <DEDUP_REMOVED lines=41> */
.L_x_588:
[----:B------:R-:W1:Y:S01]  /*0b70*/  LDCU.64 UR12, c[0x0][0x3c0] ;  /* 0x00007800ff0c77ac */ /* 0x000e620008000a00 */
[----:B------:R-:W-:-:S04]  /*0b80*/  UIADD3 UR8, UPT, UPT, UR41, UR43, URZ ;  /* 0x0000002b29087290 */ /* 0x000fc8000fffe0ff */
[----:B-1----:R-:W-:Y:S02]  /*0b90*/  UIMAD.WIDE.U32 UR10, UR8, UR12, URZ ;  /* 0x0000000c080a72a5 */ /* 0x002fe4000f8e00ff */
[----:B------:R-:W-:-:S04]  /*0ba0*/  UIMAD UR8, UR8, UR13, URZ ;  /* 0x0000000d080872a4 */ /* 0x000fc8000f8e02ff */
[----:B------:R-:W-:Y:S01]  /*0bb0*/  UIADD3 UR8, UPT, UPT, UR11, UR8, URZ ;  /* 0x000000080b087290 */ /* 0x000fe2000fffe0ff */
[----:B------:R-:W-:-:S05]  /*0bc0*/  UMOV UR52, UR10 ;  /* 0x0000000a00347c82 */ /* 0x000fca0008000000 */
[----:B------:R-:W-:-:S07]  /*0bd0*/  MOV R9, UR8 ;  /* 0x0000000800097c02 */ /* 0x000fce0008000f00 */
.L_x_589:
        /* <DEDUP_REMOVED lines=27> */
.L_x_590:
[----:B------:R-:W-:Y:S02]  /*0d90*/  IMAD R15, R25, UR19, RZ ;  /* 0x00000013190f7c24 */ /* 0x000fe4000f8e02ff */
[----:B------:R-:W-:-:S05]  /*0da0*/  IMAD.WIDE.U32 R22, R24, UR19, RZ ;  /* 0x0000001318167c25 */ /* 0x000fca000f8e00ff */
[----:B------:R-:W-:-:S07]  /*0db0*/  IADD3 R15, PT, PT, R23, R15, RZ ;  /* 0x0000000f170f7210 */ /* 0x000fce0007ffe0ff */
.L_x_591:
        /* <DEDUP_REMOVED lines=20> */
.L_x_592:
[----:B------:R-:W1:Y:S01]  /*0f00*/  LDCU UR56, c[0x0][0x434] ;  /* 0x00008680ff3877ac */ /* 0x000e620008000800 */
[----:B------:R-:W-:-:S04]  /*0f10*/  UIMAD UR8, UR28, UR49, UR27 ;  /* 0x000000311c0872a4 */ /* 0x000fc8000f8e021b */
[----:B-1----:R-:W-:-:S12]  /*0f20*/  UIMAD UR56, UR8, UR56, URZ ;  /* 0x00000038083872a4 */ /* 0x002fd8000f8e02ff */
.L_x_593:
        /* <DEDUP_REMOVED lines=10> */
.L_x_594:
[----:B------:R-:W1:Y:S01]  /*0fd0*/  LDCU UR55, c[0x0][0x444] ;  /* 0x00008880ff3777ac */ /* 0x000e620008000800 */
[----:B------:R-:W-:-:S04]  /*0fe0*/  UIMAD UR8, UR28, UR49, UR27 ;  /* 0x000000311c0872a4 */ /* 0x000fc8000f8e021b */
[----:B-1----:R-:W-:-:S12]  /*0ff0*/  UIMAD UR55, UR8, UR55, URZ ;  /* 0x00000037083772a4 */ /* 0x002fd8000f8e02ff */
.L_x_595:
[----:B------:R-:W1:Y:S01]  /*1000*/  LDCU UR9, c[0x0][0x508] ;  /* 0x0000a100ff0977ac */ /* 0x000e620008000800 */
[----:B------:R-:W2:Y:S01]  /*1010*/  S2R R3, SR_TID.X ;  /* 0x0000000000037919 */ /* 0x000ea20000002100 */
[----:B------:R-:W3:Y:S01]  /*1020*/  LDC.64 R4, c[0x0][0x3b0] ;  /* 0x0000ec00ff047b82 */ /* 0x000ee20000000a00 */
[----:B------:R-:W-:Y:S01]  /*1030*/  MOV R17, RZ ;  /* 0x000000ff00117202 */ /* 0x000fe20000000f00 */
[----:B------:R-:W-:Y:S01]  /*1040*/  UIADD3 UR51, UPT, UPT, UR45, UR42, URZ ;  /* 0x0000002a2d337290 */ /* 0x000fe2000fffe0ff */
[----:B------:R-:W-:Y:S01]  /*1050*/  ISETP.NE.AND P3, PT, RZ, UR57, PT ;  /* 0x00000039ff007c0c */ /* 0x000fe2000bf65270 */
[----:B------:R-:W-:Y:S01]  /*1060*/  IMAD R2, R2, UR49, RZ ;  /* 0x0000003102027c24 */ /* 0x000fe2000f8e02ff */
[----:B------:R-:W4:Y:S01]  /*1070*/  LDCU.64 UR60, c[0x0][0x5e8] ;  /* 0x0000bd00ff3c77ac */ /* 0x000f220008000a00 */
[----:B------:R-:W-:Y:S01]  /*1080*/  BSSY.RECONVERGENT B1, `(.L_x_585) ;  /* 0x00008fa000017945 */ /* 0x000fe20003800200 */
[----:B------:R-:W-:Y:S02]  /*1090*/  UIADD3 UR55, UPT, UPT, UR53, UR55, URZ ;  /* 0x0000003735377290 */ /* 0x000fe4000fffe0ff */
[----:B------:R-:W-:-:S02]  /*10a0*/  UIADD3 UR56, UPT, UPT, UR53, UR56, URZ ;  /* 0x0000003835387290 */ /* 0x000fc4000fffe0ff */
        /* <DEDUP_REMOVED lines=24> */
[----:B------:R-:W1:Y:S01]  /*1230*/  LDC.64 R10, c[0x0][0x5f8] ;  /* 0x00017e00ff0a7b82 */ /* 0x000e620000000a00 */
[----:B------:R-:W-:Y:S01]  /*1240*/  SHF.R.U32.HI R15, RZ, 0x5, R3 ;  /* 0x00000005ff0f7819 */ /* 0x000fe20000011603 */
[----:B------:R-:W-:Y:S01]  /*1250*/  IMAD.U32 R20, RZ, RZ, UR11 ;  /* 0x0000000bff147e24 */ /* 0x000fe2000f8e00ff */
[----:B------:R-:W5:Y:S01]  /*1260*/  LDCU.64 UR10, c[0x0][0x570] ;  /* 0x0000ae00ff0a77ac */ /* 0x000f620008000a00 */
[----:B---3--:R-:W-:-:S02]  /*1270*/  IMAD R12, R4, UR17, RZ ;  /* 0x00000011040c7c24 */ /* 0x008fc4000f8e02ff */
[----:B------:R-:W-:Y:S01]  /*1280*/  VIADD R27, R27, UR19 ;  /* 0x000000131b1b7c36 */ /* 0x000fe20008000000 */
[----:B--2---:R-:W-:Y:S01]  /*1290*/  UIMAD.WIDE UR58, UR56, 0x4, UR58 ;  /* 0x00000004383a78a5 */ /* 0x004fe2000f8e023a */
[----:B------:R-:W-:Y:S02]  /*12a0*/  IMAD R12, R5, UR53, R12 ;  /* 0x00000035050c7c24 */ /* 0x000fe4000f8e020c */
[----:B------:R-:W-:-:S04]  /*12b0*/  IMAD.WIDE.U32 R18, R18, UR27, R26 ;  /* 0x0000001b12127c25 */ /* 0x000fc8000f8e001a */
[----:B------:R-:W-:Y:S02]  /*12c0*/  IMAD R21, R20, UR27, R19 ;  /* 0x0000001b14157c24 */ /* 0x000fe4000f8e0213 */
[----:B------:R-:W-:Y:S02]  /*12d0*/  IMAD.MOV.U32 R20, RZ, RZ, R18 ;  /* 0x000000ffff147224 */ /* 0x000fe400078e0012 */
[----:B------:R-:W-:-:S03]  /*12e0*/  IMAD.WIDE.U32 R18, R4, UR53, R16 ;  /* 0x0000003504127c25 */ /* 0x000fc6000f8e0010 */
[----:B------:R-:W-:Y:S01]  /*12f0*/  IADD3 R18, P0, PT, R18, UR16, RZ ;  /* 0x0000001012127c10 */ /* 0x000fe2000ff1e0ff */
[----:B-1----:R-:W-:Y:S01]  /*1300*/  IMAD.WIDE.U32 R22, R10, UR25, RZ ;  /* 0x000000190a167c25 */ /* 0x002fe2000f8e00ff */
[----:B------:R-:W1:Y:S02]  /*1310*/  LDCU.64 UR16, c[0x0][0x550] ;  /* 0x0000aa00ff1077ac */ /* 0x000e640008000a00 */
[----:B------:R-:W-:Y:S01]  /*1320*/  IADD3.X R19, PT, PT, R19, UR18, R12, P0, !PT ;  /* 0x0000001213137c10 */ /* 0x000fe200087fe40c */
[----:B------:R-:W-:Y:S01]  /*1330*/  IMAD R11, R11, UR25, R23 ;  /* 0x000000190b0b7c24 */ /* 0x000fe2000f8e0217 */
[----:B------:R-:W-:Y:S01]  /*1340*/  SEL R10, R22, RZ, P3 ;  /* 0x000000ff160a7207 */ /* 0x000fe20001800000 */
[----:B----4-:R-:W-:Y:S01]  /*1350*/  IMAD.U32 R22, RZ, RZ, UR20 ;  /* 0x00000014ff167e24 */ /* 0x010fe2000f8e00ff */
[----:B------:R-:W2:Y:S01]  /*1360*/  LDCU.64 UR18, c[0x0][0x380] ;  /* 0x00007000ff1277ac */ /* 0x000ea20008000a00 */
[----:B------:R-:W-:Y:S01]  /*1370*/  IMAD R12, R2, R15, R248 ;  /* 0x0000000f020c7224 */ /* 0x000fe200078e02f8 */
[----:B------:R-:W-:Y:S01]  /*1380*/  SEL R11, R11, RZ, P3 ;  /* 0x000000ff0b0b7207 */ /* 0x000fe20001800000 */
[----:B------:R-:W-:Y:S01]  /*1390*/  IMAD.WIDE.U32 R22, R22, UR27, R18 ;  /* 0x0000001b16167c25 */ /* 0x000fe2000f8e0012 */
[----:B------:R-:W-:Y:S01]  /*13a0*/  SHF.R.U32.HI R18, RZ, 0x3, R3 ;  /* 0x00000003ff127819 */ /* 0x000fe20000011603 */
[----:B------:R-:W-:Y:S01]  /*13b0*/  USHF.L.U64.HI UR20, UR8, 0x5, UR9 ;  /* 0x0000000508147899 */ /* 0x000fe20008010209 */
[----:B------:R-:W-:Y:S01]  /*13c0*/  IADD3 R13, P1, P0, R12, R13, R10 ;  /* 0x0000000d0c0d7210 */ /* 0x000fe2000783e00a */
[----:B------:R-:W-:Y:S01]  /*13d0*/  IMAD.U32 R19, RZ, RZ, UR21 ;  /* 0x00000015ff137e24 */ /* 0x000fe2000f8e00ff */
[----:B------:R-:W-:Y:S01]  /*13e0*/  SHF.R.S32.HI R12, RZ, 0x1f, R12 ;  /* 0x0000001fff0c7819 */ /* 0x000fe2000001140c */
[----:B------:R-:W-:-:S03]  /*13f0*/  IMAD.WIDE.U32 R20, R18, UR8, R20 ;  /* 0x0000000812147c25 */ /* 0x000fc6000f8e0014 */
[----:B------:R-:W-:Y:S01]  /*1400*/  IADD3.X R11, PT, PT, R12, R0, R11, P1, P0 ;  /* 0x000000000c0b7210 */ /* 0x000fe20000fe040b */
[----:B------:R-:W-:Y:S01]  /*1410*/  IMAD.SHL.U32 R10, R2, 0x40, RZ ;  /* 0x00000040020a7824 */ /* 0x000fe200078e00ff */
[----:B-1----:R-:W-:Y:S01]  /*1420*/  LEA R240, P2, R20, UR16, 0x1 ;  /* 0x0000001014f07c11 */ /* 0x002fe2000f8408ff */
[----:B------:R-:W-:Y:S01]  /*1430*/  IMAD R23, R19, UR27, R23 ;  /* 0x0000001b13177c24 */ /* 0x000fe2000f8e0217 */
[----:B------:R-:W-:Y:S01]  /*1440*/  SHF.L.U64.HI R19, R4, 0x5, R5 ;  /* 0x0000000504137819 */ /* 0x000fe20000010205 */
[----:B------:R-:W-:Y:S01]  /*1450*/  IMAD R2, R18, UR9, R21 ;  /* 0x0000000912027c24 */ /* 0x000fe2000f8e0215 */
[----:B------:R-:W-:Y:S01]  /*1460*/  IADD3 R0, P0, PT, R10, R13, RZ ;  /* 0x0000000d0a007210 */ /* 0x000fe20007f1e0ff */
[----:B------:R-:W-:Y:S01]  /*1470*/  IMAD.WIDE.U32 R22, R18, R4, R22 ;  /* 0x0000000412167225 */ /* 0x000fe200078e0016 */
[----:B------:R-:W-:Y:S01]  /*1480*/  SHF.L.U32 R21, R4, 0x5, RZ ;  /* 0x0000000504157819 */ /* 0x000fe200000006ff */
[----:B------:R-:W-:Y:S01]  /*1490*/  USHF.L.U32 UR16, UR8, 0x5, URZ ;  /* 0x0000000508107899 */ /* 0x000fe200080006ff */
[----:B------:R-:W-:Y:S01]  /*14a0*/  LEA.HI.X R241, R20, UR17, R2, 0x1, P2 ;  /* 0x0000001114f17c11 */ /* 0x000fe200090f0c02 */
[----:B------:R-:W-:Y:S01]  /*14b0*/  IMAD R2, R18, R5, R23 ;  /* 0x0000000512027224 */ /* 0x000fe200078e0217 */
[----:B------:R-:W-:Y:S01]  /*14c0*/  LEA.HI.X.SX32 R11, R10, R11, 0x1, P0 ;  /* 0x0000000b0a0b7211 */ /* 0x000fe200000f0eff */
[----:B------:R-:W-:Y:S01]  /*14d0*/  VIADD R20, R18, 0x20 ;  /* 0x0000002012147836 */ /* 0x000fe20000000000 */
[----:B-----5:R-:W-:Y:S01]  /*14e0*/  LEA R250, P0, R0, UR10, 0x2 ;  /* 0x0000000a00fa7c11 */ /* 0x020fe2000f8010ff */
[----:B------:R-:W-:Y:S01]  /*14f0*/  UMOV UR10, UR60 ;  /* 0x0000003c000a7c82 */ /* 0x000fe20008000000 */
[----:B--2---:R-:W-:-:S02]  /*1500*/  LEA R242, P1, R22, UR18, 0x1 ;  /* 0x0000001216f27c11 */ /* 0x004fc4000f8208ff */
[----:B------:R-:W-:Y:S01]  /*1510*/  LEA.HI.X R251, R0, UR11, R11, 0x2, P0 ;  /* 0x0000000b00fb7c11 */ /* 0x000fe200080f140b */
[----:B------:R-:W-:Y:S01]  /*1520*/  UMOV UR11, UR61 ;  /* 0x0000003d000b7c82 */ /* 0x000fe20008000000 */
[----:B------:R-:W-:Y:S02]  /*1530*/  LEA.HI.X R243, R22, UR19, R2, 0x1, P1 ;  /* 0x0000001316f37c11 */ /* 0x000fe400088f0c02 */
[----:B------:R-:W-:Y:S02]  /*1540*/  IADD3 R2, P0, PT, R18, 0x20, RZ ;  /* 0x0000002012027810 */ /* 0x000fe40007f1e0ff */
[C---:B------:R-:W-:Y:S02]  /*1550*/  LOP3.LUT R13, R16.reuse, 0x80, RZ, 0xfc, !PT ;  /* 0x00000080100d7812 */ /* 0x040fe400078efcff */
[C---:B------:R-:W-:Y:S01]  /*1560*/  LOP3.LUT R12, R16.reuse, 0xc0, RZ, 0xfc, !PT ;  /* 0x000000c0100c7812 */ /* 0x040fe200078efcff */
[----:B------:R-:W-:Y:S01]  /*1570*/  IMAD.X R0, RZ, RZ, RZ, P0 ;  /* 0x000000ffff007224 */ /* 0x000fe200000e06ff */
        /* <DEDUP_REMOVED lines=15> */
.L_x_597:
[----:B------:R-:W1:Y:S01]  /*1670*/  LDCU.64 UR10, c[0x0][0x5c0] ;  /* 0x0000b800ff0a77ac */ /* 0x000e620008000a00 */
[----:B------:R-:W-:-:S04]  /*1680*/  UIADD3 UR8, UPT, UPT, UR41, UR43, URZ ;  /* 0x0000002b29087290 */ /* 0x000fc8000fffe0ff */
[----:B-1----:R-:W-:Y:S02]  /*1690*/  UIMAD.WIDE.U32 UR16, UR8, UR10, URZ ;  /* 0x0000000a081072a5 */ /* 0x002fe4000f8e00ff */
[----:B------:R-:W-:-:S04]  /*16a0*/  UIMAD UR8, UR8, UR11, URZ ;  /* 0x0000000b080872a4 */ /* 0x000fc8000f8e02ff */
[----:B------:R-:W-:-:S06]  /*16b0*/  UIADD3 UR8, UPT, UPT, UR17, UR8, URZ ;  /* 0x0000000811087290 */ /* 0x000fcc000fffe0ff */
[----:B------:R-:W-:Y:S02]  /*16c0*/  MOV R4, UR8 ;  /* 0x0000000800047c02 */ /* 0x000fe40008000f00 */
.L_x_598:
        /* <DEDUP_REMOVED lines=13> */
.L_x_599:
[----:B------:R-:W1:Y:S01]  /*17a0*/  LDCU.64 UR8, c[0x0][0x5c8] ;  /* 0x0000b900ff0877ac */ /* 0x000e620008000a00 */
[----:B------:R-:W-:-:S04]  /*17b0*/  UIADD3 UR41, UPT, UPT, UR41, UR43, URZ ;  /* 0x0000002b29297290 */ /* 0x000fc8000fffe0ff */
[----:B-1----:R-:W-:Y:S02]  /*17c0*/  UIMAD.WIDE.U32 UR14, UR41, UR8, URZ ;  /* 0x00000008290e72a5 */ /* 0x002fe4000f8e00ff */
[----:B------:R-:W-:-:S04]  /*17d0*/  UIMAD UR41, UR41, UR9, URZ ;  /* 0x00000009292972a4 */ /* 0x000fc8000f8e02ff */
[----:B------:R-:W-:-:S06]  /*17e0*/  UIADD3 UR41, UPT, UPT, UR15, UR41, URZ ;  /* 0x000000290f297290 */ /* 0x000fcc000fffe0ff */
[----:B------:R-:W-:-:S07]  /*17f0*/  MOV R3, UR41 ;  /* 0x0000002900037c02 */ /* 0x000fce0008000f00 */
.L_x_600:
        /* <DEDUP_REMOVED lines=31> */
.L_x_602:
[----:B------:R-:W-:Y:S05]  /*19f0*/  BSYNC.RECONVERGENT B0 ;  /* 0x0000000000007941 */ /* 0x000fea0003800200 */
.L_x_601:
        /* <DEDUP_REMOVED lines=19> */
.L_x_604:
[----:B------:R-:W-:Y:S05]  /*1b30*/  BSYNC.RECONVERGENT B0 ;  /* 0x0000000000007941 */ /* 0x000fea0003800200 */
.L_x_603:
        /* <DEDUP_REMOVED lines=29> */
.L_x_606:
[----:B------:R-:W-:Y:S05]  /*1d10*/  BSYNC.RECONVERGENT B0 ;  /* 0x0000000000007941 */ /* 0x000fea0003800200 */
.L_x_605:
[----:B------:R-:W-:Y:S05]  /*1d20*/  @P5 BRA `(.L_x_607) ;  /* 0x0000008000bc5947 */ /* 0x000fea0003800000 */
[----:B------:R-:W3:Y:S01]  /*1d30*/  LDCU UR12, c[0x0][0x440] ;  /* 0x00008800ff0c77ac */ /* 0x000ee20008000800 */
[----:B------:R-:W-:Y:S02]  /*1d40*/  IMAD R5, R0, UR8, RZ ;  /* 0x0000000800057c24 */ /* 0x000fe4000f8e02ff */
[----:B------:R-:W-:Y:S01]  /*1d50*/  IMAD.MOV.U32 R6, RZ, RZ, R4 ;  /* 0x000000ffff067224 */ /* 0x000fe200078e0004 */
[----:B------:R-:W4:Y:S01]  /*1d60*/  LDCU.64 UR10, c[0x0][0x568] ;  /* 0x0000ad00ff0a77ac */ /* 0x000f220008000a00 */
[----:B------:R-:W-:Y:S02]  /*1d70*/  IMAD.MOV.U32 R7, RZ, RZ, R3 ;  /* 0x000000ffff077224 */ /* 0x000fe400078e0003 */
        /* <DEDUP_REMOVED lines=15> */
.L_x_596:
        /* <DEDUP_REMOVED lines=35> */
.L_x_609:
[----:B------:R2:W-:Y:S04]  /*20a0*/  STS.128 [R11+0x8000], RZ ;  /* 0x008000ff0b007388 */ /* 0x0005e80000000c00 */
[----:B------:R2:W-:Y:S04]  /*20b0*/  STS.128 [R11+0xa000], RZ ;  /* 0x00a000ff0b007388 */ /* 0x0005e80000000c00 */
[----:B------:R2:W-:Y:S04]  /*20c0*/  STS.128 [R11+0xc000], RZ ;  /* 0x00c000ff0b007388 */ /* 0x0005e80000000c00 */
[----:B------:R2:W-:Y:S02]  /*20d0*/  STS.128 [R11+0xe000], RZ ;  /* 0x00e000ff0b007388 */ /* 0x0005e40000000c00 */
.L_x_610:
[----:B------:R-:W-:Y:S05]  /*20e0*/  BSYNC.RECONVERGENT B0 ;  /* 0x0000000000007941 */ /* 0x000fea0003800200 */
.L_x_608:
        /* <DEDUP_REMOVED lines=37> */
.L_x_612:
[----:B------:R-:W-:Y:S05]  /*2340*/  BSYNC.RECONVERGENT B0 ;  /* 0x0000000000007941 */ /* 0x000fea0003800200 */
.L_x_611:
        /* <DEDUP_REMOVED lines=28> */
.L_x_614:
[----:B------:R1:W-:Y:S04]  /*2510*/  STS.128 [R11], RZ ;  /* 0x000000ff0b007388 */ /* 0x0003e80000000c00 */
[----:B------:R1:W-:Y:S04]  /*2520*/  STS.128 [R11+0x2000], RZ ;  /* 0x002000ff0b007388 */ /* 0x0003e80000000c00 */
[----:B------:R1:W-:Y:S04]  /*2530*/  STS.128 [R11+0x4000], RZ ;  /* 0x004000ff0b007388 */ /* 0x0003e80000000c00 */
[----:B------:R1:W-:Y:S02]  /*2540*/  STS.128 [R11+0x6000], RZ ;  /* 0x006000ff0b007388 */ /* 0x0003e40000000c00 */
.L_x_615:
[----:B------:R-:W-:Y:S05]  /*2550*/  BSYNC.RECONVERGENT B0 ;  /* 0x0000000000007941 */ /* 0x000fea0003800200 */
.L_x_613:
[--C-:B------:R-:W-:Y:S01]  /*2560*/  SHF.R.U32.HI R5, RZ, 0x1, R3.reuse ;  /* 0x00000001ff057819 */ /* 0x100fe20000011603 */
[----:B------:R-:W-:Y:S01]  /*2570*/  IMAD.MOV.U32 R238, RZ, RZ, 0x7f800000 ;  /* 0x7f800000ffee7424 */ /* 0x000fe200078e00ff */
[----:B------:R-:W-:Y:S01]  /*2580*/  SHF.R.U32.HI R4, RZ, 0x2, R3 ;  /* 0x00000002ff047819 */ /* 0x000fe20000011603 */
[----:B------:R-:W-:Y:S01]  /*2590*/  IMAD.MOV.U32 R237, RZ, RZ, 0x7f800000 ;  /* 0x7f800000ffed7424 */ /* 0x000fe200078e00ff */
[----:B------:R-:W-:-:S04]  /*25a0*/  LOP3.LUT R239, R5, 0x30, RZ, 0xc0, !PT ;  /* 0x0000003005ef7812 */ /* 0x000fc800078ec0ff */
[----:B------:R-:W-:-:S04]  /*25b0*/  LOP3.LUT R239, R239, 0x7, R4, 0xf8, !PT ;  /* 0x00000007efef7812 */ /* 0x000fc800078ef804 */
[C---:B------:R-:W-:Y:S01]  /*25c0*/  ISETP.GE.AND P1, PT, R239.reuse, UR53, PT ;  /* 0x00000035ef007c0c */ /* 0x040fe2000bf26270 */
[----:B----4-:R-:W-:-:S05]  /*25d0*/  VIADD R22, R239, 0x8 ;  /* 0x00000008ef167836 */ /* 0x010fca0000000000 */
        /* <DEDUP_REMOVED lines=38> */
.L_x_617:
[----:B------:R-:W-:Y:S05]  /*2840*/  BSYNC.RECONVERGENT B0 ;  /* 0x0000000000007941 */ /* 0x000fea0003800200 */
.L_x_616:
        /* <DEDUP_REMOVED lines=48> */
.L_x_619:
[----:B------:R2:W-:Y:S04]  /*2b50*/  STS.128 [R11+0x10000], RZ ;  /* 0x010000ff0b007388 */ /* 0x0005e80000000c00 */
[----:B------:R2:W-:Y:S04]  /*2b60*/  STS.128 [R11+0x12000], RZ ;  /* 0x012000ff0b007388 */ /* 0x0005e80000000c00 */
[----:B------:R2:W-:Y:S04]  /*2b70*/  STS.128 [R11+0x14000], RZ ;  /* 0x014000ff0b007388 */ /* 0x0005e80000000c00 */
[----:B------:R2:W-:Y:S02]  /*2b80*/  STS.128 [R11+0x16000], RZ ;  /* 0x016000ff0b007388 */ /* 0x0005e40000000c00 */
.L_x_620:
[----:B------:R-:W-:Y:S05]  /*2b90*/  BSYNC.RECONVERGENT B0 ;  /* 0x0000000000007941 */ /* 0x000fea0003800200 */
.L_x_618:
        /* <DEDUP_REMOVED lines=40> */
.L_x_622:
[----:B------:R-:W-:Y:S05]  /*2e20*/  BSYNC.RECONVERGENT B0 ;  /* 0x0000000000007941 */ /* 0x000fea0003800200 */
.L_x_621:
[----:B------:R-:W2:Y:S01]  /*2e30*/  LDCU.64 UR8, c[0x0][0x3d8] ;  /* 0x00007b00ff0877ac */ /* 0x000ea20008000a00 */
[----:B------:R-:W-:Y:S01]  /*2e40*/  MOV R19, UR12 ;  /* 0x0000000c00137c02 */ /* 0x000fe20008000f00 */
[----:B------:R-:W-:Y:S01]  /*2e50*/  BSSY.RECONVERGENT B0, `(.L_x_623) ;  /* 0x0000030000007945 */ /* 0x000fe20003800200 */
[----:B------:R-:W-:-:S03]  /*2e60*/  UIMAD UR48, UR48, UR12, URZ ;  /* 0x0000000c303072a4 */ /* 0x000fc6000f8e02ff */
[----:B-1----:R-:W-:Y:S01]  /*2e70*/  IMAD.WIDE.U32 R20, R19, UR45, R16 ;  /* 0x0000002d13147c25 */ /* 0x002fe2000f8e0010 */
        /* <DEDUP_REMOVED lines=41> */
.L_x_624:
[----:B------:R1:W-:Y:S04]  /*3110*/  STS.128 [R11+0x18000], RZ ;  /* 0x018000ff0b007388 */ /* 0x0003e80000000c00 */
[----:B------:R1:W-:Y:S04]  /*3120*/  STS.128 [R11+0x1a000], RZ ;  /* 0x01a000ff0b007388 */ /* 0x0003e80000000c00 */
[----:B------:R1:W-:Y:S04]  /*3130*/  STS.128 [R11+0x1c000], RZ ;  /* 0x01c000ff0b007388 */ /* 0x0003e80000000c00 */
[----:B------:R1:W-:Y:S02]  /*3140*/  STS.128 [R11+0x1e000], RZ ;  /* 0x01e000ff0b007388 */ /* 0x0003e40000000c00 */
.L_x_625:
[----:B------:R-:W-:Y:S05]  /*3150*/  BSYNC.RECONVERGENT B0 ;  /* 0x0000000000007941 */ /* 0x000fea0003800200 */
.L_x_623:
[----:B------:R-:W2:Y:S02]  /*3160*/  LDC.64 R22, c[0x0][0x528] ;  /* 0x00014a00ff167b82 */ /* 0x000ea40000000a00 */
[----:B--2---:R2:W5:Y:S04]  /*3170*/  LDG.E.64 R8, desc[UR36][R22.64+0x8] ;  /* 0x0000082416087981 */ /* 0x004568000c1e1b00 */
[----:B------:R2:W5:Y:S01]  /*3180*/  LDG.E.64 R6, desc[UR36][R22.64] ;  /* 0x0000002416067981 */ /* 0x000562000c1e1b00 */
[----:B------:R-:W-:Y:S01]  /*3190*/  IMAD.U32 R235, RZ, RZ, UR39 ;  /* 0x00000027ffeb7e24 */ /* 0x000fe2000f8e00ff */
[----:B------:R-:W-:Y:S01]  /*31a0*/  LOP3.LUT R18, R15, 0x3, RZ, 0xc0, !PT ;  /* 0x000000030f127812 */ /* 0x000fe200078ec0ff */
[----:B------:R-:W-:Y:S01]  /*31b0*/  BSSY.RECONVERGENT B0, `(.L_x_626) ;  /* 0x0000029000007945 */ /* 0x000fe20003800200 */
[----:B------:R-:W1:Y:S02]  /*31c0*/  S2R R211, SR_TID.X ;  /* 0x0000000000d37919 */ /* 0x000e640000002100 */
[----:B------:R-:W-:Y:S01]  /*31d0*/  LEA R235, R235, R18, 0x2 ;  /* 0x00000012ebeb7211 */ /* 0x000fe200078e10ff */
[----:B------:R2:W-:Y:S04]  /*31e0*/  @P5 STS.128 [R11+0x19000], RZ ;  /* 0x019000ff0b005388 */ /* 0x0005e80000000c00 */
[----:B------:R2:W-:Y:S04]  /*31f0*/  @P5 STS.128 [R11+0x1b000], RZ ;  /* 0x01b000ff0b005388 */ /* 0x0005e80000000c00 */
[----:B------:R2:W-:Y:S04]  /*3200*/  @P5 STS.128 [R11+0x1d000], RZ ;  /* 0x01d000ff0b005388 */ /* 0x0005e80000000c00 */
[----:B------:R2:W-:Y:S01]  /*3210*/  @P5 STS.128 [R11+0x1f000], RZ ;  /* 0x01f000ff0b005388 */ /* 0x0005e20000000c00 */
        /* <DEDUP_REMOVED lines=10> */
[----:B----4-:R-:W-:Y:S02]  /*32c0*/  LEA R16, P4, R18, UR8, 0x1 ;  /* 0x0000000812107c11 */ /* 0x010fe4000f8808ff */
        /* <DEDUP_REMOVED lines=23> */
.L_x_627:
[----:B------:R-:W-:Y:S05]  /*3440*/  BSYNC.RECONVERGENT B0 ;  /* 0x0000000000007941 */ /* 0x000fea0003800200 */
.L_x_626:
[C---:B------:R-:W-:Y:S01]  /*3450*/  IMAD.SHL.U32 R221, R3.reuse, 0x40, RZ ;  /* 0x0000004003dd7824 */ /* 0x040fe200078e00ff */
[C---:B------:R-:W-:Y:S01]  /*3460*/  R2P PR, R3.reuse, 0x6 ;  /* 0x0000000603007804 */ /* 0x040fe20000000000 */
[C---:B------:R-:W-:Y:S01]  /*3470*/  IMAD.SHL.U32 R2, R3.reuse, 0x20, RZ ;  /* 0x0000002003027824 */ /* 0x040fe200078e00ff */
[----:B------:R-:W-:Y:S01]  /*3480*/  UIMAD UR12, UR28, UR49, UR27 ;  /* 0x000000311c0c72a4 */ /* 0x000fe2000f8e021b */
[----:B------:R-:W-:Y:S01]  /*3490*/  IMAD.SHL.U32 R231, R3, 0x2, RZ ;  /* 0x0000000203e77824 */ /* 0x000fe200078e00ff */
[----:B------:R-:W-:Y:S01]  /*34a0*/  LOP3.LUT R13, R221, 0x1c0, RZ, 0xc0, !PT ;  /* 0x000001c0dd0d7812 */ /* 0x000fe200078ec0ff */
[----:B------:R-:W-:Y:S01]  /*34b0*/  IMAD.SHL.U32 R220, R3, 0x10, RZ ;  /* 0x0000001003dc7824 */ /* 0x000fe200078e00ff */
[----:B-1234-:R-:W-:Y:S01]  /*34c0*/  LOP3.LUT R11, R2, 0x200, RZ, 0xc0, !PT ;  /* 0x00000200020b7812 */ /* 0x01efe200078ec0ff */
[----:B------:R-:W-:Y:S01]  /*34d0*/  USHF.L.U32 UR12, UR12, 0x5, URZ ;  /* 0x000000050c0c7899 */ /* 0x000fe200080006ff */
[----:B------:R-:W-:Y:S01]  /*34e0*/  LOP3.LUT R0, R13, 0x38, R14, 0xf8, !PT ;  /* 0x000000380d007812 */ /* 0x000fe200078ef80e */
[----:B------:R-:W-:Y:S01]  /*34f0*/  IMAD.SHL.U32 R210, R211, 0x40, RZ ;  /* 0x00000040d3d27824 */ /* 0x000fe200078e00ff */
[----:B------:R-:W-:Y:S01]  /*3500*/  LOP3.LUT R231, R231, 0x6, RZ, 0xc0, !PT ;  /* 0x00000006e7e77812 */ /* 0x000fe200078ec0ff */
[----:B------:R-:W-:Y:S01]  /*3510*/  USHF.R.S32.HI UR14, URZ, 0x1f, UR12 ;  /* 0x0000001fff0e7899 */ /* 0x000fe2000801140c */
[----:B------:R-:W-:Y:S01]  /*3520*/  LOP3.LUT R220, R11, 0x3800, R220, 0xf8, !PT ;  /* 0x000038000bdc7812 */ /* 0x000fe200078ef8dc */
[----:B------:R-:W1:Y:S01]  /*3530*/  LDC R228, c[0x0][0x44c] ;  /* 0x00011300ffe47b82 */ /* 0x000e620000000800 */
[C---:B------:R-:W-:Y:S01]  /*3540*/  LOP3.LUT R11, R0.reuse, 0x8, R3, 0x78, !PT ;  /* 0x00000008000b7812 */ /* 0x040fe200078e7803 */
[----:B------:R-:W-:Y:S01]  /*3550*/  IMAD.SHL.U32 R3, R211, 0x20, RZ ;  /* 0x00000020d3037824 */ /* 0x000fe200078e00ff */
[----:B------:R-:W-:Y:S01]  /*3560*/  LOP3.LUT R231, R231, 0xe0, R4, 0xf8, !PT ;  /* 0x000000e0e7e77812 */ /* 0x000fe200078ef804 */
[----:B------:R-:W-:Y:S01]  /*3570*/  IMAD.SHL.U32 R4, R211, 0x2, RZ ;  /* 0x00000002d3047824 */ /* 0x000fe200078e00ff */
[----:B------:R-:W-:Y:S01]  /*3580*/  LOP3.LUT R221, R221, 0x200, RZ, 0xc0, !PT ;  /* 0x00000200dddd7812 */ /* 0x000fe200078ec0ff */
[----:B------:R-:W0:Y:S01]  /*3590*/  LDGDEPBAR ;  /* 0x00000000000079af */ /* 0x000e220000000000 */
[----:B------:R-:W-:Y:S01]  /*35a0*/  LOP3.LUT R233, R3, 0xc00, RZ, 0xc0, !PT ;  /* 0x00000c0003e97812 */ /* 0x000fe200078ec0ff */
[----:B------:R-:W-:Y:S01]  /*35b0*/  IMAD.SHL.U32 R230, R211, 0x8, RZ ;  /* 0x00000008d3e67824 */ /* 0x000fe200078e00ff */
[----:B------:R-:W-:Y:S01]  /*35c0*/  LOP3.LUT R221, R221, 0xc00, R2, 0xf8, !PT ;  /* 0x00000c00dddd7812 */ /* 0x000fe200078ef802 */
[----:B------:R-:W-:Y:S01]  /*35d0*/  IMAD.MOV.U32 R217, RZ, RZ, 0x40 ;  /* 0x00000040ffd97424 */ /* 0x000fe200078e00ff */
[----:B------:R-:W-:Y:S01]  /*35e0*/  LOP3.LUT R0, R0, 0x8, R5, 0x78, !PT ;  /* 0x0000000800007812 */ /* 0x000fe200078e7805 */
[----:B------:R-:W-:Y:S01]  /*35f0*/  IMAD.MOV.U32 R216, RZ, RZ, 0x20 ;  /* 0x00000020ffd87424 */ /* 0x000fe200078e00ff */
[--C-:B------:R-:W-:Y:S01]  /*3600*/  SHF.R.U32.HI R2, RZ, 0x2, R211.reuse ;  /* 0x00000002ff027819 */ /* 0x100fe200000116d3 */
[----:B------:R-:W-:Y:S01]  /*3610*/  IMAD.U32 R236, RZ, RZ, UR38 ;  /* 0x00000026ffec7e24 */ /* 0x000fe2000f8e00ff */
[C---:B------:R-:W-:Y:S01]  /*3620*/  LOP3.LUT R13, R4.reuse, 0x38, RZ, 0xc0, !PT ;  /* 0x00000038040d7812 */ /* 0x040fe200078ec0ff */
[----:B------:R-:W-:Y:S01]  /*3630*/  IMAD.MOV.U32 R209, RZ, RZ, 0x40 ;  /* 0x00000040ffd17424 */ /* 0x000fe200078e00ff */
[----:B------:R-:W-:Y:S01]  /*3640*/  SHF.R.U32.HI R5, RZ, 0x3, R211 ;  /* 0x00000003ff057819 */ /* 0x000fe200000116d3 */
[----:B------:R-:W-:Y:S01]  /*3650*/  IMAD.MOV.U32 R245, RZ, RZ, 0x10 ;  /* 0x00000010fff57424 */ /* 0x000fe200078e00ff */
[----:B------:R-:W-:Y:S01]  /*3660*/  LOP3.LUT R10, R4, 0x20, RZ, 0xc0, !PT ;  /* 0x00000020040a7812 */ /* 0x000fe200078ec0ff */
[----:B------:R-:W-:Y:S01]  /*3670*/  IMAD.U32 R12, RZ, RZ, UR44 ;  /* 0x0000002cff0c7e24 */ /* 0x000fe2000f8e00ff */
[----:B------:R-:W-:Y:S01]  /*3680*/  LOP3.LUT R220, R220, R11, RZ, 0xfc, !PT ;  /* 0x0000000bdcdc7212 */ /* 0x000fe200078efcff */
[----:B------:R-:W-:Y:S01]  /*3690*/  IMAD.SHL.U32 R11, R211, 0x10, RZ ;  /* 0x00000010d30b7824 */ /* 0x000fe200078e00ff */
[----:B------:R-:W-:Y:S01]  /*36a0*/  LOP3.LUT R233, R233, 0x6, R4, 0xf8, !PT ;  /* 0x00000006e9e97812 */ /* 0x000fe200078ef804 */
[----:B------:R-:W-:Y:S01]  /*36b0*/  IMAD.U32 R231, R12, 0x40, R231 ;  /* 0x000000400ce77824 */ /* 0x000fe200078e00e7 */
[----:B------:R-:W-:Y:S01]  /*36c0*/  LOP3.LUT R4, R3, 0x200, RZ, 0xc0, !PT ;  /* 0x0000020003047812 */ /* 0x000fe200078ec0ff */
[----:B------:R-:W-:Y:S01]  /*36d0*/  IMAD.MOV.U32 R227, RZ, RZ, 0x3f ;  /* 0x0000003fffe37424 */ /* 0x000fe200078e00ff */
[----:B------:R-:W-:Y:S01]  /*36e0*/  LOP3.LUT R2, R13, 0x20, R2, 0x78, !PT ;  /* 0x000000200d027812 */ /* 0x000fe200078e7802 */
[----:B------:R-:W-:Y:S01]  /*36f0*/  IMAD.MOV.U32 R226, RZ, RZ, 0x37 ;  /* 0x00000037ffe27424 */ /* 0x000fe200078e00ff */
[----:B------:R-:W-:-:S02]  /*3700*/  LOP3.LUT R5, R10, 0x18, R5, 0xf8, !PT ;  /* 0x000000180a057812 */ /* 0x000fc400078ef805 */
[----:B------:R-:W-:Y:S02]  /*3710*/  CS2R R190, SRZ ;  /* 0x0000000000be7805 */ /* 0x000fe4000001ff00 */
[----:B-----5:R-:W-:Y:S02]  /*3720*/  IADD3 R248, P3, P0, R8, UR12, R248 ;  /* 0x0000000c08f87c10 */ /* 0x020fe4000f87e0f8 */
[----:B------:R-:W-:Y:S02]  /*3730*/  CS2R R188, SRZ ;  /* 0x0000000000bc7805 */ /* 0x000fe4000001ff00 */
[----:B------:R-:W-:Y:S02]  /*3740*/  LOP3.LUT R229, R4, 0x3800, R11, 0xf8, !PT ;  /* 0x0000380004e57812 */ /* 0x000fe400078ef80b */
[----:B------:R-:W-:Y:S02]  /*3750*/  CS2R R194, SRZ ;  /* 0x0000000000c27805 */ /* 0x000fe4000001ff00 */
[----:B------:R-:W-:-:S02]  /*3760*/  LOP3.LUT R13, R210, 0x1c0, RZ, 0xc0, !PT ;  /* 0x000001c0d20d7812 */ /* 0x000fc400078ec0ff */
[----:B------:R-:W-:Y:S02]  /*3770*/  CS2R R192, SRZ ;  /* 0x0000000000c07805 */ /* 0x000fe4000001ff00 */
[----:B------:R-:W-:Y:S02]  /*3780*/  LOP3.LUT R4, R2, 0x1c0, R11, 0xf8, !PT ;  /* 0x000001c002047812 */ /* 0x000fe400078ef80b */
[----:B------:R-:W-:Y:S02]  /*3790*/  CS2R R186, SRZ ;  /* 0x0000000000ba7805 */ /* 0x000fe4000001ff00 */
[----:B------:R-:W-:Y:S02]  /*37a0*/  LOP3.LUT R5, R5, 0x1c0, R210, 0xf8, !PT ;  /* 0x000001c005057812 */ /* 0x000fe400078ef8d2 */
[----:B------:R-:W-:Y:S02]  /*37b0*/  CS2R R184, SRZ ;  /* 0x0000000000b87805 */ /* 0x000fe4000001ff00 */
[----:B------:R-:W-:-:S02]  /*37c0*/  SHF.R.U32.HI R208, RZ, 0x1, R211 ;  /* 0x00000001ffd07819 */ /* 0x000fc400000116d3 */
[----:B------:R-:W-:Y:S02]  /*37d0*/  CS2R R182, SRZ ;  /* 0x0000000000b67805 */ /* 0x000fe4000001ff00 */
[----:B------:R-:W-:Y:S01]  /*37e0*/  IADD3.X R232, PT, PT, R9, UR14, RZ, P3, P0 ;  /* 0x0000000e09e87c10 */ /* 0x000fe20009fe04ff */
[----:B------:R-:W2:Y:S01]  /*37f0*/  LDCU UR14, c[0x0][0x590] ;  /* 0x0000b200ff0e77ac */ /* 0x000ea20008000800 */
[----:B------:R-:W-:Y:S02]  /*3800*/  LOP3.LUT R221, R221, R0, RZ, 0xfc, !PT ;  /* 0x00000000dddd7212 */ /* 0x000fe400078efcff */
[----:B------:R-:W-:Y:S02]  /*3810*/  CS2R R180, SRZ ;  /* 0x0000000000b47805 */ /* 0x000fe4000001ff00 */
[----:B------:R-:W-:Y:S02]  /*3820*/  LOP3.LUT R0, R13, 0x38, R230, 0xf8, !PT ;  /* 0x000000380d007812 */ /* 0x000fe400078ef8e6 */
[----:B------:R-:W-:-:S02]  /*3830*/  CS2R R174, SRZ ;  /* 0x0000000000ae7805 */ /* 0x000fc4000001ff00 */
[----:B------:R-:W-:Y:S02]  /*3840*/  LOP3.LUT R233, R233, R4, RZ, 0xfc, !PT ;  /* 0x00000004e9e97212 */ /* 0x000fe400078efcff */
[----:B------:R-:W-:Y:S02]  /*3850*/  CS2R R172, SRZ ;  /* 0x0000000000ac7805 */ /* 0x000fe4000001ff00 */
[----:B------:R-:W-:Y:S02]  /*3860*/  LOP3.LUT R213, R5, 0x38, R230, 0x78, !PT ;  /* 0x0000003805d57812 */ /* 0x000fe400078e78e6 */
[----:B------:R-:W-:Y:S02]  /*3870*/  CS2R R178, SRZ ;  /* 0x0000000000b27805 */ /* 0x000fe4000001ff00 */
[----:B------:R-:W-:Y:S02]  /*3880*/  LOP3.LUT R4, R208, 0x10, RZ, 0xc0, !PT ;  /* 0x00000010d0047812 */ /* 0x000fe400078ec0ff */
[----:B------:R-:W-:-:S02]  /*3890*/  CS2R R176, SRZ ;  /* 0x0000000000b07805 */ /* 0x000fc4000001ff00 */
[----:B------:R-:W-:Y:S02]  /*38a0*/  LOP3.LUT R2, R0, 0x8, R211, 0x78, !PT ;  /* 0x0000000800027812 */ /* 0x000fe400078e78d3 */
[----:B------:R-:W-:Y:S02]  /*38b0*/  CS2R R170, SRZ ;  /* 0x0000000000aa7805 */ /* 0x000fe4000001ff00 */
[----:B------:R-:W-:Y:S02]  /*38c0*/  R2UR UR15, R7 ;  /* 0x00000000070f72ca */ /* 0x000fe400000e0000 */
[----:B------:R-:W-:Y:S02]  /*38d0*/  CS2R R168, SRZ ;  /* 0x0000000000a87805 */ /* 0x000fe4000001ff00 */
[----:B------:R-:W-:Y:S02]  /*38e0*/  R2UR UR17, R6 ;  /* 0x00000000061172ca */ /* 0x000fe400000e0000 */
[----:B------:R-:W-:-:S02]  /*38f0*/  CS2R R166, SRZ ;  /* 0x0000000000a67805 */ /* 0x000fc4000001ff00 */
[----:B------:R-:W-:Y:S02]  /*3900*/  SEL R217, R217, 0xffffffc0, !P2 ;  /* 0xffffffc0d9d97807 */ /* 0x000fe40005000000 */
[----:B------:R-:W-:Y:S02]  /*3910*/  CS2R R164, SRZ ;  /* 0x0000000000a47805 */ /* 0x000fe4000001ff00 */
[----:B------:R-:W-:Y:S02]  /*3920*/  LEA R220, R220, UR35, 0x1 ;  /* 0x00000023dcdc7c11 */ /* 0x000fe4000f8e08ff */
[----:B------:R-:W-:Y:S02]  /*3930*/  CS2R R158, SRZ ;  /* 0x00000000009e7805 */ /* 0x000fe4000001ff00 */
[----:B------:R-:W-:Y:S02]  /*3940*/  LOP3.LUT R213, R213, 0x200, R210, 0xf8, !PT ;  /* 0x00000200d5d57812 */ /* 0x000fe400078ef8d2 */
[----:B------:R-:W-:-:S02]  /*3950*/  CS2R R156, SRZ ;  /* 0x00000000009c7805 */ /* 0x000fc4000001ff00 */
[----:B------:R-:W-:Y:S01]  /*3960*/  LOP3.LUT R7, R4, 0x8, R211, 0xf8, !PT ;  /* 0x0000000804077812 */ /* 0x000fe200078ef8d3 */
[----:B------:R-:W-:Y:S01]  /*3970*/  IMAD.IADD R215, R217, 0x1, R220 ;  /* 0x00000001d9d77824 */ /* 0x000fe200078e02dc */
[----:B------:R-:W-:Y:S02]  /*3980*/  LEA R221, R221, UR35, 0x1 ;  /* 0x00000023dddd7c11 */ /* 0x000fe4000f8e08ff */
[----:B------:R-:W-:Y:S02]  /*3990*/  CS2R R162, SRZ ;  /* 0x0000000000a27805 */ /* 0x000fe4000001ff00 */
[----:B------:R-:W-:Y:S02]  /*39a0*/  LOP3.LUT R210, R210, 0x200, RZ, 0xc0, !PT ;  /* 0x00000200d2d27812 */ /* 0x000fe400078ec0ff */
[----:B------:R-:W-:Y:S02]  /*39b0*/  CS2R R160, SRZ ;  /* 0x0000000000a07805 */ /* 0x000fe4000001ff00 */
[----:B------:R-:W-:Y:S01]  /*39c0*/  LOP3.LUT R229, R229, R2, RZ, 0xfc, !PT ;  /* 0x00000002e5e57212 */ /* 0x000fe200078efcff */
[----:B------:R-:W-:Y:S01]  /*39d0*/  IMAD.MOV.U32 R2, RZ, RZ, 0x20 ;  /* 0x00000020ff027424 */ /* 0x000fe200078e00ff */
[----:B------:R-:W-:Y:S01]  /*39e0*/  SEL R216, R216, 0xffffffe0, !P1 ;  /* 0xffffffe0d8d87807 */ /* 0x000fe20004800000 */
[----:B------:R-:W-:Y:S01]  /*39f0*/  IMAD.IADD R217, R217, 0x1, R221 ;  /* 0x00000001d9d97824 */ /* 0x000fe200078e02dd */
[----:B------:R-:W-:-:S02]  /*3a00*/  LOP3.LUT R212, R7, R0, RZ, 0x3c, !PT ;  /* 0x0000000007d47212 */ /* 0x000fc400078e3cff */
[----:B------:R-:W-:Y:S02]  /*3a10*/  CS2R R154, SRZ ;  /* 0x00000000009a7805 */ /* 0x000fe4000001ff00 */
[C---:B------:R-:W-:Y:S01]  /*3a20*/  LOP3.LUT P3, RZ, R211.reuse, 0x4, RZ, 0xc0, !PT ;  /* 0x00000004d3ff7812 */ /* 0x040fe2000786c0ff */
[C---:B------:R-:W-:Y:S01]  /*3a30*/  IMAD.IADD R218, R216.reuse, 0x1, R220 ;  /* 0x00000001d8da7824 */ /* 0x040fe200078e02dc */
[----:B------:R-:W-:Y:S01]  /*3a40*/  LOP3.LUT P0, RZ, R211, 0x2, RZ, 0xc0, !PT ;  /* 0x00000002d3ff7812 */ /* 0x000fe2000780c0ff */
[----:B------:R-:W-:Y:S01]  /*3a50*/  IMAD.IADD R219, R216, 0x1, R221 ;  /* 0x00000001d8db7824 */ /* 0x000fe200078e02dd */
[----:B------:R-:W-:Y:S01]  /*3a60*/  LOP3.LUT R5, R210, 0xc00, R3, 0xf8, !PT ;  /* 0x00000c00d2057812 */ /* 0x000fe200078ef803 */
[----:B------:R-:W-:Y:S01]  /*3a70*/  IMAD.IADD R214, R216, 0x1, R215 ;  /* 0x00000001d8d67824 */ /* 0x000fe200078e02d7 */
[----:B------:R-:W-:Y:S02]  /*3a80*/  LOP3.LUT R0, R0, 0x8, R208, 0x78, !PT ;  /* 0x0000000800007812 */ /* 0x000fe400078e78d0 */
[----:B------:R-:W-:-:S02]  /*3a90*/  CS2R R152, SRZ ;  /* 0x0000000000987805 */ /* 0x000fc4000001ff00 */
[----:B------:R-:W-:Y:S02]  /*3aa0*/  IADD3 R236, PT, PT, R236, UR40, R239 ;  /* 0x00000028ecec7c10 */ /* 0x000fe4000fffe0ef */
        /* <DEDUP_REMOVED lines=43> */
[----:B------:R-:W-:Y:S01]  /*3d60*/  IMAD.WIDE.U32 R248, R248, -0x2daee0ad, RZ ;  /* 0xd2511f53f8f87825 */ /* 0x000fe200078e00ff */
[----:B------:R-:W-:Y:S01]  /*3d70*/  SHF.R.U32.HI R234, RZ, 0x7, R211 ;  /* 0x00000007ffea7819 */ /* 0x000fe200000116d3 */
[----:B------:R-:W3:Y:S01]  /*3d80*/  LDCU UR8, c[0x0][0x440] ;  /* 0x00008800ff0877ac */ /* 0x000ee20008000800 */
[----:B------:R-:W-:Y:S01]  /*3d90*/  SEL R209, R209, 0xffffffc0, !P3 ;  /* 0xffffffc0d1d17807 */ /* 0x000fe20005800000 */
[----:B------:R-:W-:Y:S01]  /*3da0*/  IMAD.IADD R216, R216, 0x1, R217 ;  /* 0x00000001d8d87824 */ /* 0x000fe200078e02d9 */
[----:B------:R-:W-:Y:S01]  /*3db0*/  SEL R2, R2, 0xffffffe0, !P0 ;  /* 0xffffffe002027807 */ /* 0x000fe20004000000 */
[----:B------:R-:W-:Y:S01]  /*3dc0*/  VIADD R236, R236, -UR42 ;  /* 0x8000002aecec7c36 */ /* 0x000fe20008000000 */
[----:B------:R-:W-:Y:S01]  /*3dd0*/  SEL R245, R245, 0xfffffff0, !P3 ;  /* 0xfffffff0f5f57807 */ /* 0x000fe20005800000 */
[----:B------:R-:W4:Y:S01]  /*3de0*/  LDCU UR9, c[0x0][0x3e0] ;  /* 0x00007c00ff0977ac */ /* 0x000f220008000800 */
[----:B------:R-:W-:-:S02]  /*3df0*/  LOP3.LUT R244, R230, 0x38, RZ, 0xc0, !PT ;  /* 0x00000038e6f47812 */ /* 0x000fc400078ec0ff */
[----:B------:R-:W-:Y:S01]  /*3e00*/  LOP3.LUT R212, R212, 0x200, R3, 0xf8, !PT ;  /* 0x00000200d4d47812 */ /* 0x000fe200078ef803 */
[----:B------:R-:W1:Y:S01]  /*3e10*/  LDCU UR13, c[0x0][0x45c] ;  /* 0x00008b80ff0d77ac */ /* 0x000e620008000800 */
[----:B------:R-:W-:Y:S01]  /*3e20*/  LOP3.LUT R246, R5, R0, RZ, 0xfc, !PT ;  /* 0x0000000005f67212 */ /* 0x000fe200078efcff */
[----:B------:R-:W1:Y:S01]  /*3e30*/  LDCU.U8 UR12, c[0x0][0x4f8] ;  /* 0x00009f00ff0c77ac */ /* 0x000e620008000000 */
[----:B--2---:R-:W-:Y:S02]  /*3e40*/  USHF.L.U32 UR14, UR14, 0x6, URZ ;  /* 0x000000060e0e7899 */ /* 0x004fe400080006ff */
[----:B------:R-:W-:Y:S02]  /*3e50*/  UIADD3 UR51, UPT, UPT, UR51, 0x40, -UR40 ;  /* 0x0000004033337890 */ /* 0x000fe4000fffe828 */
[----:B------:R-:W-:Y:S02]  /*3e60*/  UIADD3 UR57, UPT, UPT, UR17, -0x61c88647, URZ ;  /* 0x9e3779b911397890 */ /* 0x000fe4000fffe0ff */
[----:B------:R-:W-:-:S02]  /*3e70*/  UIADD3 UR56, UPT, UPT, UR15, -0x4498517b, URZ ;  /* 0xbb67ae850f387890 */ /* 0x000fc4000fffe0ff */
[----:B------:R-:W-:Y:S02]  /*3e80*/  UIADD3 UR55, UPT, UPT, UR17, 0x3c6ef372, URZ ;  /* 0x3c6ef37211377890 */ /* 0x000fe4000fffe0ff */
[----:B------:R-:W-:Y:S02]  /*3e90*/  UIADD3 UR54, UPT, UPT, UR15, 0x76cf5d0a, URZ ;  /* 0x76cf5d0a0f367890 */ /* 0x000fe4000fffe0ff */
[----:B------:R-:W-:Y:S02]  /*3ea0*/  UIADD3 UR53, UPT, UPT, UR17, -0x255992d5, URZ ;  /* 0xdaa66d2b11357890 */ /* 0x000fe4000fffe0ff */
[----:B------:R-:W-:Y:S02]  /*3eb0*/  UIADD3 UR52, UPT, UPT, UR15, 0x32370b8f, URZ ;  /* 0x32370b8f0f347890 */ /* 0x000fe4000fffe0ff */
[----:B------:R-:W-:Y:S02]  /*3ec0*/  UIADD3 UR49, UPT, UPT, UR17, 0x78dde6e4, URZ ;  /* 0x78dde6e411317890 */ /* 0x000fe4000fffe0ff */
[----:B------:R-:W-:-:S02]  /*3ed0*/  UIADD3 UR48, UPT, UPT, UR15, -0x126145ec, URZ ;  /* 0xed9eba140f307890 */ /* 0x000fc4000fffe0ff */
[----:B------:R-:W-:Y:S02]  /*3ee0*/  UIADD3 UR45, UPT, UPT, UR17, 0x1715609d, URZ ;  /* 0x1715609d112d7890 */ /* 0x000fe4000fffe0ff */
[----:B------:R-:W-:Y:S02]  /*3ef0*/  UIADD3 UR42, UPT, UPT, UR15, -0x56f99767, URZ ;  /* 0xa90668990f2a7890 */ /* 0x000fe4000fffe0ff */
[----:B------:R-:W-:Y:S02]  /*3f00*/  UIADD3 UR28, UPT, UPT, UR17, -0x4ab325aa, URZ ;  /* 0xb54cda56111c7890 */ /* 0x000fe4000fffe0ff */
[----:B-1-34-:R-:W-:-:S12]  /*3f10*/  UIADD3 UR21, UPT, UPT, UR15, 0x646e171e, URZ ;  /* 0x646e171e0f157890 */ /* 0x01afd8000fffe0ff */
.L_x_630:
[----:B------:R-:W0:Y:S01]  /*3f20*/  LDGDEPBAR ;  /* 0x00000000000079af */ /* 0x000e220000000000 */
[----:B------:R-:W-:Y:S01]  /*3f30*/  IMAD.U32 R117, RZ, RZ, UR11 ;  /* 0x0000000bff757e24 */ /* 0x000fe2000f8e00ff */
[----:B------:R-:W-:Y:S01]  /*3f40*/  LEA R222, R213, UR4, 0x1 ;  /* 0x00000004d5de7c11 */ /* 0x000fe2000f8e08ff */
[----:B------:R-:W-:Y:S02]  /*3f50*/  IMAD.U32 R116, RZ, RZ, UR10 ;  /* 0x0000000aff747e24 */ /* 0x000fe4000f8e00ff */
[C---:B-----5:R-:W-:Y:S01]  /*3f60*/  FMUL.FTZ R131, R238.reuse, 1.4426950216293334961 ;  /* 0x3fb8aa3bee837820 */ /* 0x060fe20000410000 */
[----:B------:R-:W-:Y:S01]  /*3f70*/  FMUL.FTZ R130, R237, 1.4426950216293334961 ;  /* 0x3fb8aa3bed827820 */ /* 0x000fe20000410000 */
[----:B------:R-:W-:Y:S01]  /*3f80*/  FSETP.NEU.FTZ.AND P6, PT, R238, -INF , PT ;  /* 0xff800000ee00780b */ /* 0x000fe20003fdd000 */
[----:B------:R-:W-:Y:S01]  /*3f90*/  VIADD R235, R235, 0xfffffffc ;  /* 0xfffffffcebeb7836 */ /* 0x000fe20000000000 */
[----:B------:R-:W-:Y:S01]  /*3fa0*/  FSETP.NEU.FTZ.AND P5, PT, R237, -INF , PT ;  /* 0xff800000ed00780b */ /* 0x000fe20003fbd000 */
[----:B------:R-:W-:Y:S01]  /*3fb0*/  IMAD.U32 R121, RZ, RZ, UR44 ;  /* 0x0000002cff797e24 */ /* 0x000fe2000f8e00ff */
[----:B------:R-:W-:Y:S01]  /*3fc0*/  FSEL R131, R131, RZ, P6 ;  /* 0x000000ff83837208 */ /* 0x000fe20003000000 */
[----:B------:R-:W-:Y:S01]  /*3fd0*/  IMAD.WIDE.U32 R118, R235, -0x326172a9, RZ ;  /* 0xcd9e8d57eb767825 */ /* 0x000fe200078e00ff */
[----:B------:R-:W-:Y:S01]  /*3fe0*/  FSEL R130, R130, RZ, P5 ;  /* 0x000000ff82827208 */ /* 0x000fe20002800000 */
[----:B------:R-:W-:Y:S02]  /*3ff0*/  UIADD3 UR38, UPT, UPT, UR38, -0x40, URZ ;  /* 0xffffffc026267890 */ /* 0x000fe4000fffe0ff */
[----:B------:R-:W-:Y:S01]  /*4000*/  USHF.L.U32 UR18, UR44, 0x6, URZ ;  /* 0x000000062c127899 */ /* 0x000fe200080006ff */
[----:B------:R-:W-:Y:S01]  /*4010*/  LOP3.LUT R120, R232, UR17, R119, 0x96, !PT ;  /* 0x00000011e8787c12 */ /* 0x000fe2000f8e9677 */
[----:B------:R-:W-:Y:S01]  /*4020*/  UISETP.GE.AND UP0, UPT, UR38, UR51, UPT ;  /* 0x000000332600728c */ /* 0x000fe2000bf06270 */
[----:B------:R-:W-:Y:S01]  /*4030*/  IMAD R119, R121, 0x2, R234 ;  /* 0x0000000279777824 */ /* 0x000fe200078e02ea */
[----:B------:R-:W-:Y:S02]  /*4040*/  UIADD3 UR18, UPT, UPT, UR18, 0x40, URZ ;  /* 0x0000004012127890 */ /* 0x000fe4000fffe0ff */
[----:B------:R-:W-:Y:S01]  /*4050*/  IMAD.WIDE.U32 R120, R120, -0x2daee0ad, RZ ;  /* 0xd2511f5378787825 */ /* 0x000fe200078e00ff */
[----:B------:R-:W-:Y:S01]  /*4060*/  UIADD3 UR39, UPT, UPT, UR39, -0x1, URZ ;  /* 0xffffffff27277890 */ /* 0x000fe2000fffe0ff */
[----:B------:R-:W-:Y:S04]  /*4070*/  DEPBAR.LE SB0, 0x0 ;  /* 0x000080000000791a */ /* 0x000fe80000000000 */
[----:B------:R-:W-:Y:S01]  /*4080*/  BAR.SYNC.DEFER_BLOCKING 0x0 ;  /* 0x0000000000007b1d */ /* 0x000fe20000010000 */
[----:B------:R-:W-:Y:S01]  /*4090*/  UISETP.LT.AND UP0, UPT, UR18, UR40, UP0 ;  /* 0x000000281200728c */ /* 0x000fe20008701270 */
[----:B------:R-:W-:Y:S02]  /*40a0*/  LOP3.LUT R122, R248, UR56, R121, 0x96, !PT ;  /* 0x00000038f87a7c12 */ /* 0x000fe4000f8e9679 */
[----:B------:R-:W-:Y:S03]  /*40b0*/  LOP3.LUT R119, R119, UR15, R249, 0x96, !PT ;  /* 0x0000000f77777c12 */ /* 0x000fe6000f8e96f9 */
[----:B------:R-:W-:Y:S01]  /*40c0*/  PLOP3.LUT P0, PT, PT, PT, UP0, 0x80, 0x8 ;  /* 0x000000000008781c */ /* 0x000fe20003f0f008 */
[----:B------:R-:W-:Y:S01]  /*40d0*/  IMAD.WIDE.U32 R122, R122, -0x326172a9, RZ ;  /* 0xcd9e8d577a7a7825 */ /* 0x000fe200078e00ff */
[----:B------:R-:W-:Y:S03]  /*40e0*/  UISETP.GT.AND UP0, UPT, UR39, UR50, UPT ;  /* 0x000000322700728c */ /* 0x000fe6000bf04270 */
[----:B------:R-:W-:Y:S05]  /*40f0*/  IMAD.WIDE.U32 R124, R119, -0x326172a9, RZ ;  /* 0xcd9e8d57777c7825 */ /* 0x000fea00078e00ff */
[----:B------:R-:W-:Y:S02]  /*4100*/  LOP3.LUT R125, R118, UR57, R125, 0x96, !PT ;  /* 0x00000039767d7c12 */ /* 0x000fe4000f8e967d */
[----:B------:R-:W-:Y:S01]  /*4110*/  LOP3.LUT R119, R124, UR55, R123, 0x96, !PT ;  /* 0x000000377c777c12 */ /* 0x000fe2000f8e967b */
[----:B------:R-:W-:Y:S01]  /*4120*/  @!P0 VIADD R121, R231, 0x1 ;  /* 0x00000001e7798836 */ /* 0x000fe20000000000 */
[C---:B------:R-:W-:Y:S01]  /*4130*/  @!P0 VIADDMNMX R118, R236.reuse, -R226, UR40, PT ;  /* 0x00000028ec768e46 */ /* 0x040fe2000b8009e2 */
[----:B------:R-:W-:Y:S01]  /*4140*/  IMAD.WIDE.U32 R128, R125, -0x2daee0ad, RZ ;  /* 0xd2511f537d807825 */ /* 0x000fe200078e00ff */
[----:B------:R-:W-:Y:S01]  /*4150*/  @!P0 VIADDMNMX R124, R236, -R227, UR40, PT ;  /* 0x00000028ec7c8e46 */ /* 0x000fe2000b8009e3 */
[----:B------:R-:W-:Y:S01]  /*4160*/  LDSM.16.M88.4 R84, [R221] ;  /* 0x00000000dd54783b */ /* 0x000fe20000000200 */
[----:B------:R-:W-:Y:S01]  /*4170*/  @!P0 ISETP.GE.AND P2, PT, R121, R118, PT ;  /* 0x000000767900820c */ /* 0x000fe20003f46270 */
[----:B------:R-:W-:Y:S01]  /*4180*/  @!P0 VIADD R123, R231, 0x8 ;  /* 0x00000008e77b8836 */ /* 0x000fe20000000000 */
[-C--:B------:R-:W-:Y:S01]  /*4190*/  @!P0 ISETP.GE.AND P1, PT, R121, R124.reuse, PT ;  /* 0x0000007c7900820c */ /* 0x080fe20003f26270 */
[C---:B------:R-:W-:Y:S01]  /*41a0*/  @!P0 VIADD R121, R231.reuse, 0x9 ;  /* 0x00000009e7798836 */ /* 0x040fe20000000000 */
[C---:B------:R-:W-:Y:S01]  /*41b0*/  @!P0 ISETP.GE.AND P5, PT, R231.reuse, R124, PT ;  /* 0x0000007ce700820c */ /* 0x040fe20003fa6270 */
[----:B-1----:R-:W1:Y:S01]  /*41c0*/  LDSM.16.M88.4 R88, [R220+0x10000] ;  /* 0x01000000dc58783b */ /* 0x002e620000000200 */
[----:B------:R-:W-:Y:S01]  /*41d0*/  @!P0 ISETP.GE.AND P6, PT, R231, R118, PT ;  /* 0x00000076e700820c */ /* 0x000fe20003fc6270 */
[----:B------:R-:W-:Y:S01]  /*41e0*/  IMAD.WIDE.U32 R126, R119, -0x2daee0ad, RZ ;  /* 0xd2511f53777e7825 */ /* 0x000fe200078e00ff */
[----:B------:R-:W-:Y:S01]  /*41f0*/  LOP3.LUT R120, R120, UR54, R129, 0x96, !PT ;  /* 0x0000003678787c12 */ /* 0x000fe2000f8e9681 */
[----:B------:R-:W-:Y:S02]  /*4200*/  @UP0 UIADD3 UR19, UP1, UPT, UR58, -0x100, URZ ;  /* 0xffffff003a130890 */ /* 0x000fe4000ff3e0ff */
[----:B------:R-:W2:Y:S01]  /*4210*/  LDSM.16.M88.4 R92, [R220+0x10800] ;  /* 0x01080000dc5c783b */ /* 0x000ea20000000200 */
[----:B------:R-:W-:Y:S01]  /*4220*/  LOP3.LUT R119, R128, UR52, R127, 0x96, !PT ;  /* 0x0000003480777c12 */ /* 0x000fe2000f8e967f */
[----:B------:R-:W-:Y:S01]  /*4230*/  IMAD.WIDE.U32 R128, R120, -0x326172a9, RZ ;  /* 0xcd9e8d5778807825 */ /* 0x000fe200078e00ff */
[----:B------:R-:W-:Y:S02]  /*4240*/  @UP0 UIADD3.X UR18, UPT, UPT, UR59, -0x1, URZ, UP1, !UPT ;  /* 0xffffffff3b120890 */ /* 0x000fe40008ffe4ff */
[----:B------:R-:W-:Y:S01]  /*4250*/  @UP0 UIADD3 UR10, UP1, UPT, UR10, -0x100, URZ ;  /* 0xffffff000a0a0890 */ /* 0x000fe2000ff3e0ff */
[----:B------:R-:W-:Y:S01]  /*4260*/  LDSM.16.M88.4 R96, [R219] ;  /* 0x00000000db60783b */ /* 0x000fe20000000200 */
[----:B------:R-:W-:Y:S01]  /*4270*/  LOP3.LUT R122, R122, UR53, R129, 0x96, !PT ;  /* 0x000000357a7a7c12 */ /* 0x000fe2000f8e9681 */
[----:B------:R-:W-:Y:S01]  /*4280*/  IMAD.WIDE.U32 R196, R119, -0x326172a9, RZ ;  /* 0xcd9e8d5777c47825 */ /* 0x000fe200078e00ff */
[----:B------:R-:W-:Y:S03]  /*4290*/  @UP0 UIADD3.X UR11, UPT, UPT, UR11, -0x1, URZ, UP1, !UPT ;  /* 0xffffffff0b0b0890 */ /* 0x000fe60008ffe4ff */
[----:B------:R-:W3:Y:S01]  /*42a0*/  LDSM.16.M88.4 R100, [R218+0x10000] ;  /* 0x01000000da64783b */ /* 0x000ee20000000200 */
[----:B------:R-:W-:Y:S01]  /*42b0*/  @!P0 VIADD R119, R231, 0x10 ;  /* 0x00000010e7778836 */ /* 0x000fe20000000000 */
[----:B------:R-:W-:Y:S04]  /*42c0*/  LOP3.LUT R128, R128, UR49, R197, 0x96, !PT ;  /* 0x0000003180807c12 */ /* 0x000fe8000f8e96c5 */
[----:B------:R-:W4:Y:S01]  /*42d0*/  LDSM.16.M88.4 R104, [R218+0x10800] ;  /* 0x01080000da68783b */ /* 0x000f220000000200 */
[----:B------:R-:W-:Y:S05]  /*42e0*/  IMAD.WIDE.U32 R128, R128, -0x2daee0ad, RZ ;  /* 0xd2511f5380807825 */ /* 0x000fea00078e00ff */
[----:B------:R-:W-:Y:S06]  /*42f0*/  LDSM.16.M88.4 R108, [R217] ;  /* 0x00000000d96c783b */ /* 0x000fec0000000200 */
[----:B------:R-:W5:Y:S01]  /*4300*/  LDSM.16.M88.4 R112, [R215+0x10000] ;  /* 0x01000000d770783b */ /* 0x000f620000000200 */
[C---:B-1----:R-:W-:Y:S08]  /*4310*/  HMMA.16816.F32 R4, R84.reuse, R88, RZ ;  /* 0x000000585404723c */ /* 0x042ff000000018ff */
[C---:B------:R-:W-:Y:S01]  /*4320*/  HMMA.16816.F32 R8, R84.reuse, R90, RZ ;  /* 0x0000005a5408723c */ /* 0x040fe200000018ff */
[----:B------:R-:W-:Y:S07]  /*4330*/  LDSM.16.M88.4 R88, [R216] ;  /* 0x00000000d858783b */ /* 0x000fee0000000200 */
[C---:B--2---:R-:W-:Y:S08]  /*4340*/  HMMA.16816.F32 R12, R84.reuse, R92, RZ ;  /* 0x0000005c540c723c */ /* 0x044ff000000018ff */
[----:B------:R-:W-:Y:S01]  /*4350*/  HMMA.16816.F32 R16, R84, R94, RZ ;  /* 0x0000005e5410723c */ /* 0x000fe200000018ff */
[----:B------:R-:W1:Y:S06]  /*4360*/  LDSM.16.M88.4 R84, [R215+0x10800] ;  /* 0x01080000d754783b */ /* 0x000e6c0000000200 */
[----:B------:R-:W2:Y:S01]  /*4370*/  LDSM.16.M88.4 R92, [R214+0x10000] ;  /* 0x01000000d65c783b */ /* 0x000ea20000000200 */
[C---:B---3--:R-:W-:Y:S08]  /*4380*/  HMMA.16816.F32 R4, R96.reuse, R100, R4 ;  /* 0x000000646004723c */ /* 0x048ff00000001804 */
[C---:B------:R-:W-:Y:S01]  /*4390*/  HMMA.16816.F32 R8, R96.reuse, R102, R8 ;  /* 0x000000666008723c */ /* 0x040fe20000001808 */
[----:B------:R-:W-:Y:S07]  /*43a0*/  LDSM.16.M88.4 R100, [R221+0x2000] ;  /* 0x00200000dd64783b */ /* 0x000fee0000000200 */
[C---:B----4-:R-:W-:Y:S08]  /*43b0*/  HMMA.16816.F32 R12, R96.reuse, R104, R12 ;  /* 0x00000068600c723c */ /* 0x050ff0000000180c */
[----:B------:R-:W-:Y:S01]  /*43c0*/  HMMA.16816.F32 R16, R96, R106, R16 ;  /* 0x0000006a6010723c */ /* 0x000fe20000001810 */
[----:B------:R-:W3:Y:S06]  /*43d0*/  LDSM.16.M88.4 R96, [R214+0x10800] ;  /* 0x01080000d660783b */ /* 0x000eec0000000200 */
[----:B------:R-:W4:Y:S01]  /*43e0*/  LDSM.16.M88.4 R104, [R220+0x12000] ;  /* 0x01200000dc68783b */ /* 0x000f220000000200 */
[C---:B-----5:R-:W-:Y:S08]  /*43f0*/  HMMA.16816.F32 R4, R108.reuse, R112, R4 ;  /* 0x000000706c04723c */ /* 0x060ff00000001804 */
[C---:B------:R-:W-:Y:S01]  /*4400*/  HMMA.16816.F32 R8, R108.reuse, R114, R8 ;  /* 0x000000726c08723c */ /* 0x040fe20000001808 */
[----:B------:R-:W-:Y:S07]  /*4410*/  LDSM.16.M88.4 R112, [R218+0x12000] ;  /* 0x01200000da70783b */ /* 0x000fee0000000200 */
[C---:B-1----:R-:W-:Y:S08]  /*4420*/  HMMA.16816.F32 R12, R108.reuse, R84, R12 ;  /* 0x000000546c0c723c */ /* 0x042ff0000000180c */
[----:B------:R-:W-:Y:S01]  /*4430*/  HMMA.16816.F32 R16, R108, R86, R16 ;  /* 0x000000566c10723c */ /* 0x000fe20000001810 */
[----:B------:R-:W1:Y:S06]  /*4440*/  LDSM.16.M88.4 R84, [R220+0x12800] ;  /* 0x01280000dc54783b */ /* 0x000e6c0000000200 */
[----:B------:R-:W5:Y:S01]  /*4450*/  LDSM.16.M88.4 R108, [R219+0x2000] ;  /* 0x00200000db6c783b */ /* 0x000f620000000200 */
[C---:B--2---:R-:W-:Y:S08]  /*4460*/  HMMA.16816.F32 R4, R88.reuse, R92, R4 ;  /* 0x0000005c5804723c */ /* 0x044ff00000001804 */
[C---:B------:R-:W-:Y:S01]  /*4470*/  HMMA.16816.F32 R8, R88.reuse, R94, R8 ;  /* 0x0000005e5808723c */ /* 0x040fe20000001808 */
[----:B------:R-:W-:Y:S07]  /*4480*/  LDSM.16.M88.4 R92, [R217+0x2000] ;  /* 0x00200000d95c783b */ /* 0x000fee0000000200 */
[C---:B---3--:R-:W-:Y:S08]  /*4490*/  HMMA.16816.F32 R12, R88.reuse, R96, R12 ;  /* 0x00000060580c723c */ /* 0x048ff0000000180c */
[----:B------:R-:W-:Y:S01]  /*44a0*/  HMMA.16816.F32 R16, R88, R98, R16 ;  /* 0x000000625810723c */ /* 0x000fe20000001810 */
[----:B------:R-:W2:Y:S06]  /*44b0*/  LDSM.16.M88.4 R88, [R218+0x12800] ;  /* 0x01280000da58783b */ /* 0x000eac0000000200 */
[----:B------:R-:W3:Y:S01]  /*44c0*/  LDSM.16.M88.4 R96, [R215+0x12000] ;  /* 0x01200000d760783b */ /* 0x000ee20000000200 */
[C---:B----4-:R-:W-:Y:S08]  /*44d0*/  HMMA.16816.F32 R4, R100.reuse, R104, R4 ;  /* 0x000000686404723c */ /* 0x050ff00000001804 */
[C---:B------:R-:W-:Y:S01]  /*44e0*/  HMMA.16816.F32 R8, R100.reuse, R106, R8 ;  /* 0x0000006a6408723c */ /* 0x040fe20000001808 */
[----:B------:R-:W-:Y:S07]  /*44f0*/  LDSM.16.M88.4 R104, [R214+0x12000] ;  /* 0x01200000d668783b */ /* 0x000fee0000000200 */
[C---:B-1----:R-:W-:Y:S08]  /*4500*/  HMMA.16816.F32 R12, R100.reuse, R84, R12 ;  /* 0x00000054640c723c */ /* 0x042ff0000000180c */
[----:B------:R-:W-:Y:S01]  /*4510*/  HMMA.16816.F32 R16, R100, R86, R16 ;  /* 0x000000566410723c */ /* 0x000fe20000001810 */
[----:B------:R-:W1:Y:S06]  /*4520*/  LDSM.16.M88.4 R84, [R215+0x12800] ;  /* 0x01280000d754783b */ /* 0x000e6c0000000200 */
[----:B------:R-:W4:Y:S01]  /*4530*/  LDSM.16.M88.4 R100, [R216+0x2000] ;  /* 0x00200000d864783b */ /* 0x000f220000000200 */
[C---:B-----5:R-:W-:Y:S08]  /*4540*/  HMMA.16816.F32 R4, R108.reuse, R112, R4 ;  /* 0x000000706c04723c */ /* 0x060ff00000001804 */
[C---:B------:R-:W-:Y:S01]  /*4550*/  HMMA.16816.F32 R8, R108.reuse, R114, R8 ;  /* 0x000000726c08723c */ /* 0x040fe20000001808 */
[----:B------:R-:W-:Y:S07]  /*4560*/  LDSM.16.M88.4 R112, [R220+0x14000] ;  /* 0x01400000dc70783b */ /* 0x000fee0000000200 */
[C---:B--2---:R-:W-:Y:S08]  /*4570*/  HMMA.16816.F32 R12, R108.reuse, R88, R12 ;  /* 0x000000586c0c723c */ /* 0x044ff0000000180c */
[----:B------:R-:W-:Y:S01]  /*4580*/  HMMA.16816.F32 R16, R108, R90, R16 ;  /* 0x0000005a6c10723c */ /* 0x000fe20000001810 */
[----:B------:R-:W2:Y:S06]  /*4590*/  LDSM.16.M88.4 R88, [R214+0x12800] ;  /* 0x01280000d658783b */ /* 0x000eac0000000200 */
[----:B------:R-:W5:Y:S01]  /*45a0*/  LDSM.16.M88.4 R108, [R221+0x4000] ;  /* 0x00400000dd6c783b */ /* 0x000f620000000200 */
[C---:B---3--:R-:W-:Y:S08]  /*45b0*/  HMMA.16816.F32 R4, R92.reuse, R96, R4 ;  /* 0x000000605c04723c */ /* 0x048ff00000001804 */
[C---:B------:R-:W-:Y:S01]  /*45c0*/  HMMA.16816.F32 R8, R92.reuse, R98, R8 ;  /* 0x000000625c08723c */ /* 0x040fe20000001808 */
[----:B------:R-:W-:Y:S07]  /*45d0*/  LDSM.16.M88.4 R96, [R218+0x14000] ;  /* 0x01400000da60783b */ /* 0x000fee0000000200 */
[C---:B-1----:R-:W-:Y:S08]  /*45e0*/  HMMA.16816.F32 R12, R92.reuse, R84, R12 ;  /* 0x000000545c0c723c */ /* 0x042ff0000000180c */
[----:B------:R-:W-:Y:S01]  /*45f0*/  HMMA.16816.F32 R16, R92, R86, R16 ;  /* 0x000000565c10723c */ /* 0x000fe20000001810 */
[----:B------:R-:W1:Y:S06]  /*4600*/  LDSM.16.M88.4 R84, [R220+0x14800] ;  /* 0x01480000dc54783b */ /* 0x000e6c0000000200 */
[----:B------:R-:W3:Y:S01]  /*4610*/  LDSM.16.M88.4 R92, [R219+0x4000] ;  /* 0x00400000db5c783b */ /* 0x000ee20000000200 */
[C---:B----4-:R-:W-:Y:S08]  /*4620*/  HMMA.16816.F32 R4, R100.reuse, R104, R4 ;  /* 0x000000686404723c */ /* 0x050ff00000001804 */
[C---:B------:R-:W-:Y:S01]  /*4630*/  HMMA.16816.F32 R8, R100.reuse, R106, R8 ;  /* 0x0000006a6408723c */ /* 0x040fe20000001808 */
[----:B------:R-:W-:Y:S07]  /*4640*/  LDSM.16.M88.4 R104, [R215+0x14000] ;  /* 0x01400000d768783b */ /* 0x000fee0000000200 */
[C---:B--2---:R-:W-:Y:S08]  /*4650*/  HMMA.16816.F32 R12, R100.reuse, R88, R12 ;  /* 0x00000058640c723c */ /* 0x044ff0000000180c */
[----:B------:R-:W-:Y:S01]  /*4660*/  HMMA.16816.F32 R16, R100, R90, R16 ;  /* 0x0000005a6410723c */ /* 0x000fe20000001810 */
[----:B------:R-:W2:Y:S06]  /*4670*/  LDSM.16.M88.4 R88, [R218+0x14800] ;  /* 0x01480000da58783b */ /* 0x000eac0000000200 */
[----:B------:R-:W4:Y:S01]  /*4680*/  LDSM.16.M88.4 R100, [R217+0x4000] ;  /* 0x00400000d964783b */ /* 0x000f220000000200 */
[C---:B-----5:R-:W-:Y:S08]  /*4690*/  HMMA.16816.F32 R4, R108.reuse, R112, R4 ;  /* 0x000000706c04723c */ /* 0x060ff00000001804 */
[C---:B------:R-:W-:Y:S01]  /*46a0*/  HMMA.16816.F32 R8, R108.reuse, R114, R8 ;  /* 0x000000726c08723c */ /* 0x040fe20000001808 */
[----:B------:R-:W-:Y:S07]  /*46b0*/  LDSM.16.M88.4 R112, [R218+0x16800] ;  /* 0x01680000da70783b */ /* 0x000fee0000000200 */
[C---:B-1----:R-:W-:Y:S08]  /*46c0*/  HMMA.16816.F32 R12, R108.reuse, R84, R12 ;  /* 0x000000546c0c723c */ /* 0x042ff0000000180c */
[----:B------:R-:W-:Y:S01]  /*46d0*/  HMMA.16816.F32 R16, R108, R86, R16 ;  /* 0x000000566c10723c */ /* 0x000fe20000001810 */
[----:B------:R-:W1:Y:S06]  /*46e0*/  LDSM.16.M88.4 R84, [R215+0x14800] ;  /* 0x01480000d754783b */ /* 0x000e6c0000000200 */
[----:B------:R-:W-:Y:S01]  /*46f0*/  LDSM.16.M88.4 R108, [R214+0x14000] ;  /* 0x01400000d66c783b */ /* 0x000fe20000000200 */
[C---:B---3--:R-:W-:Y:S08]  /*4700*/  HMMA.16816.F32 R4, R92.reuse, R96, R4 ;  /* 0x000000605c04723c */ /* 0x048ff00000001804 */
[C---:B------:R-:W-:Y:S01]  /*4710*/  HMMA.16816.F32 R8, R92.reuse, R98, R8 ;  /* 0x000000625c08723c */ /* 0x040fe20000001808 */
[----:B------:R-:W3:Y:S07]  /*4720*/  LDSM.16.M88.4 R96, [R216+0x4000] ;  /* 0x00400000d860783b */ /* 0x000eee0000000200 */
[C---:B--2---:R-:W-:Y:S08]  /*4730*/  HMMA.16816.F32 R12, R92.reuse, R88, R12 ;  /* 0x000000585c0c723c */ /* 0x044ff0000000180c */
[----:B------:R-:W-:Y:S01]  /*4740*/  HMMA.16816.F32 R16, R92, R90, R16 ;  /* 0x0000005a5c10723c */ /* 0x000fe20000001810 */
[----:B------:R-:W2:Y:S06]  /*4750*/  LDSM.16.M88.4 R88, [R214+0x14800] ;  /* 0x01480000d658783b */ /* 0x000eac0000000200 */
[----:B------:R5:W-:Y:S01]  /*4760*/  LDSM.16.M88.4 R92, [R221+0x6000] ;  /* 0x00600000dd5c783b */ /* 0x000be20000000200 */
[C---:B----4-:R-:W-:Y:S08]  /*4770*/  HMMA.16816.F32 R4, R100.reuse, R104, R4 ;  /* 0x000000686404723c */ /* 0x050ff00000001804 */
[C---:B------:R-:W-:Y:S01]  /*4780*/  HMMA.16816.F32 R8, R100.reuse, R106, R8 ;  /* 0x0000006a6408723c */ /* 0x040fe20000001808 */
[----:B------:R-:W4:Y:S07]  /*4790*/  LDSM.16.M88.4 R104, [R220+0x16000] ;  /* 0x01600000dc68783b */ /* 0x000f2e0000000200 */
[C---:B-1----:R-:W-:Y:S03]  /*47a0*/  HMMA.16816.F32 R12, R100.reuse, R84, R12 ;  /* 0x00000054640c723c */ /* 0x042fe6000000180c */
[----:B-----5:R-:W-:Y:S05]  /*47b0*/  LEA R221, R246, UR4, 0x1 ;  /* 0x00000004f6dd7c11 */ /* 0x020fea000f8e08ff */
[----:B------:R-:W-:Y:S01]  /*47c0*/  HMMA.16816.F32 R16, R100, R86, R16 ;  /* 0x000000566410723c */ /* 0x000fe20000001810 */
[----:B------:R1:W5:Y:S06]  /*47d0*/  LDSM.16.M88.4 R84, [R220+0x16800] ;  /* 0x01680000dc54783b */ /* 0x00036c0000000200 */
[----:B------:R4:W-:Y:S01]  /*47e0*/  LDSM.16.M88.4 R100, [R219+0x6000] ;  /* 0x00600000db64783b */ /* 0x0009e20000000200 */
[C---:B---3--:R-:W-:Y:S08]  /*47f0*/  HMMA.16816.F32 R4, R96.reuse, R108, R4 ;  /* 0x0000006c6004723c */ /* 0x048ff00000001804 */
[C---:B------:R-:W-:Y:S01]  /*4800*/  HMMA.16816.F32 R8, R96.reuse, R110, R8 ;  /* 0x0000006e6008723c */ /* 0x040fe20000001808 */
[----:B------:R3:W5:Y:S07]  /*4810*/  LDSM.16.M88.4 R108, [R218+0x16000] ;  /* 0x01600000da6c783b */ /* 0x00076e0000000200 */
[C---:B--2---:R-:W-:Y:S03]  /*4820*/  HMMA.16816.F32 R12, R96.reuse, R88, R12 ;  /* 0x00000058600c723c */ /* 0x044fe6000000180c */
[----:B-1----:R-:W-:Y:S01]  /*4830*/  LEA R220, R229, UR4, 0x1 ;  /* 0x00000004e5dc7c11 */ /* 0x002fe2000f8e08ff */
[C-C-:B----4-:R-:W-:Y:S04]  /*4840*/  IMAD.IADD R219, R2.reuse, 0x1, R221.reuse ;  /* 0x0000000102db7824 */ /* 0x150fe800078e02dd */
[----:B------:R-:W-:Y:S01]  /*4850*/  HMMA.16816.F32 R16, R96, R90, R16 ;  /* 0x0000005a6010723c */ /* 0x000fe20000001810 */
[----:B------:R1:W-:Y:S06]  /*4860*/  LDSM.16.M88.4 R88, [R217+0x6000] ;  /* 0x00600000d958783b */ /* 0x0003ec0000000200 */
[----:B------:R-:W2:Y:S01]  /*4870*/  LDSM.16.M88.4 R96, [R215+0x16000] ;  /* 0x01600000d760783b */ /* 0x000ea20000000200 */
[C---:B------:R-:W-:Y:S05]  /*4880*/  HMMA.16816.F32 R4, R92.reuse, R104, R4 ;  /* 0x000000685c04723c */ /* 0x040fea0000001804 */
[--C-:B---3--:R-:W-:Y:S03]  /*4890*/  IMAD.IADD R218, R2, 0x1, R220.reuse ;  /* 0x0000000102da7824 */ /* 0x108fe600078e02dc */
[C---:B------:R-:W-:Y:S01]  /*48a0*/  HMMA.16816.F32 R8, R92.reuse, R106, R8 ;  /* 0x0000006a5c08723c */ /* 0x040fe20000001808 */
[----:B------:R-:W-:Y:S07]  /*48b0*/  LDSM.16.M88.4 R104, [R214+0x16000] ;  /* 0x01600000d668783b */ /* 0x000fee0000000200 */
[C---:B-----5:R-:W-:Y:S03]  /*48c0*/  HMMA.16816.F32 R12, R92.reuse, R84, R12 ;  /* 0x000000545c0c723c */ /* 0x060fe6000000180c */
[C---:B-1----:R-:W-:Y:S05]  /*48d0*/  IMAD.IADD R217, R209.reuse, 0x1, R221 ;  /* 0x00000001d1d97824 */ /* 0x042fea00078e02dd */
[----:B------:R-:W-:Y:S01]  /*48e0*/  HMMA.16816.F32 R16, R92, R86, R16 ;  /* 0x000000565c10723c */ /* 0x000fe20000001810 */
[----:B------:R1:W3:Y:S06]  /*48f0*/  LDSM.16.M88.4 R84, [R215+0x16800] ;  /* 0x01680000d754783b */ /* 0x0002ec0000000200 */
[----:B------:R-:W4:Y:S01]  /*4900*/  LDSM.16.M88.4 R92, [R216+0x6000] ;  /* 0x00600000d85c783b */ /* 0x000f220000000200 */
[C---:B------:R-:W-:Y:S08]  /*4910*/  HMMA.16816.F32 R4, R100.reuse, R108, R4 ;  /* 0x0000006c6404723c */ /* 0x040ff00000001804 */
[C---:B------:R-:W-:Y:S08]  /*4920*/  HMMA.16816.F32 R8, R100.reuse, R110, R8 ;  /* 0x0000006e6408723c */ /* 0x040ff00000001808 */
[C---:B------:R-:W-:Y:S03]  /*4930*/  HMMA.16816.F32 R12, R100.reuse, R112, R12 ;  /* 0x00000070640c723c */ /* 0x040fe6000000180c */
[----:B-1----:R-:W-:Y:S05]  /*4940*/  IMAD.IADD R215, R209, 0x1, R220 ;  /* 0x00000001d1d77824 */ /* 0x002fea00078e02dc */
[----:B------:R-:W-:Y:S08]  /*4950*/  HMMA.16816.F32 R16, R100, R114, R16 ;  /* 0x000000726410723c */ /* 0x000ff00000001810 */
[C---:B--2---:R-:W-:Y:S08]  /*4960*/  HMMA.16816.F32 R4, R88.reuse, R96, R4 ;  /* 0x000000605804723c */ /* 0x044ff00000001804 */
[C---:B------:R-:W-:Y:S01]  /*4970*/  HMMA.16816.F32 R8, R88.reuse, R98, R8 ;  /* 0x000000625808723c */ /* 0x040fe20000001808 */
[----:B------:R-:W1:Y:S07]  /*4980*/  LDSM.16.M88.4 R96, [R214+0x16800] ;  /* 0x01680000d660783b */ /* 0x000e6e0000000200 */
[C---:B---3--:R-:W-:Y:S08]  /*4990*/  HMMA.16816.F32 R12, R88.reuse, R84, R12 ;  /* 0x00000054580c723c */ /* 0x048ff0000000180c */
[----:B------:R-:W-:Y:S08]  /*49a0*/  HMMA.16816.F32 R16, R88, R86, R16 ;  /* 0x000000565810723c */ /* 0x000ff00000001810 */
[C---:B----4-:R-:W-:Y:S08]  /*49b0*/  HMMA.16816.F32 R4, R92.reuse, R104, R4 ;  /* 0x000000685c04723c */ /* 0x050ff00000001804 */
[C---:B------:R-:W-:Y:S08]  /*49c0*/  HMMA.16816.F32 R8, R92.reuse, R106, R8 ;  /* 0x0000006a5c08723c */ /* 0x040ff00000001808 */
[C---:B-1----:R-:W-:Y:S03]  /*49d0*/  HMMA.16816.F32 R12, R92.reuse, R96, R12 ;  /* 0x000000605c0c723c */ /* 0x042fe6000000180c */
[----:B------:R-:W-:Y:S02]  /*49e0*/  @!P0 FSEL R4, R4, -INF , !P5 ;  /* 0xff80000004048808 */ /* 0x000fe40006800000 */
[----:B------:R-:W-:Y:S02]  /*49f0*/  @!P0 FSEL R6, R6, -INF , !P6 ;  /* 0xff80000006068808 */ /* 0x000fe40007000000 */
[-C--:B------:R-:W-:Y:S01]  /*4a00*/  @!P0 ISETP.GE.AND P5, PT, R123, R124.reuse, PT ;  /* 0x0000007c7b00820c */ /* 0x080fe20003fa6270 */
[----:B------:R-:W-:Y:S03]  /*4a10*/  HMMA.16816.F32 R16, R92, R98, R16 ;  /* 0x000000625c10723c */ /* 0x000fe60000001810 */
[-C--:B------:R-:W-:Y:S02]  /*4a20*/  @!P0 ISETP.GE.AND P6, PT, R121, R124.reuse, PT ;  /* 0x0000007c7900820c */ /* 0x080fe40003fc6270 */
[----:B------:R-:W-:Y:S02]  /*4a30*/  @!P0 FSEL R8, R8, -INF , !P5 ;  /* 0xff80000008088808 */ /* 0x000fe40006800000 */
[----:B------:R-:W-:Y:S02]  /*4a40*/  @!P0 FSEL R9, R9, -INF , !P6 ;  /* 0xff80000009098808 */ /* 0x000fe40007000000 */
[----:B------:R-:W-:Y:S02]  /*4a50*/  @!P0 FSEL R5, R5, -INF , !P1 ;  /* 0xff80000005058808 */ /* 0x000fe40004800000 */
[----:B------:R-:W-:Y:S01]  /*4a60*/  @!P0 FSEL R7, R7, -INF , !P2 ;  /* 0xff80000007078808 */ /* 0x000fe20005000000 */
[----:B------:R-:W-:Y:S01]  /*4a70*/  FFMA.FTZ R201, R9, UR13, -R131 ;  /* 0x0000000d09c97c23 */ /* 0x000fe20008010883 */
[C---:B------:R-:W-:Y:S02]  /*4a80*/  @!P0 ISETP.GE.AND P5, PT, R119.reuse, R124, PT ;  /* 0x0000007c7700820c */ /* 0x040fe40003fa6270 */
[-C--:B------:R-:W-:Y:S01]  /*4a90*/  @!P0 ISETP.GE.AND P6, PT, R119, R118.reuse, PT ;  /* 0x000000767700820c */ /* 0x080fe20003fc6270 */
[----:B------:R-:W-:Y:S01]  /*4aa0*/  @!P0 VIADD R119, R231, 0x11 ;  /* 0x00000011e7778836 */ /* 0x000fe20000000000 */
[-C--:B------:R-:W-:Y:S01]  /*4ab0*/  @!P0 ISETP.GE.AND P1, PT, R123, R118.reuse, PT ;  /* 0x000000767b00820c */ /* 0x080fe20003f26270 */
[----:B------:R-:W-:Y:S01]  /*4ac0*/  IMAD.WIDE.U32 R122, R122, -0x2daee0ad, RZ ;  /* 0xd2511f537a7a7825 */ /* 0x000fe200078e00ff */
[----:B------:R-:W-:Y:S02]  /*4ad0*/  @!P0 ISETP.GE.AND P2, PT, R121, R118, PT ;  /* 0x000000767900820c */ /* 0x000fe40003f46270 */
[----:B------:R-:W-:Y:S01]  /*4ae0*/  @!P0 FSEL R10, R10, -INF , !P1 ;  /* 0xff8000000a0a8808 */ /* 0x000fe20004800000 */
[----:B------:R-:W-:Y:S01]  /*4af0*/  @!P0 VIADD R121, R231, 0x19 ;  /* 0x00000019e7798836 */ /* 0x000fe20000000000 */
[----:B------:R-:W-:Y:S02]  /*4b00*/  @!P0 FSEL R11, R11, -INF , !P2 ;  /* 0xff8000000b0b8808 */ /* 0x000fe40005000000 */
[C---:B------:R-:W-:Y:S02]  /*4b10*/  @!P0 ISETP.GE.AND P1, PT, R119.reuse, R124, PT ;  /* 0x0000007c7700820c */ /* 0x040fe40003f26270 */
[----:B------:R-:W-:Y:S01]  /*4b20*/  @!P0 ISETP.GE.AND P2, PT, R119, R118, PT ;  /* 0x000000767700820c */ /* 0x000fe20003f46270 */
[--C-:B------:R-:W-:Y:S01]  /*4b30*/  FFMA.FTZ R200, R11, UR13, -R130.reuse ;  /* 0x0000000d0bc87c23 */ /* 0x100fe20008010882 */
[----:B------:R-:W-:Y:S01]  /*4b40*/  LOP3.LUT R119, R122, UR42, R129, 0x96, !PT ;  /* 0x0000002a7a777c12 */ /* 0x000fe2000f8e9681 */
[--C-:B------:R-:W-:Y:S01]  /*4b50*/  FFMA.FTZ R129, R6, UR13, -R130.reuse ;  /* 0x0000000d06817c23 */ /* 0x100fe20008010882 */
[----:B------:R-:W-:Y:S01]  /*4b60*/  LOP3.LUT R126, R126, UR48, R123, 0x96, !PT ;  /* 0x000000307e7e7c12 */ /* 0x000fe2000f8e967b */
[----:B------:R-:W-:Y:S01]  /*4b70*/  @!P0 VIADD R123, R231, 0x18 ;  /* 0x00000018e77b8836 */ /* 0x000fe20000000000 */
[----:B------:R-:W-:Y:S01]  /*4b80*/  @!P0 FSEL R12, R12, -INF , !P5 ;  /* 0xff8000000c0c8808 */ /* 0x000fe20006800000 */
[----:B------:R-:W-:Y:S01]  /*4b90*/  IMAD.WIDE.U32 R198, R119, -0x326172a9, RZ ;  /* 0xcd9e8d5777c67825 */ /* 0x000fe200078e00ff */
[----:B------:R-:W-:Y:S02]  /*4ba0*/  @!P0 FSEL R13, R13, -INF , !P1 ;  /* 0xff8000000d0d8808 */ /* 0x000fe40004800000 */
[----:B------:R-:W-:Y:S01]  /*4bb0*/  @!P0 FSEL R15, R15, -INF , !P2 ;  /* 0xff8000000f0f8808 */ /* 0x000fe20005000000 */
[----:B------:R-:W-:Y:S01]  /*4bc0*/  IMAD.WIDE.U32 R126, R126, -0x326172a9, RZ ;  /* 0xcd9e8d577e7e7825 */ /* 0x000fe200078e00ff */
[-C--:B------:R-:W-:Y:S02]  /*4bd0*/  @!P0 ISETP.GE.AND P5, PT, R123, R124.reuse, PT ;  /* 0x0000007c7b00820c */ /* 0x080fe40003fa6270 */
[C---:B------:R-:W-:Y:S02]  /*4be0*/  @!P0 ISETP.GE.AND P1, PT, R121.reuse, R124, PT ;  /* 0x0000007c7900820c */ /* 0x040fe40003f26270 */
[----:B------:R-:W-:Y:S02]  /*4bf0*/  LOP3.LUT R120, R126, UR28, R199, 0x96, !PT ;  /* 0x0000001c7e787c12 */ /* 0x000fe4000f8e96c7 */
[-C--:B------:R-:W-:Y:S02]  /*4c00*/  @!P0 ISETP.GE.AND P2, PT, R121, R118.reuse, PT ;  /* 0x000000767900820c */ /* 0x080fe40003f46270 */
[----:B------:R-:W-:Y:S02]  /*4c10*/  LOP3.LUT R119, R120, 0xffff, RZ, 0xc0, !PT ;  /* 0x0000ffff78777812 */ /* 0x000fe400078ec0ff */
[----:B------:R-:W-:Y:S02]  /*4c20*/  @!P0 FSEL R14, R14, -INF , !P6 ;  /* 0xff8000000e0e8808 */ /* 0x000fe40007000000 */
[----:B------:R-:W-:Y:S02]  /*4c30*/  LOP3.LUT R121, R120, 0xff, RZ, 0xc0, !PT ;  /* 0x000000ff78797812 */ /* 0x000fe400078ec0ff */
[----:B------:R-:W-:Y:S01]  /*4c40*/  @!P0 ISETP.GE.AND P6, PT, R123, R118, PT ;  /* 0x000000767b00820c */ /* 0x000fe20003fc6270 */
[----:B------:R-:W-:Y:S01]  /*4c50*/  FFMA.FTZ R118, R4, UR13, -R131 ;  /* 0x0000000d04767c23 */ /* 0x000fe20008010883 */
[----:B------:R-:W-:Y:S01]  /*4c60*/  SHF.R.U32.HI R119, RZ, 0x8, R119 ;  /* 0x00000008ff777819 */ /* 0x000fe20000011677 */
[----:B------:R-:W-:Y:S01]  /*4c70*/  FFMA.FTZ R202, R14, UR13, -R130 ;  /* 0x0000000d0eca7c23 */ /* 0x000fe20008010882 */
[----:B------:R-:W-:Y:S02]  /*4c80*/  @!P0 FSEL R16, R16, -INF , !P5 ;  /* 0xff80000010108808 */ /* 0x000fe40006800000 */
[----:B------:R-:W-:Y:S01]  /*4c90*/  ISETP.LE.U32.AND P5, PT, R121, UR12, PT ;  /* 0x0000000c79007c0c */ /* 0x000fe2000bfa3070 */
[--C-:B------:R-:W-:Y:S01]  /*4ca0*/  FFMA.FTZ R121, R5, UR13, -R131.reuse ;  /* 0x0000000d05797c23 */ /* 0x100fe20008010883 */
[----:B------:R-:W-:Y:S01]  /*4cb0*/  PRMT R126, R120, 0x7632, R126 ;  /* 0x00007632787e7816 */ /* 0x000fe2000000007e */
[----:B------:R-:W1:Y:S01]  /*4cc0*/  MUFU.EX2 R118, R118 ;  /* 0x0000007600767308 */ /* 0x000e620000000800 */
[----:B------:R-:W-:Y:S02]  /*4cd0*/  LOP3.LUT R119, R119, 0xffff, RZ, 0xc0, !PT ;  /* 0x0000ffff77777812 */ /* 0x000fe400078ec0ff */
[----:B------:R-:W-:Y:S07]  /*4ce0*/  @!P0 FSEL R17, R17, -INF , !P1 ;  /* 0xff80000011118808 */ /* 0x000fee0004800000 */
[----:B------:R-:W2:Y:S01]  /*4cf0*/  MUFU.EX2 R121, R121 ;  /* 0x0000007900797308 */ /* 0x000ea20000000800 */
[----:B------:R-:W-:Y:S02]  /*4d00*/  LOP3.LUT R126, R126, 0xff, RZ, 0xc0, !PT ;  /* 0x000000ff7e7e7812 */ /* 0x000fe400078ec0ff */
[----:B------:R-:W-:Y:S02]  /*4d10*/  ISETP.LE.U32.AND P1, PT, R119, UR12, PT ;  /* 0x0000000c77007c0c */ /* 0x000fe4000bf23070 */
[----:B------:R-:W-:Y:S05]  /*4d20*/  @!P0 FSEL R18, R18, -INF , !P6 ;  /* 0xff80000012128808 */ /* 0x000fea0007000000 */
[----:B------:R-:W3:Y:S01]  /*4d30*/  MUFU.EX2 R119, R129 ;  /* 0x0000008100777308 */ /* 0x000ee20000000800 */
[----:B------:R-:W-:Y:S01]  /*4d40*/  ISETP.LE.U32.AND P6, PT, R126, UR12, PT ;  /* 0x0000000c7e007c0c */ /* 0x000fe2000bfc3070 */
[----:B------:R-:W-:Y:S01]  /*4d50*/  FFMA.FTZ R126, R8, UR13, -R131 ;  /* 0x0000000d087e7c23 */ /* 0x000fe20008010883 */
[----:B------:R-:W-:Y:S01]  /*4d60*/  PRMT R125, R198, 0x7770, RZ ;  /* 0x00007770c67d7816 */ /* 0x000fe200000000ff */
[----:B-1----:R-:W-:Y:S01]  /*4d70*/  @!P5 FADD.FTZ R118, -R118, -RZ ;  /* 0x800000ff7676d221 */ /* 0x002fe20000010100 */
[----:B------:R-:W-:Y:S02]  /*4d80*/  @!P0 FSEL R19, R19, -INF , !P2 ;  /* 0xff80000013138808 */ /* 0x000fe40005000000 */
[----:B------:R-:W-:Y:S02]  /*4d90*/  LOP3.LUT R196, R196, UR45, R127, 0x96, !PT ;  /* 0x0000002dc4c47c12 */ /* 0x000fe4000f8e967f */
[----:B------:R-:W-:Y:S01]  /*4da0*/  SHF.R.U32.HI R120, RZ, 0x18, R120 ;  /* 0x00000018ff787819 */ /* 0x000fe20000011678 */
[----:B--2---:R-:W-:Y:S01]  /*4db0*/  @!P1 FADD.FTZ R121, -R121, -RZ ;  /* 0x800000ff79799221 */ /* 0x004fe20000010100 */
[----:B------:R-:W-:Y:S01]  /*4dc0*/  ISETP.LE.U32.AND P2, PT, R125, UR12, PT ;  /* 0x0000000c7d007c0c */ /* 0x000fe2000bf43070 */
[--C-:B------:R-:W-:Y:S01]  /*4dd0*/  FFMA.FTZ R125, R7, UR13, -R130.reuse ;  /* 0x0000000d077d7c23 */ /* 0x100fe20008010882 */
[----:B------:R-:W-:Y:S01]  /*4de0*/  PRMT R122, R198, 0x7772, RZ ;  /* 0x00007772c67a7816 */ /* 0x000fe200000000ff */
[----:B------:R-:W-:Y:S01]  /*4df0*/  IMAD.WIDE.U32 R196, R196, -0x2daee0ad, RZ ;  /* 0xd2511f53c4c47825 */ /* 0x000fe200078e00ff */
[----:B------:R-:W-:Y:S02]  /*4e00*/  PRMT R123, R198, 0x7773, RZ ;  /* 0x00007773c67b7816 */ /* 0x000fe400000000ff */
[----:B------:R-:W-:Y:S01]  /*4e10*/  ISETP.LE.U32.AND P5, PT, R120, UR12, PT ;  /* 0x0000000c78007c0c */ /* 0x000fe2000bfa3070 */
[----:B---3--:R-:W-:Y:S01]  /*4e20*/  @!P6 FADD.FTZ R119, -R119, -RZ ;  /* 0x800000ff7777e221 */ /* 0x008fe20000010100 */
[----:B------:R-:W1:Y:S01]  /*4e30*/  MUFU.EX2 R120, R125 ;  /* 0x0000007d00787308 */ /* 0x000e620000000800 */
[----:B------:R-:W-:Y:S02]  /*4e40*/  ISETP.GT.U32.AND P1, PT, R122, UR12, PT ;  /* 0x0000000c7a007c0c */ /* 0x000fe4000bf24070 */
[----:B------:R-:W-:Y:S07]  /*4e50*/  PRMT R124, R198, 0x7771, RZ ;  /* 0x00007771c67c7816 */ /* 0x000fee00000000ff */
[----:B------:R2:W3:Y:S01]  /*4e60*/  MUFU.EX2 R122, R126 ;  /* 0x0000007e007a7308 */ /* 0x0004e20000000800 */
[----:B------:R-:W-:Y:S02]  /*4e70*/  ISETP.GT.U32.AND P6, PT, R123, UR12, PT ;  /* 0x0000000c7b007c0c */ /* 0x000fe4000bfc4070 */
[----:B------:R-:W-:Y:S07]  /*4e80*/  LOP3.LUT R197, R128, UR21, R197, 0x96, !PT ;  /* 0x0000001580c57c12 */ /* 0x000fee000f8e96c5 */
[----:B------:R4:W5:Y:S01]  /*4e90*/  MUFU.EX2 R123, R201 ;  /* 0x000000c9007b7308 */ /* 0x0009620000000800 */
[----:B------:R-:W-:Y:S01]  /*4ea0*/  ISETP.GT.U32.AND P0, PT, R124, UR12, PT ;  /* 0x0000000c7c007c0c */ /* 0x000fe2000bf04070 */
[--C-:B------:R-:W-:Y:S01]  /*4eb0*/  FFMA.FTZ R124, R10, UR13, -R130.reuse ;  /* 0x0000000d0a7c7c23 */ /* 0x100fe20008010882 */
[C---:B------:R-:W-:Y:S02]  /*4ec0*/  LOP3.LUT R129, R197.reuse, 0xffff, RZ, 0xc0, !PT ;  /* 0x0000ffffc5817812 */ /* 0x040fe400078ec0ff */
[C---:B------:R-:W-:Y:S01]  /*4ed0*/  PRMT R199, R197.reuse, 0x7632, R199 ;  /* 0x00007632c5c77816 */ /* 0x040fe200000000c7 */
[----:B-1----:R-:W-:Y:S01]  /*4ee0*/  @!P5 FADD.FTZ R120, -R120, -RZ ;  /* 0x800000ff7878d221 */ /* 0x002fe20000010100 */
[----:B------:R-:W-:Y:S03]  /*4ef0*/  SHF.R.U32.HI R129, RZ, 0x8, R129 ;  /* 0x00000008ff817819 */ /* 0x000fe60000011681 */
[----:B------:R-:W1:Y:S01]  /*4f00*/  MUFU.EX2 R124, R124 ;  /* 0x0000007c007c7308 */ /* 0x000e620000000800 */
[----:B------:R-:W-:Y:S01]  /*4f10*/  LOP3.LUT R125, R197, 0xff, RZ, 0xc0, !PT ;  /* 0x000000ffc57d7812 */ /* 0x000fe200078ec0ff */
[--C-:B--2---:R-:W-:Y:S01]  /*4f20*/  FFMA.FTZ R126, R12, UR13, -R131.reuse ;  /* 0x0000000d0c7e7c23 */ /* 0x104fe20008010883 */
[----:B------:R-:W-:Y:S01]  /*4f30*/  LOP3.LUT R129, R129, 0xffff, RZ, 0xc0, !PT ;  /* 0x0000ffff81817812 */ /* 0x000fe200078ec0ff */
[----:B---3--:R-:W-:Y:S01]  /*4f40*/  @!P2 FADD.FTZ R122, -R122, -RZ ;  /* 0x800000ff7a7aa221 */ /* 0x008fe20000010100 */
[----:B------:R-:W-:Y:S01]  /*4f50*/  ISETP.LE.U32.AND P5, PT, R125, UR12, PT ;  /* 0x0000000c7d007c0c */ /* 0x000fe2000bfa3070 */
[--C-:B----4-:R-:W-:Y:S04]  /*4f60*/  FFMA.FTZ R201, R13, UR13, -R131.reuse ;  /* 0x0000000d0dc97c23 */ /* 0x110fe80008010883 */
[----:B------:R-:W2:Y:S01]  /*4f70*/  MUFU.EX2 R125, R200 ;  /* 0x000000c8007d7308 */ /* 0x000ea20000000800 */
[----:B------:R-:W-:Y:S01]  /*4f80*/  ISETP.LE.U32.AND P2, PT, R129, UR12, PT ;  /* 0x0000000c81007c0c */ /* 0x000fe2000bf43070 */
[----:B-----5:R-:W-:Y:S01]  /*4f90*/  @P0 FADD.FTZ R123, -R123, -RZ ;  /* 0x800000ff7b7b0221 */ /* 0x020fe20000010100 */
[----:B------:R-:W-:Y:S07]  /*4fa0*/  PRMT R127, R196, 0x7770, RZ ;  /* 0x00007770c47f7816 */ /* 0x000fee00000000ff */
[----:B------:R-:W3:Y:S01]  /*4fb0*/  MUFU.EX2 R129, R201 ;  /* 0x000000c900817308 */ /* 0x000ee20000000800 */
[----:B------:R-:W-:Y:S02]  /*4fc0*/  LOP3.LUT R199, R199, 0xff, RZ, 0xc0, !PT ;  /* 0x000000ffc7c77812 */ /* 0x000fe400078ec0ff */
[----:B------:R-:W-:Y:S07]  /*4fd0*/  ISETP.LE.U32.AND P0, PT, R127, UR12, PT ;  /* 0x0000000c7f007c0c */ /* 0x000fee000bf03070 */
[----:B------:R-:W4:Y:S01]  /*4fe0*/  MUFU.EX2 R126, R126 ;  /* 0x0000007e007e7308 */ /* 0x000f220000000800 */
[----:B-1----:R-:W-:Y:S01]  /*4ff0*/  @P1 FADD.FTZ R124, -R124, -RZ ;  /* 0x800000ff7c7c1221 */ /* 0x002fe20000010100 */
[----:B------:R-:W-:Y:S08]  /*5000*/  ISETP.LE.U32.AND P1, PT, R199, UR12, PT ;  /* 0x0000000cc7007c0c */ /* 0x000ff0000bf23070 */
[----:B------:R-:W1:Y:S01]  /*5010*/  MUFU.EX2 R127, R202 ;  /* 0x000000ca007f7308 */ /* 0x000e620000000800 */
[C---:B------:R-:W-:Y:S01]  /*5020*/  PRMT R198, R196.reuse, 0x7771, RZ ;  /* 0x00007771c4c67816 */ /* 0x040fe200000000ff */
[----:B--2---:R-:W-:Y:S01]  /*5030*/  @P6 FADD.FTZ R125, -R125, -RZ ;  /* 0x800000ff7d7d6221 */ /* 0x004fe20000010100 */
[----:B------:R-:W-:Y:S01]  /*5040*/  PRMT R128, R196, 0x7772, RZ ;  /* 0x00007772c4807816 */ /* 0x000fe200000000ff */
[----:B------:R-:W-:Y:S01]  /*5050*/  FFMA.FTZ R200, R16, UR13, -R131 ;  /* 0x0000000d10c87c23 */ /* 0x000fe20008010883 */
[----:B------:R-:W-:Y:S01]  /*5060*/  PRMT R196, R196, 0x7773, RZ ;  /* 0x00007773c4c47816 */ /* 0x000fe200000000ff */
[----:B---3--:R-:W-:Y:S01]  /*5070*/  @!P2 FADD.FTZ R129, -R129, -RZ ;  /* 0x800000ff8181a221 */ /* 0x008fe20000010100 */
[----:B------:R-:W-:Y:S01]  /*5080*/  ISETP.GT.U32.AND P6, PT, R198, UR12, PT ;  /* 0x0000000cc6007c0c */ /* 0x000fe2000bfc4070 */
[--C-:B------:R-:W-:Y:S01]  /*5090*/  FFMA.FTZ R198, R15, UR13, -R130.reuse ;  /* 0x0000000d0fc67c23 */ /* 0x100fe20008010882 */
[----:B------:R-:W-:Y:S01]  /*50a0*/  SHF.R.U32.HI R197, RZ, 0x18, R197 ;  /* 0x00000018ffc57819 */ /* 0x000fe200000116c5 */
[----:B----4-:R-:W-:Y:S01]  /*50b0*/  @!P5 FADD.FTZ R126, -R126, -RZ ;  /* 0x800000ff7e7ed221 */ /* 0x010fe20000010100 */
[----:B------:R-:W-:Y:S01]  /*50c0*/  ISETP.GT.U32.AND P2, PT, R196, UR12, PT ;  /* 0x0000000cc4007c0c */ /* 0x000fe2000bf44070 */
[----:B------:R-:W-:Y:S01]  /*50d0*/  FFMA.FTZ R196, R17, UR13, -R131 ;  /* 0x0000000d11c47c23 */ /* 0x000fe20008010883 */
[--C-:B------:R-:W-:Y:S01]  /*50e0*/  FFMA.FTZ R201, R18, UR13, -R130.reuse ;  /* 0x0000000d12c97c23 */ /* 0x100fe20008010882 */
[----:B------:R-:W-:Y:S01]  /*50f0*/  ISETP.GT.U32.AND P5, PT, R128, UR12, PT ;  /* 0x0000000c80007c0c */ /* 0x000fe2000bfa4070 */
[----:B-1----:R-:W-:Y:S01]  /*5100*/  @!P1 FADD.FTZ R127, -R127, -RZ ;  /* 0x800000ff7f7f9221 */ /* 0x002fe20000010100 */
[----:B------:R-:W1:Y:S01]  /*5110*/  MUFU.EX2 R128, R198 ;  /* 0x000000c600807308 */ /* 0x000e620000000800 */
[----:B------:R-:W-:Y:S01]  /*5120*/  FFMA.FTZ R130, R19, UR13, -R130 ;  /* 0x0000000d13827c23 */ /* 0x000fe20008010882 */
[----:B------:R-:W-:Y:S08]  /*5130*/  ISETP.LE.U32.AND P1, PT, R197, UR12, PT ;  /* 0x0000000cc5007c0c */ /* 0x000ff0000bf23070 */
[----:B------:R-:W2:Y:S01]  /*5140*/  MUFU.EX2 R131, R200 ;  /* 0x000000c800837308 */ /* 0x000ea20000000800 */
[C---:B------:R-:W-:Y:S02]  /*5150*/  LEA R202, R233.reuse, UR5, 0x1 ;  /* 0x00000005e9ca7c11 */ /* 0x040fe4000f8e08ff */
[----:B------:R-:W-:Y:S07]  /*5160*/  LEA R197, R233, UR4, 0x1 ;  /* 0x00000004e9c57c11 */ /* 0x000fee000f8e08ff */
[----:B------:R-:W3:Y:S01]  /*5170*/  MUFU.EX2 R200, R130 ;  /* 0x0000008200c87308 */ /* 0x000ee20000000800 */
[----:B------:R-:W-:Y:S01]  /*5180*/  F2FP.RELU.F16.F32.PACK_AB R216, R121, R118 ;  /* 0x0000007679d8723e */ /* 0x000fe200000008ff */
[----:B------:R-:W-:Y:S01]  /*5190*/  IMAD.IADD R199, R202, 0x1, R245 ;  /* 0x00000001cac77824 */ /* 0x000fe200078e02f5 */
[----:B------:R-:W-:Y:S07]  /*51a0*/  F2FP.RELU.F16.F32.PACK_AB R214, R120, R119 ;  /* 0x0000007778d6723e */ /* 0x000fee00000008ff */
[----:B------:R-:W4:Y:S01]  /*51b0*/  MUFU.EX2 R196, R196 ;  /* 0x000000c400c47308 */ /* 0x000f220000000800 */
[----:B------:R-:W-:Y:S01]  /*51c0*/  F2FP.RELU.F16.F32.PACK_AB R206, R123, R122 ;  /* 0x0000007a7bce723e */ /* 0x000fe200000008ff */
[----:B------:R5:W-:Y:S01]  /*51d0*/  STS [R197+0x22000], R216 ;  /* 0x022000d8c5007388 */ /* 0x000be20000000800 */
[----:B-1----:R-:W-:Y:S07]  /*51e0*/  @!P1 FADD.FTZ R128, -R128, -RZ ;  /* 0x800000ff80809221 */ /* 0x002fee0000010100 */
[----:B------:R-:W1:Y:S01]  /*51f0*/  MUFU.EX2 R201, R201 ;  /* 0x000000c900c97308 */ /* 0x000e620000000800 */
[----:B------:R-:W-:Y:S01]  /*5200*/  F2FP.RELU.F16.F32.PACK_AB R204, R125, R124 ;  /* 0x0000007c7dcc723e */ /* 0x000fe200000008ff */
[----:B------:R5:W-:Y:S01]  /*5210*/  STS [R197+0x22400], R214 ;  /* 0x022400d6c5007388 */ /* 0x000be20000000800 */
[----:B--2---:R-:W-:Y:S01]  /*5220*/  @!P0 FADD.FTZ R131, -R131, -RZ ;  /* 0x800000ff83838221 */ /* 0x004fe20000010100 */
[----:B------:R-:W-:Y:S01]  /*5230*/  VIADD R198, R202, 0x20 ;  /* 0x00000020cac67836 */ /* 0x000fe20000000000 */
[----:B------:R-:W-:Y:S01]  /*5240*/  F2FP.RELU.F16.F32.PACK_AB R223, R129, R126 ;  /* 0x0000007e81df723e */ /* 0x000fe200000008ff */
[----:B---3--:R-:W-:Y:S01]  /*5250*/  @P2 FADD.FTZ R200, -R200, -RZ ;  /* 0x800000ffc8c82221 */ /* 0x008fe20000010100 */
[----:B------:R-:W-:Y:S01]  /*5260*/  @P4 VIADD R198, R202, 0xffffffe0 ;  /* 0xffffffe0cac64836 */ /* 0x000fe20000000000 */
[----:B------:R-:W-:Y:S01]  /*5270*/  F2FP.RELU.F16.F32.PACK_AB R207, R128, R127 ;  /* 0x0000007f80cf723e */ /* 0x000fe200000008ff */
[----:B------:R-:W-:Y:S01]  /*5280*/  STS [R199], R206 ;  /* 0x000000cec7007388 */ /* 0x000fe20000000800 */
[----:B----4-:R-:W-:Y:S01]  /*5290*/  @P6 FADD.FTZ R196, -R196, -RZ ;  /* 0x800000ffc4c46221 */ /* 0x010fe20000010100 */
[----:B------:R-:W-:Y:S01]  /*52a0*/  IMAD.IADD R130, R245, 0x1, R198 ;  /* 0x00000001f5827824 */ /* 0x000fe200078e02c6 */
[----:B------:R-:W-:Y:S03]  /*52b0*/  LEA R202, P0, R239, R116, 0x2 ;  /* 0x00000074efca7211 */ /* 0x000fe600078010ff */
[----:B------:R-:W-:Y:S01]  /*52c0*/  STS [R199+0x400], R204 ;  /* 0x000400ccc7007388 */ /* 0x000fe20000000800 */
[----:B-1----:R-:W-:Y:S01]  /*52d0*/  @P5 FADD.FTZ R201, -R201, -RZ ;  /* 0x800000ffc9c95221 */ /* 0x002fe20000010100 */
[----:B------:R-:W-:Y:S04]  /*52e0*/  F2FP.RELU.F16.F32.PACK_AB R205, R196, R131 ;  /* 0x00000083c4cd723e */ /* 0x000fe800000008ff */
[----:B------:R1:W-:Y:S01]  /*52f0*/  STS [R198], R223 ;  /* 0x000000dfc6007388 */ /* 0x0003e20000000800 */
[----:B------:R-:W-:Y:S02]  /*5300*/  FSETP.GE.FTZ.AND P6, PT, R125, RZ, PT ;  /* 0x000000ff7d00720b */ /* 0x000fe40003fd6000 */
[----:B------:R-:W-:Y:S03]  /*5310*/  F2FP.RELU.F16.F32.PACK_AB R203, R200, R201 ;  /* 0x000000c9c8cb723e */ /* 0x000fe600000008ff */
[----:B------:R-:W-:Y:S01]  /*5320*/  STS [R198+0x400], R207 ;  /* 0x000400cfc6007388 */ /* 0x000fe20000000800 */
[----:B------:R-:W-:Y:S01]  /*5330*/  FSETP.GE.FTZ.AND P5, PT, R122, RZ, PT ;  /* 0x000000ff7a00720b */ /* 0x000fe20003fb6000 */
[----:B-----5:R-:W-:Y:S01]  /*5340*/  IMAD.IADD R216, R2, 0x1, R217 ;  /* 0x0000000102d87824 */ /* 0x020fe200078e02d9 */
[----:B------:R-:W-:Y:S03]  /*5350*/  FSETP.GE.FTZ.AND P2, PT, R123, RZ, PT ;  /* 0x000000ff7b00720b */ /* 0x000fe60003f56000 */
[----:B------:R-:W-:Y:S01]  /*5360*/  STS [R130], R205 ;  /* 0x000000cd82007388 */ /* 0x000fe20000000800 */
[----:B------:R-:W-:Y:S01]  /*5370*/  FSETP.GE.FTZ.AND P1, PT, R118, RZ, PT ;  /* 0x000000ff7600720b */ /* 0x000fe20003f36000 */
[----:B------:R-:W-:Y:S04]  /*5380*/  IMAD.IADD R214, R2, 0x1, R215 ;  /* 0x0000000102d67824 */ /* 0x000fe800078e02d7 */
[----:B------:R2:W-:Y:S06]  /*5390*/  STS [R130+0x400], R203 ;  /* 0x000400cb82007388 */ /* 0x0005ec0000000800 */
[----:B------:R-:W-:Y:S06]  /*53a0*/  LDSM.16.M88.4 R84, [R221+0x8000] ;  /* 0x00800000dd54783b */ /* 0x000fec0000000200 */
[----:B------:R-:W3:Y:S01]  /*53b0*/  LDSM.16.M88.4 R88, [R220+0x18000] ;  /* 0x01800000dc58783b */ /* 0x000ee20000000200 */
[C---:B-1----:R-:W-:Y:S05]  /*53c0*/  LEA R223, R212.reuse, UR4, 0x1 ;  /* 0x00000004d4df7c11 */ /* 0x042fea000f8e08ff */
[----:B------:R-:W1:Y:S06]  /*53d0*/  LDSM.16.M88.4 R92, [R220+0x18800] ;  /* 0x01880000dc5c783b */ /* 0x000e6c0000000200 */
[----:B------:R-:W-:Y:S01]  /*53e0*/  LDSM.16.M88.4 R96, [R219+0x8000] ;  /* 0x00800000db60783b */ /* 0x000fe20000000200 */
[----:B--2---:R-:W-:Y:S02]  /*53f0*/  LEA.HI.X R203, R239, R117, RZ, 0x2, P0 ;  /* 0x00000075efcb7211 */ /* 0x004fe400000f14ff */
[----:B------:R-:W-:Y:S03]  /*5400*/  FSETP.GE.FTZ.AND P0, PT, R121, RZ, PT ;  /* 0x000000ff7900720b */ /* 0x000fe60003f16000 */
[----:B------:R-:W2:Y:S06]  /*5410*/  LDSM.16.M88.4 R100, [R218+0x18000] ;  /* 0x01800000da64783b */ /* 0x000eac0000000200 */
[----:B------:R-:W4:Y:S06]  /*5420*/  LDG.E R117, desc[UR36][R202.64] ;  /* 0x00000024ca757981 */ /* 0x000f2c000c1e1900 */
[----:B------:R-:W5:Y:S06]  /*5430*/  LDSM.16.M88.4 R104, [R218+0x18800] ;  /* 0x01880000da68783b */ /* 0x000f6c0000000200 */
[----:B------:R-:W-:Y:S01]  /*5440*/  LDSM.16.M88.4 R108, [R215+0x18000] ;  /* 0x01800000d76c783b */ /* 0x000fe20000000200 */
[C---:B---3--:R-:W-:Y:S05]  /*5450*/  HMMA.16816.F32 R4, R84.reuse, R88, RZ ;  /* 0x000000585404723c */ /* 0x048fea00000018ff */
[----:B------:R-:W-:Y:S03]  /*5460*/  LDSM.16.M88.4 R112, [R220+0x1a000] ;  /* 0x01a00000dc70783b */ /* 0x000fe60000000200 */
[C---:B------:R-:W-:Y:S03]  /*5470*/  HMMA.16816.F32 R8, R84.reuse, R90, RZ ;  /* 0x0000005a5408723c */ /* 0x040fe600000018ff */
[----:B------:R4:W3:Y:S06]  /*5480*/  LDG.E R203, desc[UR36][R202.64+0x20] ;  /* 0x00002024cacb7981 */ /* 0x0008ec000c1e1900 */
[----:B------:R-:W5:Y:S01]  /*5490*/  LDSM.16.M88.4 R88, [R217+0x8000] ;  /* 0x00800000d958783b */ /* 0x000f620000000200 */
[C---:B-1----:R-:W-:Y:S08]  /*54a0*/  HMMA.16816.F32 R12, R84.reuse, R92, RZ ;  /* 0x0000005c540c723c */ /* 0x042ff000000018ff */
[----:B------:R-:W-:Y:S01]  /*54b0*/  HMMA.16816.F32 R16, R84, R94, RZ ;  /* 0x0000005e5410723c */ /* 0x000fe200000018ff */
[----:B------:R-:W1:Y:S06]  /*54c0*/  LDSM.16.M88.4 R84, [R215+0x18800] ;  /* 0x01880000d754783b */ /* 0x000e6c0000000200 */
[----:B------:R-:W-:Y:S01]  /*54d0*/  LDSM.16.M88.4 R92, [R216+0x8000] ;  /* 0x00800000d85c783b */ /* 0x000fe20000000200 */
[C---:B--2---:R-:W-:Y:S08]  /*54e0*/  HMMA.16816.F32 R4, R96.reuse, R100, R4 ;  /* 0x000000646004723c */ /* 0x044ff00000001804 */
[C---:B------:R-:W-:Y:S01]  /*54f0*/  HMMA.16816.F32 R8, R96.reuse, R102, R8 ;  /* 0x000000666008723c */ /* 0x040fe20000001808 */
[----:B------:R-:W2:Y:S07]  /*5500*/  LDSM.16.M88.4 R100, [R214+0x18000] ;  /* 0x01800000d664783b */ /* 0x000eae0000000200 */
[C---:B-----5:R-:W-:Y:S08]  /*5510*/  HMMA.16816.F32 R12, R96.reuse, R104, R12 ;  /* 0x00000068600c723c */ /* 0x060ff0000000180c */
[----:B------:R-:W-:Y:S01]  /*5520*/  HMMA.16816.F32 R16, R96, R106, R16 ;  /* 0x0000006a6010723c */ /* 0x000fe20000001810 */
[----:B------:R-:W5:Y:S06]  /*5530*/  LDSM.16.M88.4 R96, [R214+0x18800] ;  /* 0x01880000d660783b */ /* 0x000f6c0000000200 */
[----:B------:R-:W5:Y:S01]  /*5540*/  LDSM.16.M88.4 R104, [R221+0xa000] ;  /* 0x00a00000dd68783b */ /* 0x000f620000000200 */
[C---:B------:R-:W-:Y:S08]  /*5550*/  HMMA.16816.F32 R4, R88.reuse, R108, R4 ;  /* 0x0000006c5804723c */ /* 0x040ff00000001804 */
[C---:B------:R-:W-:Y:S01]  /*5560*/  HMMA.16816.F32 R8, R88.reuse, R110, R8 ;  /* 0x0000006e5808723c */ /* 0x040fe20000001808 */
[----:B------:R-:W-:Y:S07]  /*5570*/  LDSM.16.M88.4 R108, [R218+0x1a000] ;  /* 0x01a00000da6c783b */ /* 0x000fee0000000200 */
[C---:B-1----:R-:W-:Y:S08]  /*5580*/  HMMA.16816.F32 R12, R88.reuse, R84, R12 ;  /* 0x00000054580c723c */ /* 0x042ff0000000180c */
[----:B------:R-:W-:Y:S01]  /*5590*/  HMMA.16816.F32 R16, R88, R86, R16 ;  /* 0x000000565810723c */ /* 0x000fe20000001810 */
[----:B------:R-:W1:Y:S06]  /*55a0*/  LDSM.16.M88.4 R84, [R220+0x1a800] ;  /* 0x01a80000dc54783b */ /* 0x000e6c0000000200 */
[----:B------:R-:W1:Y:S01]  /*55b0*/  LDSM.16.M88.4 R88, [R219+0xa000] ;  /* 0x00a00000db58783b */ /* 0x000e620000000200 */
[C---:B--2---:R-:W-:Y:S08]  /*55c0*/  HMMA.16816.F32 R4, R92.reuse, R100, R4 ;  /* 0x000000645c04723c */ /* 0x044ff00000001804 */
[C---:B------:R-:W-:Y:S01]  /*55d0*/  HMMA.16816.F32 R8, R92.reuse, R102, R8 ;  /* 0x000000665c08723c */ /* 0x040fe20000001808 */
[----:B------:R-:W-:Y:S07]  /*55e0*/  LDSM.16.M88.4 R100, [R215+0x1a000] ;  /* 0x01a00000d764783b */ /* 0x000fee0000000200 */
[C---:B-----5:R-:W-:Y:S08]  /*55f0*/  HMMA.16816.F32 R12, R92.reuse, R96, R12 ;  /* 0x000000605c0c723c */ /* 0x060ff0000000180c */
[----:B------:R-:W-:Y:S01]  /*5600*/  HMMA.16816.F32 R16, R92, R98, R16 ;  /* 0x000000625c10723c */ /* 0x000fe20000001810 */
[----:B------:R-:W2:Y:S06]  /*5610*/  LDSM.16.M88.4 R92, [R218+0x1a800] ;  /* 0x01a80000da5c783b */ /* 0x000eac0000000200 */
        /* <DEDUP_REMOVED lines=8> */
[C---:B------:R-:W-:Y:S08]  /*56a0*/  HMMA.16816.F32 R4, R88.reuse, R108, R4 ;  /* 0x0000006c5804723c */ /* 0x040ff00000001804 */
[C---:B------:R-:W-:Y:S01]  /*56b0*/  HMMA.16816.F32 R8, R88.reuse, R110, R8 ;  /* 0x0000006e5808723c */ /* 0x040fe20000001808 */
[----:B------:R-:W-:Y:S07]  /*56c0*/  LDSM.16.M88.4 R108, [R220+0x1c000] ;  /* 0x01c00000dc6c783b */ /* 0x000fee0000000200 */
[C---:B--2---:R-:W-:Y:S08]  /*56d0*/  HMMA.16816.F32 R12, R88.reuse, R92, R12 ;  /* 0x0000005c580c723c */ /* 0x044ff0000000180c */
[----:B------:R-:W-:Y:S01]  /*56e0*/  HMMA.16816.F32 R16, R88, R94, R16 ;  /* 0x0000005e5810723c */ /* 0x000fe20000001810 */
[----:B------:R-:W2:Y:S06]  /*56f0*/  LDSM.16.M88.4 R88, [R214+0x1a800] ;  /* 0x01a80000d658783b */ /* 0x000eac0000000200 */
[----:B------:R-:W2:Y:S01]  /*5700*/  LDSM.16.M88.4 R92, [R221+0xc000] ;  /* 0x00c00000dd5c783b */ /* 0x000ea20000000200 */
[C---:B-----5:R-:W-:Y:S08]  /*5710*/  HMMA.16816.F32 R4, R96.reuse, R100, R4 ;  /* 0x000000646004723c */ /* 0x060ff00000001804 */
[C---:B------:R-:W-:Y:S01]  /*5720*/  HMMA.16816.F32 R8, R96.reuse, R102, R8 ;  /* 0x000000666008723c */ /* 0x040fe20000001808 */
[----:B------:R-:W-:Y:S07]  /*5730*/  LDSM.16.M88.4 R100, [R218+0x1c000] ;  /* 0x01c00000da64783b */ /* 0x000fee0000000200 */
[C---:B-1----:R-:W-:Y:S08]  /*5740*/  HMMA.16816.F32 R12, R96.reuse, R84, R12 ;  /* 0x00000054600c723c */ /* 0x042ff0000000180c */
[----:B------:R-:W-:Y:S01]  /*5750*/  HMMA.16816.F32 R16, R96, R86, R16 ;  /* 0x000000566010723c */ /* 0x000fe20000001810 */
[----:B------:R-:W1:Y:S06]  /*5760*/  LDSM.16.M88.4 R84, [R220+0x1c800] ;  /* 0x01c80000dc54783b */ /* 0x000e6c0000000200 */
[----:B------:R-:W5:Y:S01]  /*5770*/  LDSM.16.M88.4 R96, [R219+0xc000] ;  /* 0x00c00000db60783b */ /* 0x000f620000000200 */
[C---:B------:R-:W-:Y:S08]  /*5780*/  HMMA.16816.F32 R4, R104.reuse, R112, R4 ;  /* 0x000000706804723c */ /* 0x040ff00000001804 */
[C---:B------:R-:W-:Y:S01]  /*5790*/  HMMA.16816.F32 R8, R104.reuse, R114, R8 ;  /* 0x000000726808723c */ /* 0x040fe20000001808 */
[----:B------:R-:W-:Y:S07]  /*57a0*/  LDSM.16.M88.4 R112, [R215+0x1c000] ;  /* 0x01c00000d770783b */ /* 0x000fee0000000200 */
[C---:B--2---:R-:W-:Y:S08]  /*57b0*/  HMMA.16816.F32 R12, R104.reuse, R88, R12 ;  /* 0x00000058680c723c */ /* 0x044ff0000000180c */
[----:B------:R-:W-:Y:S01]  /*57c0*/  HMMA.16816.F32 R16, R104, R90, R16 ;  /* 0x0000005a6810723c */ /* 0x000fe20000001810 */
[----:B------:R-:W2:Y:S06]  /*57d0*/  LDSM.16.M88.4 R88, [R218+0x1c800] ;  /* 0x01c80000da58783b */ /* 0x000eac0000000200 */
[----:B------:R-:W4:Y:S01]  /*57e0*/  LDSM.16.M88.4 R104, [R217+0xc000] ;  /* 0x00c00000d968783b */ /* 0x000f220000000200 */
[C---:B------:R-:W-:Y:S08]  /*57f0*/  HMMA.16816.F32 R4, R92.reuse, R108, R4 ;  /* 0x0000006c5c04723c */ /* 0x040ff00000001804 */
[C---:B------:R-:W-:Y:S01]  /*5800*/  HMMA.16816.F32 R8, R92.reuse, R110, R8 ;  /* 0x0000006e5c08723c */ /* 0x040fe20000001808 */
[----:B------:R-:W-:Y:S07]  /*5810*/  LDSM.16.M88.4 R108, [R214+0x1c000] ;  /* 0x01c00000d66c783b */ /* 0x000fee0000000200 */
[C---:B-1----:R-:W-:Y:S08]  /*5820*/  HMMA.16816.F32 R12, R92.reuse, R84, R12 ;  /* 0x000000545c0c723c */ /* 0x042ff0000000180c */
[----:B------:R-:W-:Y:S01]  /*5830*/  HMMA.16816.F32 R16, R92, R86, R16 ;  /* 0x000000565c10723c */ /* 0x000fe20000001810 */
[----:B------:R-:W1:Y:S06]  /*5840*/  LDSM.16.M88.4 R84, [R215+0x1c800] ;  /* 0x01c80000d754783b */ /* 0x000e6c0000000200 */
[----:B------:R-:W3:Y:S01]  /*5850*/  LDSM.16.M88.4 R92, [R216+0xc000] ;  /* 0x00c00000d85c783b */ /* 0x000ee20000000200 */
[C---:B-----5:R-:W-:Y:S08]  /*5860*/  HMMA.16816.F32 R4, R96.reuse, R100, R4 ;  /* 0x000000646004723c */ /* 0x060ff00000001804 */
[C---:B------:R-:W-:Y:S01]  /*5870*/  HMMA.16816.F32 R8, R96.reuse, R102, R8 ;  /* 0x000000666008723c */ /* 0x040fe20000001808 */
[----:B------:R-:W-:Y:S07]  /*5880*/  LDSM.16.M88.4 R100, [R220+0x1e000] ;  /* 0x01e00000dc64783b */ /* 0x000fee0000000200 */
[C---:B--2---:R-:W-:Y:S08]  /*5890*/  HMMA.16816.F32 R12, R96.reuse, R88, R12 ;  /* 0x00000058600c723c */ /* 0x044ff0000000180c */
[----:B------:R-:W-:Y:S01]  /*58a0*/  HMMA.16816.F32 R16, R96, R90, R16 ;  /* 0x0000005a6010723c */ /* 0x000fe20000001810 */
[----:B------:R-:W2:Y:S06]  /*58b0*/  LDSM.16.M88.4 R88, [R214+0x1c800] ;  /* 0x01c80000d658783b */ /* 0x000eac0000000200 */
[----:B------:R-:W5:Y:S01]  /*58c0*/  LDSM.16.M88.4 R96, [R221+0xe000] ;  /* 0x00e00000dd60783b */ /* 0x000f620000000200 */
[C---:B----4-:R-:W-:Y:S08]  /*58d0*/  HMMA.16816.F32 R4, R104.reuse, R112, R4 ;  /* 0x000000706804723c */ /* 0x050ff00000001804 */
[C---:B------:R-:W-:Y:S01]  /*58e0*/  HMMA.16816.F32 R8, R104.reuse, R114, R8 ;  /* 0x000000726808723c */ /* 0x040fe20000001808 */
[----:B------:R-:W-:Y:S07]  /*58f0*/  LDSM.16.M88.4 R112, [R218+0x1e000] ;  /* 0x01e00000da70783b */ /* 0x000fee0000000200 */
[C---:B-1----:R-:W-:Y:S08]  /*5900*/  HMMA.16816.F32 R12, R104.reuse, R84, R12 ;  /* 0x00000054680c723c */ /* 0x042ff0000000180c */
[----:B------:R-:W-:Y:S01]  /*5910*/  HMMA.16816.F32 R16, R104, R86, R16 ;  /* 0x000000566810723c */ /* 0x000fe20000001810 */
[----:B------:R-:W1:Y:S06]  /*5920*/  LDSM.16.M88.4 R84, [R220+0x1e800] ;  /* 0x01e80000dc54783b */ /* 0x000e6c0000000200 */
[----:B------:R-:W4:Y:S01]  /*5930*/  LDSM.16.M88.4 R104, [R219+0xe000] ;  /* 0x00e00000db68783b */ /* 0x000f220000000200 */
[C---:B---3--:R-:W-:Y:S08]  /*5940*/  HMMA.16816.F32 R4, R92.reuse, R108, R4 ;  /* 0x0000006c5c04723c */ /* 0x048ff00000001804 */
[C---:B------:R-:W-:Y:S01]  /*5950*/  HMMA.16816.F32 R8, R92.reuse, R110, R8 ;  /* 0x0000006e5c08723c */ /* 0x040fe20000001808 */
[----:B------:R-:W-:Y:S07]  /*5960*/  LDSM.16.M88.4 R108, [R215+0x1e000] ;  /* 0x01e00000d76c783b */ /* 0x000fee0000000200 */
[C---:B--2---:R-:W-:Y:S08]  /*5970*/  HMMA.16816.F32 R12, R92.reuse, R88, R12 ;  /* 0x000000585c0c723c */ /* 0x044ff0000000180c */
[----:B------:R-:W-:Y:S01]  /*5980*/  HMMA.16816.F32 R16, R92, R90, R16 ;  /* 0x0000005a5c10723c */ /* 0x000fe20000001810 */
[----:B------:R-:W2:Y:S06]  /*5990*/  LDSM.16.M88.4 R88, [R218+0x1e800] ;  /* 0x01e80000da58783b */ /* 0x000eac0000000200 */
[----:B------:R-:W3:Y:S01]  /*59a0*/  LDSM.16.M88.4 R92, [R217+0xe000] ;  /* 0x00e00000d95c783b */ /* 0x000ee20000000200 */
[C---:B-----5:R-:W-:Y:S08]  /*59b0*/  HMMA.16816.F32 R4, R96.reuse, R100, R4 ;  /* 0x000000646004723c */ /* 0x060ff00000001804 */
[C---:B------:R-:W-:Y:S01]  /*59c0*/  HMMA.16816.F32 R8, R96.reuse, R102, R8 ;  /* 0x000000666008723c */ /* 0x040fe20000001808 */
[----:B------:R-:W-:Y:S07]  /*59d0*/  LDSM.16.M88.4 R100, [R214+0x1e000] ;  /* 0x01e00000d664783b */ /* 0x000fee0000000200 */
[C---:B-1----:R-:W-:Y:S08]  /*59e0*/  HMMA.16816.F32 R12, R96.reuse, R84, R12 ;  /* 0x00000054600c723c */ /* 0x042ff0000000180c */
[----:B------:R-:W-:Y:S01]  /*59f0*/  HMMA.16816.F32 R16, R96, R86, R16 ;  /* 0x000000566010723c */ /* 0x000fe20000001810 */
[----:B------:R-:W1:Y:S06]  /*5a00*/  LDSM.16.M88.4 R84, [R215+0x1e800] ;  /* 0x01e80000d754783b */ /* 0x000e6c0000000200 */
[----:B------:R-:W5:Y:S01]  /*5a10*/  LDSM.16.M88.4 R96, [R216+0xe000] ;  /* 0x00e00000d860783b */ /* 0x000f620000000200 */
[C---:B----4-:R-:W-:Y:S08]  /*5a20*/  HMMA.16816.F32 R4, R104.reuse, R112, R4 ;  /* 0x000000706804723c */ /* 0x050ff00000001804 */
        /* <DEDUP_REMOVED lines=9> */
[C---:B-----5:R-:W-:Y:S08]  /*5ac0*/  HMMA.16816.F32 R4, R96.reuse, R100, R4 ;  /* 0x000000646004723c */ /* 0x060ff00000001804 */
[C---:B------:R-:W-:Y:S08]  /*5ad0*/  HMMA.16816.F32 R8, R96.reuse, R102, R8 ;  /* 0x000000666008723c */ /* 0x040ff00000001808 */
[C---:B--2---:R-:W-:Y:S03]  /*5ae0*/  HMMA.16816.F32 R12, R96.reuse, R88, R12 ;  /* 0x00000058600c723c */ /* 0x044fe6000000180c */
[C---:B------:R-:W-:Y:S01]  /*5af0*/  FADD.FTZ R202, -R117.reuse, R4 ;  /* 0x0000000475ca7221 */ /* 0x040fe20000010100 */
[C---:B------:R-:W-:Y:S04]  /*5b00*/  FADD.FTZ R116, -R117.reuse, R5 ;  /* 0x0000000575747221 */ /* 0x040fe80000010100 */
[----:B------:R-:W-:Y:S03]  /*5b10*/  HMMA.16816.F32 R16, R96, R90, R16 ;  /* 0x0000005a6010723c */ /* 0x000fe60000001810 */
[-C--:B------:R-:W-:Y:S01]  /*5b20*/  FSEL R205, R202, R117.reuse, P1 ;  /* 0x00000075cacd7208 */ /* 0x080fe20000800000 */
[C---:B------:R-:W-:Y:S01]  /*5b30*/  FADD.FTZ R202, -R117.reuse, R9 ;  /* 0x0000000975ca7221 */ /* 0x040fe20000010100 */
[----:B------:R-:W-:Y:S02]  /*5b40*/  FSEL R116, R116, R117, P0 ;  /* 0x0000007574747208 */ /* 0x000fe40000000000 */
[----:B------:R-:W-:Y:S01]  /*5b50*/  FSETP.GE.FTZ.AND P0, PT, R196, RZ, PT ;  /* 0x000000ffc400720b */ /* 0x000fe20003f16000 */
[----:B------:R-:W-:Y:S01]  /*5b60*/  FMUL.FTZ R205, R118, R205 ;  /* 0x000000cd76cd7220 */ /* 0x000fe20000410000 */
[----:B------:R-:W-:Y:S01]  /*5b70*/  FADD.FTZ R118, -R117, R8 ;  /* 0x0000000875767221 */ /* 0x000fe20000010100 */
[----:B------:R-:W-:Y:S01]  /*5b80*/  FMUL.FTZ R116, R121, R116 ;  /* 0x0000007479747220 */ /* 0x000fe20000410000 */
[-C--:B------:R-:W-:Y:S01]  /*5b90*/  FSEL R202, R202, R117.reuse, P2 ;  /* 0x00000075caca7208 */ /* 0x080fe20001000000 */
[C---:B------:R-:W-:Y:S01]  /*5ba0*/  FADD.FTZ R204, -R117.reuse, R13 ;  /* 0x0000000d75cc7221 */ /* 0x040fe20000010100 */
[----:B------:R-:W-:Y:S02]  /*5bb0*/  FSETP.GE.FTZ.AND P1, PT, R126, RZ, PT ;  /* 0x000000ff7e00720b */ /* 0x000fe40003f36000 */
[----:B------:R-:W-:Y:S01]  /*5bc0*/  FSEL R121, R118, R117, P5 ;  /* 0x0000007576797208 */ /* 0x000fe20002800000 */
[----:B------:R-:W-:Y:S01]  /*5bd0*/  FADD.FTZ R118, -R117, R12 ;  /* 0x0000000c75767221 */ /* 0x000fe20000010100 */
[----:B------:R-:W-:Y:S01]  /*5be0*/  F2FP.F16.F32.PACK_AB R116, R116, R205 ;  /* 0x000000cd7474723e */ /* 0x000fe200000000ff */
[----:B------:R-:W-:Y:S01]  /*5bf0*/  FMUL.FTZ R202, R123, R202 ;  /* 0x000000ca7bca7220 */ /* 0x000fe20000410000 */
[----:B------:R-:W-:Y:S01]  /*5c00*/  FSETP.GE.FTZ.AND P2, PT, R129, RZ, PT ;  /* 0x000000ff8100720b */ /* 0x000fe20003f56000 */
[----:B------:R-:W-:Y:S01]  /*5c10*/  FMUL.FTZ R121, R122, R121 ;  /* 0x000000797a797220 */ /* 0x000fe20000410000 */
[-C--:B------:R-:W-:Y:S01]  /*5c20*/  FSEL R123, R118, R117.reuse, P1 ;  /* 0x00000075767b7208 */ /* 0x080fe20000800000 */
[----:B------:R1:W-:Y:S01]  /*5c30*/  STS [R197+0x20000], R116 ;  /* 0x02000074c5007388 */ /* 0x0003e20000000800 */
[----:B------:R-:W-:Y:S01]  /*5c40*/  FADD.FTZ R118, -R117, R16 ;  /* 0x0000001075767221 */ /* 0x000fe20000010100 */
[----:B------:R-:W-:Y:S01]  /*5c50*/  FSETP.GE.FTZ.AND P1, PT, R131, RZ, PT ;  /* 0x000000ff8300720b */ /* 0x000fe20003f36000 */
[----:B------:R-:W-:Y:S01]  /*5c60*/  FADD.FTZ R122, -R203, R6 ;  /* 0x00000006cb7a7221 */ /* 0x000fe20000010100 */
[----:B------:R-:W-:Y:S01]  /*5c70*/  FSEL R204, R204, R117, P2 ;  /* 0x00000075cccc7208 */ /* 0x000fe20001000000 */
[----:B------:R-:W-:Y:S01]  /*5c80*/  FMUL.FTZ R123, R126, R123 ;  /* 0x0000007b7e7b7220 */ /* 0x000fe20000410000 */
[----:B------:R-:W-:Y:S01]  /*5c90*/  FSEL R118, R118, R117, P1 ;  /* 0x0000007576767208 */ /* 0x000fe20000800000 */
[----:B------:R-:W-:Y:S01]  /*5ca0*/  @P0 FADD.FTZ R117, -R117, R17 ;  /* 0x0000001175750221 */ /* 0x000fe20000010100 */
[----:B------:R-:W-:Y:S01]  /*5cb0*/  FADD.FTZ R126, -R203, R7 ;  /* 0x00000007cb7e7221 */ /* 0x000fe20000010100 */
[----:B------:R-:W-:Y:S01]  /*5cc0*/  FSETP.GE.FTZ.AND P0, PT, R120, RZ, PT ;  /* 0x000000ff7800720b */ /* 0x000fe20003f16000 */
[----:B------:R-:W-:Y:S01]  /*5cd0*/  FMUL.FTZ R204, R129, R204 ;  /* 0x000000cc81cc7220 */ /* 0x000fe20000410000 */
[----:B------:R-:W-:Y:S01]  /*5ce0*/  F2FP.F16.F32.PACK_AB R202, R202, R121 ;  /* 0x00000079caca723e */ /* 0x000fe200000000ff */
[----:B------:R-:W-:Y:S01]  /*5cf0*/  FMUL.FTZ R118, R131, R118 ;  /* 0x0000007683767220 */ /* 0x000fe20000410000 */
[----:B------:R-:W-:Y:S01]  /*5d00*/  FSETP.GE.FTZ.AND P1, PT, R119, RZ, PT ;  /* 0x000000ff7700720b */ /* 0x000fe20003f36000 */
[----:B------:R-:W-:Y:S01]  /*5d10*/  FMUL.FTZ R117, R196, R117 ;  /* 0x00000075c4757220 */ /* 0x000fe20000410000 */
[-C--:B------:R-:W-:Y:S01]  /*5d20*/  FSEL R121, R126, R203.reuse, P0 ;  /* 0x000000cb7e797208 */ /* 0x080fe20000000000 */
[C---:B------:R-:W-:Y:S01]  /*5d30*/  FADD.FTZ R196, -R203.reuse, R15 ;  /* 0x0000000fcbc47221 */ /* 0x040fe20000010100 */
[----:B------:R-:W-:Y:S01]  /*5d40*/  FSEL R122, R122, R203, P1 ;  /* 0x000000cb7a7a7208 */ /* 0x000fe20000800000 */
[----:B------:R-:W-:Y:S01]  /*5d50*/  FADD.FTZ R126, -R203, R14 ;  /* 0x0000000ecb7e7221 */ /* 0x000fe20000010100 */
[----:B------:R-:W-:Y:S01]  /*5d60*/  F2FP.F16.F32.PACK_AB R117, R117, R118 ;  /* 0x000000767575723e */ /* 0x000fe200000000ff */
[----:B------:R-:W-:Y:S01]  /*5d70*/  FMUL.FTZ R121, R120, R121 ;  /* 0x0000007978797220 */ /* 0x000fe20000410000 */
[C---:B------:R-:W-:Y:S01]  /*5d80*/  FADD.FTZ R118, -R203.reuse, R10 ;  /* 0x0000000acb767221 */ /* 0x040fe20000010100 */
[----:B------:R-:W-:Y:S01]  /*5d90*/  FADD.FTZ R120, -R203, R11 ;  /* 0x0000000bcb787221 */ /* 0x000fe20000010100 */
[----:B------:R-:W-:Y:S01]  /*5da0*/  FSETP.GE.FTZ.AND P1, PT, R124, RZ, PT ;  /* 0x000000ff7c00720b */ /* 0x000fe20003f36000 */
[----:B------:R-:W-:Y:S01]  /*5db0*/  FMUL.FTZ R122, R119, R122 ;  /* 0x0000007a777a7220 */ /* 0x000fe20000410000 */
[----:B------:R-:W-:Y:S01]  /*5dc0*/  FSETP.GE.FTZ.AND P0, PT, R200, RZ, PT ;  /* 0x000000ffc800720b */ /* 0x000fe20003f16000 */
[----:B-1----:R-:W-:Y:S01]  /*5dd0*/  FADD.FTZ R116, -R203, R18 ;  /* 0x00000012cb747221 */ /* 0x002fe20000010100 */
[----:B------:R-:W-:Y:S02]  /*5de0*/  FSETP.GE.FTZ.AND P5, PT, R127, RZ, PT ;  /* 0x000000ff7f00720b */ /* 0x000fe40003fb6000 */
[----:B------:R-:W-:Y:S02]  /*5df0*/  FSETP.GE.FTZ.AND P2, PT, R128, RZ, PT ;  /* 0x000000ff8000720b */ /* 0x000fe40003f56000 */
[-C--:B------:R-:W-:Y:S02]  /*5e00*/  FSEL R119, R118, R203.reuse, P1 ;  /* 0x000000cb76777208 */ /* 0x080fe40000800000 */
[----:B------:R-:W-:Y:S02]  /*5e10*/  FSEL R120, R120, R203, P6 ;  /* 0x000000cb78787208 */ /* 0x000fe40003000000 */
[----:B------:R-:W-:Y:S01]  /*5e20*/  F2FP.F16.F32.PACK_AB R122, R121, R122 ;  /* 0x0000007a797a723e */ /* 0x000fe200000000ff */
[----:B------:R-:W-:Y:S01]  /*5e30*/  FMUL.FTZ R119, R124, R119 ;  /* 0x000000777c777220 */ /* 0x000fe20000410000 */
[-C--:B------:R-:W-:Y:S01]  /*5e40*/  FSEL R121, R196, R203.reuse, P2 ;  /* 0x000000cbc4797208 */ /* 0x080fe20001000000 */
[----:B------:R-:W-:Y:S01]  /*5e50*/  FMUL.FTZ R120, R125, R120 ;  /* 0x000000787d787220 */ /* 0x000fe20000410000 */
[----:B------:R-:W-:Y:S01]  /*5e60*/  FSEL R126, R126, R203, P5 ;  /* 0x000000cb7e7e7208 */ /* 0x000fe20002800000 */
[----:B------:R-:W-:Y:S01]  /*5e70*/  STS [R197+0x20400], R122 ;  /* 0x0204007ac5007388 */ /* 0x000fe20000000800 */
[----:B------:R-:W-:Y:S01]  /*5e80*/  FSETP.GE.FTZ.AND P1, PT, R201, RZ, PT ;  /* 0x000000ffc900720b */ /* 0x000fe20003f36000 */
[----:B------:R-:W-:Y:S01]  /*5e90*/  FMUL.FTZ R121, R128, R121 ;  /* 0x0000007980797220 */ /* 0x000fe20000410000 */
[----:B------:R-:W-:Y:S01]  /*5ea0*/  F2FP.F16.F32.PACK_AB R120, R120, R119 ;  /* 0x000000777878723e */ /* 0x000fe200000000ff */
[----:B------:R-:W-:Y:S01]  /*5eb0*/  FMUL.FTZ R126, R127, R126 ;  /* 0x0000007e7f7e7220 */ /* 0x000fe20000410000 */
[----:B------:R-:W-:Y:S01]  /*5ec0*/  FSEL R116, R116, R203, P1 ;  /* 0x000000cb74747208 */ /* 0x000fe20000800000 */
[----:B------:R-:W-:Y:S01]  /*5ed0*/  @P0 FADD.FTZ R203, -R203, R19 ;  /* 0x00000013cbcb0221 */ /* 0x000fe20000010100 */
[----:B------:R-:W-:Y:S01]  /*5ee0*/  F2FP.F16.F32.PACK_AB R123, R204, R123 ;  /* 0x0000007bcc7b723e */ /* 0x000fe200000000ff */
[----:B------:R-:W-:Y:S01]  /*5ef0*/  STS [R199+-0x2000], R202 ;  /* 0xffe000cac7007388 */ /* 0x000fe20000000800 */
[----:B------:R-:W-:Y:S01]  /*5f00*/  F2FP.F16.F32.PACK_AB R121, R121, R126 ;  /* 0x0000007e7979723e */ /* 0x000fe200000000ff */
[----:B------:R-:W-:Y:S01]  /*5f10*/  FMUL.FTZ R116, R201, R116 ;  /* 0x00000074c9747220 */ /* 0x000fe20000410000 */
[----:B------:R-:W-:Y:S03]  /*5f20*/  FMUL.FTZ R203, R200, R203 ;  /* 0x000000cbc8cb7220 */ /* 0x000fe60000410000 */
[----:B------:R-:W-:Y:S01]  /*5f30*/  STS [R199+-0x1c00], R120 ;  /* 0xffe40078c7007388 */ /* 0x000fe20000000800 */
[----:B------:R-:W-:Y:S01]  /*5f40*/  IMAD.IADD R200, R209, 0x1, R92 ;  /* 0x00000001d1c87824 */ /* 0x000fe200078e025c */
[----:B------:R-:W-:Y:S04]  /*5f50*/  F2FP.F16.F32.PACK_AB R119, R203, R116 ;  /* 0x00000074cb77723e */ /* 0x000fe800000000ff */
[----:B------:R-:W-:Y:S06]  /*5f60*/  STS [R198+-0x2000], R123 ;  /* 0xffe0007bc6007388 */ /* 0x000fec0000000800 */
[----:B------:R-:W-:Y:S06]  /*5f70*/  STS [R198+-0x1c00], R121 ;  /* 0xffe40079c6007388 */ /* 0x000fec0000000800 */
[----:B------:R-:W-:Y:S06]  /*5f80*/  STS [R130+-0x2000], R117 ;  /* 0xffe0007582007388 */ /* 0x000fec0000000800 */
[----:B------:R-:W-:Y:S01]  /*5f90*/  STS [R130+-0x1c00], R119 ;  /* 0xffe4007782007388 */ /* 0x000fe20000000800 */
[----:B------:R-:W-:Y:S06]  /*5fa0*/  BAR.SYNC.DEFER_BLOCKING 0x0 ;  /* 0x0000000000007b1d */ /* 0x000fec0000010000 */
[----:B------:R-:W-:Y:S06]  /*5fb0*/  LDSM.16.MT88.4 R84, [R223+0x22000] ;  /* 0x02200000df54783b */ /* 0x000fec0000004200 */
[----:B------:R-:W1:Y:S06]  /*5fc0*/  LDSM.16.MT88.4 R88, [R222+0x8000] ;  /* 0x00800000de58783b */ /* 0x000e6c0000004200 */
[----:B------:R-:W2:Y:S06]  /*5fd0*/  LDSM.16.MT88.4 R92, [R200] ;  /* 0x00000000c85c783b */ /* 0x000eac0000004200 */
[----:B------:R-:W3:Y:S06]  /*5fe0*/  LDSM.16.MT88.4 R96, [R222+0xa000] ;  /* 0x00a00000de60783b */ /* 0x000eec0000004200 */
[----:B------:R-:W4:Y:S06]  /*5ff0*/  LDSM.16.MT88.4 R100, [R222+0xc000] ;  /* 0x00c00000de64783b */ /* 0x000f2c0000004200 */
[----:B------:R-:W5:Y:S06]  /*6000*/  LDSM.16.MT88.4 R104, [R222+0xe000] ;  /* 0x00e00000de68783b */ /* 0x000f6c0000004200 */
[----:B------:R-:W-:Y:S06]  /*6010*/  LDSM.16.MT88.4 R108, [R223+0x22800] ;  /* 0x02280000df6c783b */ /* 0x000fec0000004200 */
[----:B------:R-:W5:Y:S01]  /*6020*/  LDSM.16.MT88.4 R112, [R222+0x8800] ;  /* 0x00880000de70783b */ /* 0x000f620000004200 */
[-C--:B-1----:R-:W-:Y:S05]  /*6030*/  HMMA.16816.F32 R20, R84, R88.reuse, R20 ;  /* 0x000000585414723c */ /* 0x082fea0000001814 */
[----:B------:R-:W1:Y:S03]  /*6040*/  LDSM.16.MT88.4 R116, [R200+0x800] ;  /* 0x00080000c874783b */ /* 0x000e660000004200 */
[C---:B--2---:R-:W-:Y:S03]  /*6050*/  HMMA.16816.F32 R24, R92.reuse, R88, R24 ;  /* 0x000000585c18723c */ /* 0x044fe60000001818 */
[----:B------:R-:W2:Y:S06]  /*6060*/  LDSM.16.MT88.4 R120, [R222+0xa800] ;  /* 0x00a80000de78783b */ /* 0x000eac0000004200 */
[----:B------:R-:W2:Y:S01]  /*6070*/  LDSM.16.MT88.4 R124, [R222+0xc800] ;  /* 0x00c80000de7c783b */ /* 0x000ea20000004200 */
[-C--:B------:R-:W-:Y:S05]  /*6080*/  HMMA.16816.F32 R28, R92, R90.reuse, R28 ;  /* 0x0000005a5c1c723c */ /* 0x080fea000000181c */
[----:B------:R-:W-:Y:S03]  /*6090*/  LDSM.16.MT88.4 R128, [R200+0x1800] ;  /* 0x00180000c880783b */ /* 0x000fe60000004200 */
[C---:B------:R-:W-:Y:S03]  /*60a0*/  HMMA.16816.F32 R32, R84.reuse, R90, R32 ;  /* 0x0000005a5420723c */ /* 0x040fe60000001820 */
[----:B------:R-:W2:Y:S05]  /*60b0*/  LDSM.16.MT88.4 R88, [R222+0xe800] ;  /* 0x00e80000de58783b */ /* 0x000eaa0000004200 */
[-C--:B---3--:R-:W-:Y:S01]  /*60c0*/  HMMA.16816.F32 R36, R84, R96.reuse, R36 ;  /* 0x000000605424723c */ /* 0x088fe20000001824 */
[----:B------:R-:W-:Y:S07]  /*60d0*/  LDSM.16.MT88.4 R196, [R222+0xd800] ;  /* 0x00d80000dec4783b */ /* 0x000fee0000004200 */
        /* <DEDUP_REMOVED lines=14> */
[----:B------:R-:W3:Y:S06]  /*61c0*/  LDSM.16.MT88.4 R84, [R223+0x23000] ;  /* 0x02300000df54783b */ /* 0x000eec0000004200 */
[----:B------:R-:W4:Y:S01]  /*61d0*/  LDSM.16.MT88.4 R104, [R222+0xd000] ;  /* 0x00d00000de68783b */ /* 0x000f220000004200 */
[-C--:B------:R-:W-:Y:S08]  /*61e0*/  HMMA.16816.F32 R20, R108, R112.reuse, R20 ;  /* 0x000000706c14723c */ /* 0x080ff00000001814 */
[C---:B-1----:R-:W-:Y:S08]  /*61f0*/  HMMA.16816.F32 R24, R116.reuse, R112, R24 ;  /* 0x000000707418723c */ /* 0x042ff00000001818 */
[-C--:B------:R-:W-:Y:S08]  /*6200*/  HMMA.16816.F32 R28, R116, R114.reuse, R28 ;  /* 0x00000072741c723c */ /* 0x080ff0000000181c */
[C---:B------:R-:W-:Y:S01]  /*6210*/  HMMA.16816.F32 R32, R108.reuse, R114, R32 ;  /* 0x000000726c20723c */ /* 0x040fe20000001820 */
[----:B------:R-:W1:Y:S07]  /*6220*/  LDSM.16.MT88.4 R112, [R222+0xf000] ;  /* 0x00f00000de70783b */ /* 0x000e6e0000004200 */
        /* <DEDUP_REMOVED lines=10> */
[-C--:B------:R-:W-:Y:S08]  /*62d0*/  HMMA.16816.F32 R68, R108, R88.reuse, R68 ;  /* 0x000000586c44723c */ /* 0x080ff00000001844 */
[C---:B------:R-:W-:Y:S08]  /*62e0*/  HMMA.16816.F32 R72, R116.reuse, R88, R72 ;  /* 0x000000587448723c */ /* 0x040ff00000001848 */
[-C--:B------:R-:W-:Y:S01]  /*62f0*/  HMMA.16816.F32 R76, R116, R90.reuse, R76 ;  /* 0x0000005a744c723c */ /* 0x080fe2000000184c */
[----:B------:R-:W5:Y:S07]  /*6300*/  LDSM.16.MT88.4 R116, [R222+0xb800] ;  /* 0x00b80000de74783b */ /* 0x000f6e0000004200 */
[----:B------:R-:W-:Y:S01]  /*6310*/  HMMA.16816.F32 R80, R108, R90, R80 ;  /* 0x0000005a6c50723c */ /* 0x000fe20000001850 */
[----:B------:R-:W5:Y:S01]  /*6320*/  LDSM.16.MT88.4 R88, [R222+0xf800] ;  /* 0x00f80000de58783b */ /* 0x000f620000004200 */
        /* <DEDUP_REMOVED lines=13> */
[-C--:B-1----:R-:W-:Y:S08]  /*6400*/  HMMA.16816.F32 R68, R84, R112.reuse, R68 ;  /* 0x000000705444723c */ /* 0x082ff00000001844 */
[C---:B------:R-:W-:Y:S08]  /*6410*/  HMMA.16816.F32 R72, R96.reuse, R112, R72 ;  /* 0x000000706048723c */ /* 0x040ff00000001848 */
[-C--:B------:R-:W-:Y:S08]  /*6420*/  HMMA.16816.F32 R76, R96, R114.reuse, R76 ;  /* 0x00000072604c723c */ /* 0x080ff0000000184c */
[----:B------:R-:W-:Y:S04]  /*6430*/  HMMA.16816.F32 R80, R84, R114, R80 ;  /* 0x000000725450723c */ /* 0x000fe80000001850 */
[----:B------:R-:W-:Y:S04]  /*6440*/  LOP3.LUT R85, R210, 0x400, R3, 0xf8, !PT ;  /* 0x00000400d2557812 */ /* 0x000fe800078ef803 */
[-C--:B--2---:R-:W-:Y:S05]  /*6450*/  HMMA.16816.F32 R20, R120, R124.reuse, R20 ;  /* 0x0000007c7814723c */ /* 0x084fea0000001814 */
[----:B------:R-:W-:Y:S03]  /*6460*/  LOP3.LUT R224, R85, R0, RZ, 0xfc, !PT ;  /* 0x0000000055e07212 */ /* 0x000fe600078efcff */
[C---:B------:R-:W-:Y:S04]  /*6470*/  HMMA.16816.F32 R24, R128.reuse, R124, R24 ;  /* 0x0000007c8018723c */ /* 0x040fe80000001818 */
[----:B------:R-:W-:Y:S04]  /*6480*/  LEA R224, R224, UR4, 0x1 ;  /* 0x00000004e0e07c11 */ /* 0x000fe8000f8e08ff */
        /* <DEDUP_REMOVED lines=78> */
.L_x_628:
[----:B------:R-:W-:Y:S01]  /*6970*/  LDSM.16.M88.4 R196, [R224+0x20000] ;  /* 0x02000000e0c4783b */ /* 0x000fe20000000200 */
[----:B------:R-:W-:Y:S01]  /*6980*/  PLOP3.LUT P1, PT, PT, PT, UP0, 0x80, 0x8 ;  /* 0x000000000008781c */ /* 0x000fe20003f2f008 */
[----:B------:R-:W-:Y:S01]  /*6990*/  IMAD R247, R228, UR9, RZ ;  /* 0x00000009e4f77c24 */ /* 0x000fe2000f8e02ff */
[----:B------:R-:W-:Y:S01]  /*69a0*/  PLOP3.LUT P0, PT, PT, PT, UP0, 0x80, 0x8 ;  /* 0x000000000008781c */ /* 0x000fe20003f0f008 */
[----:B------:R-:W1:Y:S01]  /*69b0*/  LDSM.16.MT88.4 R16, [R222+0x10000] ;  /* 0x01000000de10783b */ /* 0x000e620000004200 */
[----:B------:R-:W-:Y:S01]  /*69c0*/  IMAD.IADD R225, R2, 0x1, R224 ;  /* 0x0000000102e17824 */ /* 0x000fe200078e02e0 */
[----:B------:R-:W-:Y:S01]  /*69d0*/  PLOP3.LUT P2, PT, PT, PT, UP0, 0x80, 0x8 ;  /* 0x000000000008781c */ /* 0x000fe20003f4f008 */
[----:B------:R-:W-:Y:S01]  /*69e0*/  UISETP.GT.AND UP1, UPT, UR39, UR50, UPT ;  /* 0x000000322700728c */ /* 0x000fe2000bf24270 */
[----:B------:R-:W2:Y:S01]  /*69f0*/  LDSM.16.M88.4 R124, [R224+0x21000] ;  /* 0x02100000e07c783b */ /* 0x000ea20000000200 */
[----:B------:R-:W-:Y:S03]  /*6a00*/  SHF.R.U32.HI R120, RZ, 0x2, R211 ;  /* 0x00000002ff787819 */ /* 0x000fe600000116d3 */
[----:B------:R-:W3:Y:S02]  /*6a10*/  LDSM.16.MT88.4 R96, [R222+0x12000] ;  /* 0x01200000de60783b */ /* 0x000ee40000004200 */
[----:B------:R-:W-:Y:S02]  /*6a20*/  @P1 LOP3.LUT R121, R208, 0x30, RZ, 0xc0, !PT ;  /* 0x00000030d0791812 */ /* 0x000fe400078ec0ff */
[----:B------:R-:W4:Y:S01]  /*6a30*/  LDSM.16.MT88.4 R112, [R222+0x14000] ;  /* 0x01400000de70783b */ /* 0x000f220000004200 */
[----:B------:R-:W-:Y:S02]  /*6a40*/  PLOP3.LUT P1, PT, PT, PT, UP0, 0x80, 0x8 ;  /* 0x000000000008781c */ /* 0x000fe40003f2f008 */
[----:B------:R-:W-:Y:S01]  /*6a50*/  @P0 LOP3.LUT R239, R121, 0x7, R120, 0xf8, !PT ;  /* 0x0000000779ef0812 */ /* 0x000fe200078ef878 */
[----:B------:R-:W4:Y:S01]  /*6a60*/  LDSM.16.MT88.4 R128, [R222+0x16000] ;  /* 0x01600000de80783b */ /* 0x000f220000004200 */
[----:B------:R-:W-:Y:S03]  /*6a70*/  PLOP3.LUT P0, PT, PT, PT, UP0, 0x80, 0x8 ;  /* 0x000000000008781c */ /* 0x000fe60003f0f008 */
        /* <DEDUP_REMOVED lines=14> */
[C---:B------:R-:W-:Y:S01]  /*6b60*/  HMMA.16816.F32 R120, R124.reuse, R128, RZ ;  /* 0x000000807c78723c */ /* 0x040fe200000018ff */
[----:B------:R-:W-:Y:S02]  /*6b70*/  IMAD.MOV.U32 R128, RZ, RZ, 0x4 ;  /* 0x00000004ff807424 */ /* 0x000fe400078e00ff */
[----:B------:R-:W-:Y:S02]  /*6b80*/  IMAD.U32 R129, R247, -0x40, RZ ;  /* 0xffffffc0f7817824 */ /* 0x000fe400078e00ff */
[----:B------:R-:W-:Y:S01]  /*6b90*/  @P2 IMAD.WIDE.U32 R204, R239, R128, UR58 ;  /* 0x0000003aefcc2e25 */ /* 0x000fe2000f8e0080 */
[----:B------:R-:W-:Y:S01]  /*6ba0*/  @UP0 UMOV UR58, UR19 ;  /* 0x00000013003a0c82 */ /* 0x000fe20008000000 */
[----:B------:R-:W-:Y:S01]  /*6bb0*/  @UP0 UMOV UR59, UR18 ;  /* 0x00000012003b0c82 */ /* 0x000fe20008000000 */
[-C--:B------:R-:W-:Y:S01]  /*6bc0*/  HMMA.16816.F32 R124, R124, R130.reuse, RZ ;  /* 0x000000827c7c723c */ /* 0x080fe200000018ff */
[C---:B------:R-:W-:Y:S01]  /*6bd0*/  LEA R250, P5, R129.reuse, R250, 0x2 ;  /* 0x000000fa81fa7211 */ /* 0x040fe200078a10ff */
[----:B------:R-:W5:Y:S03]  /*6be0*/  @P1 LDG.E R238, desc[UR36][R204.64+-0x100] ;  /* 0xffff0024ccee1981 */ /* 0x000f66000c1e1900 */
[----:B------:R-:W-:Y:S01]  /*6bf0*/  LEA.HI.X.SX32 R251, R129, R251, 0x2, P5 ;  /* 0x000000fb81fb7211 */ /* 0x000fe200028f16ff */
[----:B------:R1:W5:Y:S02]  /*6c00*/  @P0 LDG.E R237, desc[UR36][R204.64+-0xe0] ;  /* 0xffff2024cced0981 */ /* 0x000364000c1e1900 */
[----:B------:R-:W-:Y:S02]  /*6c10*/  HMMA.16816.F32 R128, R196, R130, RZ ;  /* 0x00000082c480723c */ /* 0x000fe400000018ff */
[----:B------:R-:W2:Y:S04]  /*6c20*/  LDSM.16.M88.4 R196, [R225+0x20000] ;  /* 0x02000000e1c4783b */ /* 0x000ea80000000200 */
[----:B-1----:R1:W3:Y:S02]  /*6c30*/  LDSM.16.M88.4 R204, [R225+0x21000] ;  /* 0x02100000e1cc783b */ /* 0x0022e40000000200 */
[-C--:B--2---:R-:W-:Y:S03]  /*6c40*/  HMMA.16816.F32 R4, R196, R200.reuse, R4 ;  /* 0x000000c8c404723c */ /* 0x084fe60000001804 */
[----:B-1----:R-:W-:Y:S05]  /*6c50*/  IMAD.IADD R225, R209, 0x1, R224 ;  /* 0x00000001d1e17824 */ /* 0x002fea00078e02e0 */
[C---:B---3--:R-:W-:Y:S08]  /*6c60*/  HMMA.16816.F32 R8, R204.reuse, R200, R8 ;  /* 0x000000c8cc08723c */ /* 0x048ff00000001808 */
        /* <DEDUP_REMOVED lines=18> */
[----:B------:R1:W-:Y:S04]  /*6d90*/  LDSM.16.M88.4 R196, [R225+0x20000] ;  /* 0x02000000e1c4783b */ /* 0x0003e80000000200 */
[----:B------:R-:W2:Y:S01]  /*6da0*/  LDSM.16.MT88.4 R200, [R222+0x11000] ;  /* 0x01100000dec8783b */ /* 0x000ea20000004200 */
[----:B-1----:R-:W-:Y:S02]  /*6db0*/  IMAD.IADD R225, R2, 0x1, R225 ;  /* 0x0000000102e17824 */ /* 0x002fe400078e02e1 */
        /* <DEDUP_REMOVED lines=40> */
[----:B------:R-:W-:Y:S04]  /*7040*/  IMAD.SHL.U32 R201, R247, 0x8, RZ ;  /* 0x00000008f7c97824 */ /* 0x000fe800078e00ff */
[-C--:B------:R-:W-:Y:S03]  /*7050*/  HMMA.16816.F32 R124, R204, R202.reuse, R124 ;  /* 0x000000cacc7c723c */ /* 0x080fe6000000187c */
[C---:B------:R-:W-:Y:S04]  /*7060*/  LEA R200, P0, R201.reuse, R250, 0x2 ;  /* 0x000000fac9c87211 */ /* 0x040fe800078010ff */
[----:B------:R-:W-:Y:S01]  /*7070*/  LEA.HI.X.SX32 R201, R201, R251, 0x2, P0 ;  /* 0x000000fbc9c97211 */ /* 0x000fe200000f16ff */
        /* <DEDUP_REMOVED lines=18> */
[C---:B-1----:R-:W-:Y:S03]  /*71a0*/  LEA.HI.X.SX32 R5, R247.reuse, R203, 0x5, P0 ;  /* 0x000000cbf7057211 */ /* 0x042fe600000f2eff */
[C---:B------:R-:W-:Y:S02]  /*71b0*/  IMAD.WIDE R200, R247.reuse, -0xc0, R4 ;  /* 0xffffff40f7c87825 */ /* 0x040fe400078e0204 */
[----:B------:R1:W-:Y:S01]  /*71c0*/  REDG.E.ADD.F32.FTZ.RN.STRONG.GPU desc[UR36][R4.64], R11 ;  /* 0x0000000b040079a6 */ /* 0x0003e2000c12f324 */
[C---:B------:R-:W-:Y:S03]  /*71d0*/  LEA R196, P0, R247.reuse, R200, 0x5 ;  /* 0x000000c8f7c47211 */ /* 0x040fe600078028ff */
[----:B------:R-:W-:Y:S01]  /*71e0*/  REDG.E.ADD.F32.FTZ.RN.STRONG.GPU desc[UR36][R250.64+0x80], R16 ;  /* 0x00008010fa0079a6 */ /* 0x000fe2000c12f324 */
[C---:B------:R-:W-:Y:S03]  /*71f0*/  LEA.HI.X.SX32 R197, R247.reuse, R201, 0x5, P0 ;  /* 0x000000c9f7c57211 */ /* 0x040fe600000f2eff */
[----:B------:R1:W-:Y:S01]  /*7200*/  REDG.E.ADD.F32.FTZ.RN.STRONG.GPU desc[UR36][R200.64+0x80], R17 ;  /* 0x00008011c80079a6 */ /* 0x0003e2000c12f324 */
        /* <DEDUP_REMOVED lines=78> */
[----:B------:R-:W-:Y:S01]  /*76f0*/  LDSM.16.MT88.4 R84, [R222+0x4000] ;  /* 0x00400000de54783b */ /* 0x000fe20000004200 */
[C---:B--2---:R-:W-:Y:S03]  /*7700*/  IMAD.WIDE R200, R247.reuse, -0xc0, R10 ;  /* 0xffffff40f7c87825 */ /* 0x044fe600078e020a */
        /* <DEDUP_REMOVED lines=8> */
[C---:B---3--:R-:W-:Y:S01]  /*7790*/  LEA R16, P0, R247.reuse, R88, 0x5 ;  /* 0x00000058f7107211 */ /* 0x048fe200078028ff */
[----:B------:R-:W-:Y:S03]  /*77a0*/  LDSM.16.MT88.4 R8, [R222] ;  /* 0x00000000de08783b */ /* 0x000fe60000004200 */
        /* <DEDUP_REMOVED lines=8> */
[C---:B----4-:R-:W-:Y:S01]  /*7830*/  LEA R18, P0, R247.reuse, R206, 0x5 ;  /* 0x000000cef7127211 */ /* 0x050fe200078028ff */
        /* <DEDUP_REMOVED lines=35> */
[----:B------:R-:W1:Y:S01]  /*7a70*/  LDSM.16.MT88.4 R4, [R223+0x20000] ;  /* 0x02000000df04783b */ /* 0x000e620000004200 */
[----:B------:R-:W-:Y:S01]  /*7a80*/  LEA.HI.X.SX32 R15, R247, R225, 0x5, P0 ;  /* 0x000000e1f70f7211 */ /* 0x000fe200000f2eff */
[----:B------:R-:W-:Y:S01]  /*7a90*/  @P3 VIADD R120, R223, 0xffffffc0 ;  /* 0xffffffc0df783836 */ /* 0x000fe20000000000 */
[C---:B------:R-:W-:Y:S01]  /*7aa0*/  LEA R100, P0, R247.reuse, R14, 0x5 ;  /* 0x0000000ef7647211 */ /* 0x040fe200078028ff */
[----:B------:R-:W-:Y:S03]  /*7ab0*/  REDG.E.ADD.F32.FTZ.RN.STRONG.GPU desc[UR36][R224.64+0x380], R130 ;  /* 0x00038082e00079a6 */ /* 0x000fe6000c12f324 */
[C---:B------:R-:W-:Y:S01]  /*7ac0*/  LEA.HI.X.SX32 R101, R247.reuse, R15, 0x5, P0 ;  /* 0x0000000ff7657211 */ /* 0x040fe200000f2eff */
[----:B------:R-:W-:Y:S01]  /*7ad0*/  REDG.E.ADD.F32.FTZ.RN.STRONG.GPU desc[UR36][R14.64+0x380], R131 ;  /* 0x000380830e0079a6 */ /* 0x000fe2000c12f324 */
[C---:B------:R-:W-:Y:S03]  /*7ae0*/  LEA R202, P0, R247.reuse, R100, 0x5 ;  /* 0x00000064f7ca7211 */ /* 0x040fe600078028ff */
[----:B------:R-:W2:Y:S01]  /*7af0*/  LDSM.16.MT88.4 R12, [R120+0x20000] ;  /* 0x02000000780c783b */ /* 0x000ea20000004200 */
[C---:B------:R-:W-:Y:S02]  /*7b00*/  LEA.HI.X.SX32 R203, R247.reuse, R101, 0x5, P0 ;  /* 0x00000065f7cb7211 */ /* 0x040fe400000f2eff */
[C---:B------:R-:W-:Y:S01]  /*7b10*/  LEA R102, P0, R247.reuse, R202, 0x5 ;  /* 0x000000caf7667211 */ /* 0x040fe200078028ff */
[----:B------:R-:W3:Y:S03]  /*7b20*/  LDSM.16.MT88.4 R92, [R223+0x20800] ;  /* 0x02080000df5c783b */ /* 0x000ee60000004200 */
[C---:B------:R-:W-:Y:S01]  /*7b30*/  LEA.HI.X.SX32 R103, R247.reuse, R203, 0x5, P0 ;  /* 0x000000cbf7677211 */ /* 0x040fe200000f2eff */
[----:B------:R-:W-:Y:S01]  /*7b40*/  LDSM.16.MT88.4 R112, [R120+0x21800] ;  /* 0x021800007870783b */ /* 0x000fe20000004200 */
[C---:B------:R-:W-:Y:S03]  /*7b50*/  LEA R104, P0, R247.reuse, R102, 0x5 ;  /* 0x00000066f7687211 */ /* 0x040fe600078028ff */
[----:B------:R-:W-:Y:S01]  /*7b60*/  LDSM.16.MT88.4 R116, [R222+0x5800] ;  /* 0x00580000de74783b */ /* 0x000fe20000004200 */
[----:B------:R-:W-:Y:S03]  /*7b70*/  LEA.HI.X.SX32 R105, R247, R103, 0x5, P0 ;  /* 0x00000067f7697211 */ /* 0x000fe600000f2eff */
[----:B------:R-:W-:Y:S04]  /*7b80*/  REDG.E.ADD.F32.FTZ.RN.STRONG.GPU desc[UR36][R100.64+0x380], R124 ;  /* 0x0003807c640079a6 */ /* 0x000fe8000c12f324 */
[----:B------:R-:W-:Y:S04]  /*7b90*/  REDG.E.ADD.F32.FTZ.RN.STRONG.GPU desc[UR36][R202.64+0x380], R125 ;  /* 0x0003807dca0079a6 */ /* 0x000fe8000c12f324 */
[----:B------:R-:W-:Y:S01]  /*7ba0*/  REDG.E.ADD.F32.FTZ.RN.STRONG.GPU desc[UR36][R102.64+0x380], R126 ;  /* 0x0003807e660079a6 */ /* 0x000fe2000c12f324 */
[-C--:B-1----:R-:W-:Y:S03]  /*7bb0*/  HMMA.16816.F32 R132, R4, R8.reuse, R132 ;  /* 0x000000080484723c */ /* 0x082fe60000001884 */
[----:B------:R-:W1:Y:S04]  /*7bc0*/  LDSM.16.MT88.4 R100, [R120+0x20800] ;  /* 0x020800007864783b */ /* 0x000e680000004200 */
[----:B------:R-:W-:Y:S04]  /*7bd0*/  REDG.E.ADD.F32.FTZ.RN.STRONG.GPU desc[UR36][R104.64+0x380], R127 ;  /* 0x0003807f680079a6 */ /* 0x000fe8000c12f324 */
[----:B------:R-:W4:Y:S01]  /*7be0*/  LDSM.16.MT88.4 R104, [R222+0x2800] ;  /* 0x00280000de68783b */ /* 0x000f220000004200 */
        /* <DEDUP_REMOVED lines=22> */
[C---:B-1----:R-:W-:Y:S08]  /*7d50*/  HMMA.16816.F32 R136, R100.reuse, R96, R136 ;  /* 0x000000606488723c */ /* 0x042ff00000001888 */
[-C--:B------:R-:W-:Y:S08]  /*7d60*/  HMMA.16816.F32 R140, R100, R98.reuse, R140 ;  /* 0x00000062648c723c */ /* 0x080ff0000000188c */
[C---:B------:R-:W-:Y:S01]  /*7d70*/  HMMA.16816.F32 R144, R92.reuse, R98, R144 ;  /* 0x000000625c90723c */ /* 0x040fe20000001890 */
[----:B------:R-:W1:Y:S07]  /*7d80*/  LDSM.16.MT88.4 R96, [R222+0x7000] ;  /* 0x00700000de60783b */ /* 0x000e6e0000004200 */
[-C--:B----4-:R-:W-:Y:S08]  /*7d90*/  HMMA.16816.F32 R148, R92, R104.reuse, R148 ;  /* 0x000000685c94723c */ /* 0x090ff00000001894 */
        /* <DEDUP_REMOVED lines=14> */
[----:B------:R-:W4:Y:S07]  /*7e80*/  LDSM.16.MT88.4 R8, [R222+0x7800] ;  /* 0x00780000de08783b */ /* 0x000f2e0000004200 */
        /* <DEDUP_REMOVED lines=18> */
[-C--:B---3--:R-:W-:Y:S05]  /*7fb0*/  HMMA.16816.F32 R132, R104, R108.reuse, R132 ;  /* 0x0000006c6884723c */ /* 0x088fea0000001884 */
[----:B------:R-:W-:Y:S02]  /*7fc0*/  LOP3.LUT R5, R4, 0x38, R211, 0x78, !PT ;  /* 0x0000003804057812 */ /* 0x000fe400078e78d3 */
[C---:B------:R-:W-:Y:S01]  /*7fd0*/  LOP3.LUT R4, R244.reuse, 0x40, RZ, 0xfc, !PT ;  /* 0x00000040f4047812 */ /* 0x040fe200078efcff */
[C---:B------:R-:W-:Y:S04]  /*7fe0*/  HMMA.16816.F32 R136, R112.reuse, R108, R136 ;  /* 0x0000006c7088723c */ /* 0x040fe80000001888 */
[----:B------:R-:W-:Y:S04]  /*7ff0*/  LOP3.LUT R5, R5, 0x1e00, R230, 0xf8, !PT ;  /* 0x00001e0005057812 */ /* 0x000fe800078ef8e6 */
        /* <DEDUP_REMOVED lines=74> */
.L_x_629:
[----:B------:R-:W-:Y:S01]  /*84a0*/  IADD3 R236, PT, PT, R236, -0x40, RZ ;  /* 0xffffffc0ecec7810 */ /* 0x000fe20007ffe0ff */
[----:B------:R-:W-:Y:S06]  /*84b0*/  BRA.U UP1, `(.L_x_630) ;  /* 0xffffffb901987547 */ /* 0x000fec000b83ffff */
[----:B------:R-:W2:Y:S01]  /*84c0*/  S2R R0, SR_TID.X ;  /* 0x0000000000007919 */ /* 0x000ea20000002100 */
[C---:B------:R-:W-:Y:S01]  /*84d0*/  SHF.L.U32 R2, R211.reuse, 0x4, RZ ;  /* 0x00000004d3027819 */ /* 0x040fe200000006ff */
[----:B------:R-:W3:Y:S01]  /*84e0*/  LDCU UR8, c[0x0][0x500] ;  /* 0x0000a000ff0877ac */ /* 0x000ee20008000800 */
[C---:B------:R-:W-:Y:S02]  /*84f0*/  SHF.L.U32 R3, R211.reuse, 0x5, RZ ;  /* 0x00000005d3037819 */ /* 0x040fe400000006ff */
[----:B------:R-:W-:Y:S01]  /*8500*/  LOP3.LUT R5, R2, 0x1c0, RZ, 0xc0, !PT ;  /* 0x000001c002057812 */ /* 0x000fe200078ec0ff */
[----:B------:R-:W4:Y:S01]  /*8510*/  LDCU UR9, c[0x0][0x4fc] ;  /* 0x00009f80ff0977ac */ /* 0x000f220008000800 */
[C---:B------:R-:W-:Y:S02]  /*8520*/  LOP3.LUT P0, RZ, R211.reuse, 0x10, RZ, 0xc0, !PT ;  /* 0x00000010d3ff7812 */ /* 0x040fe4000780c0ff */
[----:B------:R-:W-:Y:S01]  /*8530*/  SHF.L.U32 R211, R211, 0x1, RZ ;  /* 0x00000001d3d37819 */ /* 0x000fe200000006ff */
[----:B------:R-:W-:Y:S01]  /*8540*/  UISETP.NE.AND UP0, UPT, UR43, -0x1, UPT ;  /* 0xffffffff2b00788c */ /* 0x000fe2000bf05270 */
[----:B------:R-:W-:Y:S01]  /*8550*/  LOP3.LUT R2, R3, 0x400, RZ, 0xc0, !PT ;  /* 0x0000040003027812 */ /* 0x000fe200078ec0ff */
[----:B------:R-:W-:Y:S01]  /*8560*/  UMOV UR28, UR22 ;  /* 0x00000016001c7c82 */ /* 0x000fe20008000000 */
[----:B------:R-:W-:-:S02]  /*8570*/  UISETP.NE.AND UP1, UPT, UR43, -0x1, UPT ;  /* 0xffffffff2b00788c */ /* 0x000fc4000bf25270 */
[--C-:B------:R-:W-:Y:S01]  /*8580*/  LOP3.LUT R2, R2, 0x6, R211.reuse, 0xf8, !PT ;  /* 0x0000000602027812 */ /* 0x100fe200078ef8d3 */
        /* <DEDUP_REMOVED lines=32> */
[----:B------:R-:W-:Y:S01]  /*8790*/  IADD3 R2, PT, PT, R3, 0x10000, RZ ;  /* 0x0001000003027810 */ /* 0x000fe20007ffe0ff */
[----:B------:R-:W-:Y:S01]  /*87a0*/  FMUL.FTZ R153, R153, UR8 ;  /* 0x0000000899997c20 */ /* 0x000fe20008410000 */
[----:B------:R-:W-:Y:S01]  /*87b0*/  F2FP.F16.F32.PACK_AB R134, R135, R134 ;  /* 0x000000868786723e */ /* 0x000fe200000000ff */
[----:B------:R-:W-:Y:S01]  /*87c0*/  FMUL.FTZ R154, R154, UR8 ;  /* 0x000000089a9a7c20 */ /* 0x000fe20008410000 */
[----:B------:R-:W-:Y:S01]  /*87d0*/  IADD3 R5, PT, PT, R3, 0x10040, RZ ;  /* 0x0001004003057810 */ /* 0x000fe20007ffe0ff */
[----:B------:R-:W-:Y:S01]  /*87e0*/  FMUL.FTZ R155, R155, UR8 ;  /* 0x000000089b9b7c20 */ /* 0x000fe20008410000 */
[----:B------:R-:W-:Y:S01]  /*87f0*/  F2FP.F16.F32.PACK_AB R144, R145, R144 ;  /* 0x000000909190723e */ /* 0x000fe200000000ff */
[----:B------:R-:W-:Y:S01]  /*8800*/  FMUL.FTZ R156, R156, UR8 ;  /* 0x000000089c9c7c20 */ /* 0x000fe20008410000 */
[----:B------:R-:W-:Y:S01]  /*8810*/  F2FP.F16.F32.PACK_AB R146, R147, R146 ;  /* 0x000000929392723e */ /* 0x000fe200000000ff */
[----:B------:R-:W-:Y:S01]  /*8820*/  FMUL.FTZ R157, R157, UR8 ;  /* 0x000000089d9d7c20 */ /* 0x000fe20008410000 */
[----:B------:R-:W-:Y:S01]  /*8830*/  @P0 IADD3 R5, PT, PT, R2, -0x40, RZ ;  /* 0xffffffc002050810 */ /* 0x000fe20007ffe0ff */
        /* <DEDUP_REMOVED lines=63> */
[----:B----4-:R-:W-:Y:S01]  /*8c30*/  FMUL.FTZ R20, R20, UR9 ;  /* 0x0000000914147c20 */ /* 0x010fe20008410000 */
        /* <DEDUP_REMOVED lines=144> */
[----:B--2---:R-:W-:-:S02]  /*9540*/  @UP0 UIMAD.WIDE.U32 UR18, UR16, UR10, URZ ;  /* 0x0000000a101202a5 */ /* 0x004fc4000f8e00ff */
[----:B------:R1:W-:Y:S01]  /*9550*/  STS [R3+0x1c000], R52 ;  /* 0x01c0003403007388 */ /* 0x0003e20000000800 */
[----:B------:R-:W-:-:S03]  /*9560*/  @UP0 UIMAD UR16, UR16, UR11, URZ ;  /* 0x0000000b101002a4 */ /* 0x000fc6000f8e02ff */
[----:B------:R1:W-:Y:S01]  /*9570*/  STS [R3+0x1c400], R54 ;  /* 0x01c4003603007388 */ /* 0x0003e20000000800 */
[----:B------:R-:W-:-:S03]  /*9580*/  @UP0 UIADD3 UR16, UPT, UPT, UR19, UR16, URZ ;  /* 0x0000001013100290 */ /* 0x000fc6000fffe0ff */
        /* <DEDUP_REMOVED lines=25> */
.L_x_631:
        /* <DEDUP_REMOVED lines=12> */
.L_x_632:
[----:B------:R-:W2:Y:S01]  /*97e0*/  LDCU.64 UR8, c[0x0][0x5c8] ;  /* 0x0000b900ff0877ac */ /* 0x000ea20008000a00 */
[----:B------:R-:W-:-:S04]  /*97f0*/  UIADD3 UR12, UPT, UPT, UR41, UR43, URZ ;  /* 0x0000002b290c7290 */ /* 0x000fc8000fffe0ff */
[----:B--2---:R-:W-:Y:S02]  /*9800*/  UIMAD.WIDE.U32 UR20, UR12, UR8, URZ ;  /* 0x000000080c1472a5 */ /* 0x004fe4000f8e00ff */
[----:B------:R-:W-:-:S04]  /*9810*/  UIMAD UR12, UR12, UR9, URZ ;  /* 0x000000090c0c72a4 */ /* 0x000fc8000f8e02ff */
[----:B------:R-:W-:-:S06]  /*9820*/  UIADD3 UR12, UPT, UPT, UR21, UR12, URZ ;  /* 0x0000000c150c7290 */ /* 0x000fcc000fffe0ff */
[----:B-1----:R-:W-:-:S07]  /*9830*/  MOV R5, UR12 ;  /* 0x0000000c00057c02 */ /* 0x002fce0008000f00 */
.L_x_633:
        /* <DEDUP_REMOVED lines=59> */
.L_x_635:
[----:B------:R-:W-:Y:S05]  /*9bf0*/  BSYNC.RECONVERGENT B0 ;  /* 0x0000000000007941 */ /* 0x000fea0003800200 */
.L_x_634:
        /* <DEDUP_REMOVED lines=21> */
.L_x_637:
[----:B------:R-:W-:Y:S05]  /*9d50*/  BSYNC.RECONVERGENT B0 ;  /* 0x0000000000007941 */ /* 0x000fea0003800200 */
.L_x_636:
        /* <DEDUP_REMOVED lines=25> */
.L_x_639:
[----:B------:R-:W-:Y:S05]  /*9ef0*/  BSYNC.RECONVERGENT B0 ;  /* 0x0000000000007941 */ /* 0x000fea0003800200 */
.L_x_638:
        /* <DEDUP_REMOVED lines=18> */
.L_x_607:
[----:B------:R-:W-:Y:S05]  /*a020*/  BSYNC.RECONVERGENT B1 ;  /* 0x0000000000017941 */ /* 0x000fea0003800200 */
.L_x_585:
        /* <DEDUP_REMOVED lines=11> */
.L_x_641:
        /* <DEDUP_REMOVED lines=10> */
.L_x_1271:


//--------------------- .text._ZN5flash44flash_bwd_dq_dk_dv_loop_seqk_parallel_kernelI23Flash_bwd_kernel_traitsILi256ELi64ELi64ELi8ELi4ELi2ELi2ELb0ELb1EN7cutlass6half_tE19Flash_kernel_traitsILi256ELi64ELi64ELi8ES3_EELb0ELb1ELb0ELb0ELb0ELb0ELb1EEEvNS_16Flash_bwd_paramsE --------------------------
	.section	.text._ZN5flash44flash_bwd_dq_dk_dv_loop_seqk_parallel_kernelI23Flash_bwd_kernel_traitsILi256ELi64ELi64ELi8ELi4ELi2ELi2ELb0ELb1EN7cutlass6half_tE19Flash_kernel_traitsILi256ELi64ELi64ELi8ES3_EELb0ELb1ELb0ELb0ELb0ELb0ELb1EEEvNS_16Flash_bwd_paramsE,"ax",@progbits
	.align	128
        .global         _ZN5flash44flash_bwd_dq_dk_dv_loop_seqk_parallel_kernelI23Flash_bwd_kernel_traitsILi256ELi64ELi64ELi8ELi4ELi2ELi2ELb0ELb1EN7cutlass6half_tE19Flash_kernel_traitsILi256ELi64ELi64ELi8ES3_EELb0ELb1ELb0ELb0ELb0ELb0ELb1EEEvNS_16Flash_bwd_paramsE
        .type           _ZN5flash44flash_bwd_dq_dk_dv_loop_seqk_parallel_kernelI23Flash_bwd_kernel_traitsILi256ELi64ELi64ELi8ELi4ELi2ELi2ELb0ELb1EN7cutlass6half_tE19Flash_kernel_traitsILi256ELi64ELi64ELi8ES3_EELb0ELb1ELb0ELb0ELb0ELb0ELb1EEEvNS_16Flash_bwd_paramsE,@function
        .size           _ZN5flash44flash_bwd_dq_dk_dv_loop_seqk_parallel_kernelI23Flash_bwd_kernel_traitsILi256ELi64ELi64ELi8ELi4ELi2ELi2ELb0ELb1EN7cutlass6half_tE19Flash_kernel_traitsILi256ELi64ELi64ELi8ES3_EELb0ELb1ELb0ELb0ELb0ELb0ELb1EEEvNS_16Flash_bwd_paramsE,(.L_x_1272 - _ZN5flash44flash_bwd_dq_dk_dv_loop_seqk_parallel_kernelI23Flash_bwd_kernel_traitsILi256ELi64ELi64ELi8ELi4ELi2ELi2ELb0ELb1EN7cutlass6half_tE19Flash_kernel_traitsILi256ELi64ELi64ELi8ES3_EELb0ELb1ELb0ELb0ELb0ELb0ELb1EEEvNS_16Flash_bwd_paramsE)
        .other          _ZN5flash44flash_bwd_dq_dk_dv_loop_seqk_parallel_kernelI23Flash_bwd_kernel_traitsILi256ELi64ELi64ELi8ELi4ELi2ELi2ELb0ELb1EN7cutlass6half_tE19Flash_kernel_traitsILi256ELi64ELi64ELi8ES3_EELb0ELb1ELb0ELb0ELb0ELb0ELb1EEEvNS_16Flash_bwd_paramsE,@"STO_CUDA_ENTRY STV_DEFAULT"
_ZN5flash44flash_bwd_dq_dk_dv_loop_seqk_parallel_kernelI23Flash_bwd_kernel_traitsILi256ELi64ELi64ELi8ELi4ELi2ELi2ELb0ELb1EN7cutlass6half_tE19Flash_kernel_traitsILi256ELi64ELi64ELi8ES3_EELb0ELb1ELb0ELb0ELb0ELb0ELb1EEEvNS_16Flash_bwd_paramsE:
.text._ZN5flash44flash_bwd_dq_dk_dv_loop_seqk_parallel_kernelI23Flash_bwd_kernel_traitsILi256ELi64ELi64ELi8ELi4ELi2ELi2ELb0ELb1EN7cutlass6half_tE19Flash_kernel_traitsILi256ELi64ELi64ELi8ES3_EELb0ELb1ELb0ELb0ELb0ELb0ELb1EEEvNS_16Flash_bwd_paramsE:
        /* <DEDUP_REMOVED lines=48> */
.L_x_698:
        /* <DEDUP_REMOVED lines=54> */
.L_x_642:
        /* <DEDUP_REMOVED lines=34> */
.L_x_644:
[----:B------:R-:W1:Y:S01]  /*0880*/  LDCU.64 UR14, c[0x0][0x3b8] ;  /* 0x00007700ff0e77ac */ /* 0x000e620008000a00 */
[----:B------:R-:W-:-:S04]  /*0890*/  UIADD3 UR8, UPT, UPT, UR40, UR44, URZ ;  /* 0x0000002c28087290 */ /* 0x000fc8000fffe0ff */
[----:B-1----:R-:W-:Y:S02]  /*08a0*/  UIMAD.WIDE.U32 UR54, UR8, UR14, URZ ;  /* 0x0000000e083672a5 */ /* 0x002fe4000f8e00ff */
[----:B------:R-:W-:-:S04]  /*08b0*/  UIMAD UR8, UR8, UR15, URZ ;  /* 0x0000000f080872a4 */ /* 0x000fc8000f8e02ff */
[----:B------:R-:W-:-:S06]  /*08c0*/  UIADD3 UR8, UPT, UPT, UR55, UR8, URZ ;  /* 0x0000000837087290 */ /* 0x000fcc000fffe0ff */
[----:B------:R-:W-:Y:S02]  /*08d0*/  MOV R7, UR8 ;  /* 0x0000000800077c02 */ /* 0x000fe40008000f00 */
.L_x_645:
        /* <DEDUP_REMOVED lines=40> */
.L_x_646:
[----:B------:R-:W1:Y:S01]  /*0b60*/  LDCU.64 UR12, c[0x0][0x3c0] ;  /* 0x00007800ff0c77ac */ /* 0x000e620008000a00 */
[----:B------:R-:W-:-:S04]  /*0b70*/  UIADD3 UR8, UPT, UPT, UR40, UR44, URZ ;  /* 0x0000002c28087290 */ /* 0x000fc8000fffe0ff */
[----:B-1----:R-:W-:Y:S02]  /*0b80*/  UIMAD.WIDE.U32 UR52, UR8, UR12, URZ ;  /* 0x0000000c083472a5 */ /* 0x002fe4000f8e00ff */
[----:B------:R-:W-:-:S04]  /*0b90*/  UIMAD UR8, UR8, UR13, URZ ;  /* 0x0000000d080872a4 */ /* 0x000fc8000f8e02ff */
[----:B------:R-:W-:-:S06]  /*0ba0*/  UIADD3 UR8, UPT, UPT, UR53, UR8, URZ ;  /* 0x0000000835087290 */ /* 0x000fcc000fffe0ff */
[----:B------:R-:W-:-:S07]  /*0bb0*/  MOV R8, UR8 ;  /* 0x0000000800087c02 */ /* 0x000fce0008000f00 */
.L_x_647:
        /* <DEDUP_REMOVED lines=27> */
.L_x_648:
[----:B------:R-:W-:Y:S02]  /*0d70*/  IMAD R19, R25, UR19, RZ ;  /* 0x0000001319137c24 */ /* 0x000fe4000f8e02ff */
[----:B------:R-:W-:-:S05]  /*0d80*/  IMAD.WIDE.U32 R14, R24, UR19, RZ ;  /* 0x00000013180e7c25 */ /* 0x000fca000f8e00ff */
[----:B------:R-:W-:-:S07]  /*0d90*/  IADD3 R19, PT, PT, R15, R19, RZ ;  /* 0x000000130f137210 */ /* 0x000fce0007ffe0ff */
.L_x_649:
        /* <DEDUP_REMOVED lines=20> */
.L_x_650:
[----:B------:R-:W1:Y:S01]  /*0ee0*/  LDCU UR55, c[0x0][0x434] ;  /* 0x00008680ff3777ac */ /* 0x000e620008000800 */
[----:B------:R-:W-:-:S04]  /*0ef0*/  UIMAD UR8, UR45, UR20, UR27 ;  /* 0x000000142d0872a4 */ /* 0x000fc8000f8e021b */
[----:B-1----:R-:W-:-:S12]  /*0f00*/  UIMAD UR55, UR8, UR55, URZ ;  /* 0x00000037083772a4 */ /* 0x002fd8000f8e02ff */
.L_x_651:
        /* <DEDUP_REMOVED lines=10> */
.L_x_652:
[----:B------:R-:W1:Y:S01]  /*0fb0*/  LDCU UR53, c[0x0][0x444] ;  /* 0x00008880ff3577ac */ /* 0x000e620008000800 */
[----:B------:R-:W-:-:S04]  /*0fc0*/  UIMAD UR8, UR45, UR20, UR27 ;  /* 0x000000142d0872a4 */ /* 0x000fc8000f8e021b */
[----:B-1----:R-:W-:-:S12]  /*0fd0*/  UIMAD UR53, UR8, UR53, URZ ;  /* 0x00000035083572a4 */ /* 0x002fd8000f8e02ff */
.L_x_653:
        /* <DEDUP_REMOVED lines=104> */
.L_x_655:
[----:B------:R-:W1:Y:S01]  /*1660*/  LDCU.64 UR12, c[0x0][0x5c0] ;  /* 0x0000b800ff0c77ac */ /* 0x000e620008000a00 */
[----:B------:R-:W-:-:S04]  /*1670*/  UIADD3 UR8, UPT, UPT, UR40, UR44, URZ ;  /* 0x0000002c28087290 */ /* 0x000fc8000fffe0ff */
[----:B-1----:R-:W-:Y:S02]  /*1680*/  UIMAD.WIDE.U32 UR16, UR8, UR12, URZ ;  /* 0x0000000c081072a5 */ /* 0x002fe4000f8e00ff */
[----:B------:R-:W-:-:S04]  /*1690*/  UIMAD UR8, UR8, UR13, URZ ;  /* 0x0000000d080872a4 */ /* 0x000fc8000f8e02ff */
[----:B------:R-:W-:-:S06]  /*16a0*/  UIADD3 UR8, UPT, UPT, UR17, UR8, URZ ;  /* 0x0000000811087290 */ /* 0x000fcc000fffe0ff */
[----:B------:R-:W-:Y:S02]  /*16b0*/  MOV R4, UR8 ;  /* 0x0000000800047c02 */ /* 0x000fe40008000f00 */
.L_x_656:
        /* <DEDUP_REMOVED lines=13> */
.L_x_657:
[----:B------:R-:W1:Y:S01]  /*1790*/  LDCU.64 UR10, c[0x0][0x5c8] ;  /* 0x0000b900ff0a77ac */ /* 0x000e620008000a00 */
[----:B------:R-:W-:-:S04]  /*17a0*/  UIADD3 UR40, UPT, UPT, UR40, UR44, URZ ;  /* 0x0000002c28287290 */ /* 0x000fc8000fffe0ff */
[----:B-1----:R-:W-:Y:S02]  /*17b0*/  UIMAD.WIDE.U32 UR14, UR40, UR10, URZ ;  /* 0x0000000a280e72a5 */ /* 0x002fe4000f8e00ff */
[----:B------:R-:W-:-:S04]  /*17c0*/  UIMAD UR40, UR40, UR11, URZ ;  /* 0x0000000b282872a4 */ /* 0x000fc8000f8e02ff */
[----:B------:R-:W-:-:S06]  /*17d0*/  UIADD3 UR40, UPT, UPT, UR15, UR40, URZ ;  /* 0x000000280f287290 */ /* 0x000fcc000fffe0ff */
[----:B------:R-:W-:-:S07]  /*17e0*/  MOV R0, UR40 ;  /* 0x0000002800007c02 */ /* 0x000fce0008000f00 */
.L_x_658:
        /* <DEDUP_REMOVED lines=31> */
.L_x_660:
[----:B------:R-:W-:Y:S05]  /*19e0*/  BSYNC.RECONVERGENT B0 ;  /* 0x0000000000007941 */ /* 0x000fea0003800200 */
.L_x_659:
        /* <DEDUP_REMOVED lines=19> */
.L_x_662:
[----:B------:R-:W-:Y:S05]  /*1b20*/  BSYNC.RECONVERGENT B0 ;  /* 0x0000000000007941 */ /* 0x000fea0003800200 */
.L_x_661:
        /* <DEDUP_REMOVED lines=28> */
.L_x_664:
[----:B------:R-:W-:Y:S05]  /*1cf0*/  BSYNC.RECONVERGENT B0 ;  /* 0x0000000000007941 */ /* 0x000fea0003800200 */
.L_x_663:
        /* <DEDUP_REMOVED lines=20> */
.L_x_654:
        /* <DEDUP_REMOVED lines=35> */
.L_x_667:
[----:B------:R2:W-:Y:S04]  /*2070*/  STS.128 [R13+0x8000], RZ ;  /* 0x008000ff0d007388 */ /* 0x0005e80000000c00 */
[----:B------:R2:W-:Y:S04]  /*2080*/  STS.128 [R13+0xa000], RZ ;  /* 0x00a000ff0d007388 */ /* 0x0005e80000000c00 */
[----:B------:R2:W-:Y:S04]  /*2090*/  STS.128 [R13+0xc000], RZ ;  /* 0x00c000ff0d007388 */ /* 0x0005e80000000c00 */
[----:B------:R2:W-:Y:S02]  /*20a0*/  STS.128 [R13+0xe000], RZ ;  /* 0x00e000ff0d007388 */ /* 0x0005e40000000c00 */
.L_x_668:
[----:B------:R-:W-:Y:S05]  /*20b0*/  BSYNC.RECONVERGENT B0 ;  /* 0x0000000000007941 */ /* 0x000fea0003800200 */
.L_x_666:
        /* <DEDUP_REMOVED lines=37> */
.L_x_670:
[----:B------:R-:W-:Y:S05]  /*2310*/  BSYNC.RECONVERGENT B0 ;  /* 0x0000000000007941 */ /* 0x000fea0003800200 */
.L_x_669:
        /* <DEDUP_REMOVED lines=28> */
.L_x_672:
[----:B------:R1:W-:Y:S04]  /*24e0*/  STS.128 [R13], RZ ;  /* 0x000000ff0d007388 */ /* 0x0003e80000000c00 */
[----:B------:R1:W-:Y:S04]  /*24f0*/  STS.128 [R13+0x2000], RZ ;  /* 0x002000ff0d007388 */ /* 0x0003e80000000c00 */
[----:B------:R1:W-:Y:S04]  /*2500*/  STS.128 [R13+0x4000], RZ ;  /* 0x004000ff0d007388 */ /* 0x0003e80000000c00 */
[----:B------:R1:W-:Y:S02]  /*2510*/  STS.128 [R13+0x6000], RZ ;  /* 0x006000ff0d007388 */ /* 0x0003e40000000c00 */
.L_x_673:
[----:B------:R-:W-:Y:S05]  /*2520*/  BSYNC.RECONVERGENT B0 ;  /* 0x0000000000007941 */ /* 0x000fea0003800200 */
.L_x_671:
        /* <DEDUP_REMOVED lines=46> */
.L_x_675:
[----:B------:R-:W-:Y:S05]  /*2810*/  BSYNC.RECONVERGENT B0 ;  /* 0x0000000000007941 */ /* 0x000fea0003800200 */
.L_x_674:
        /* <DEDUP_REMOVED lines=48> */
.L_x_677:
[----:B------:R2:W-:Y:S04]  /*2b20*/  STS.128 [R13+0x10000], RZ ;  /* 0x010000ff0d007388 */ /* 0x0005e80000000c00 */
[----:B------:R2:W-:Y:S04]  /*2b30*/  STS.128 [R13+0x12000], RZ ;  /* 0x012000ff0d007388 */ /* 0x0005e80000000c00 */
[----:B------:R2:W-:Y:S04]  /*2b40*/  STS.128 [R13+0x14000], RZ ;  /* 0x014000ff0d007388 */ /* 0x0005e80000000c00 */
[----:B------:R2:W-:Y:S02]  /*2b50*/  STS.128 [R13+0x16000], RZ ;  /* 0x016000ff0d007388 */ /* 0x0005e40000000c00 */
.L_x_678:
[----:B------:R-:W-:Y:S05]  /*2b60*/  BSYNC.RECONVERGENT B0 ;  /* 0x0000000000007941 */ /* 0x000fea0003800200 */
.L_x_676:
        /* <DEDUP_REMOVED lines=40> */
.L_x_680:
[----:B------:R-:W-:Y:S05]  /*2df0*/  BSYNC.RECONVERGENT B0 ;  /* 0x0000000000007941 */ /* 0x000fea0003800200 */
.L_x_679:
        /* <DEDUP_REMOVED lines=46> */
.L_x_682:
[----:B------:R2:W-:Y:S04]  /*30e0*/  STS.128 [R13+0x18000], RZ ;  /* 0x018000ff0d007388 */ /* 0x0005e80000000c00 */
[----:B------:R2:W-:Y:S04]  /*30f0*/  STS.128 [R13+0x1a000], RZ ;  /* 0x01a000ff0d007388 */ /* 0x0005e80000000c00 */
[----:B------:R2:W-:Y:S04]  /*3100*/  STS.128 [R13+0x1c000], RZ ;  /* 0x01c000ff0d007388 */ /* 0x0005e80000000c00 */
[----:B------:R2:W-:Y:S02]  /*3110*/  STS.128 [R13+0x1e000], RZ ;  /* 0x01e000ff0d007388 */ /* 0x0005e40000000c00 */
.L_x_683:
[----:B------:R-:W-:Y:S05]  /*3120*/  BSYNC.RECONVERGENT B0 ;  /* 0x0000000000007941 */ /* 0x000fea0003800200 */
.L_x_681:
        /* <DEDUP_REMOVED lines=42> */
.L_x_685:
[----:B------:R-:W-:Y:S05]  /*33d0*/  BSYNC.RECONVERGENT B0 ;  /* 0x0000000000007941 */ /* 0x000fea0003800200 */
.L_x_684:
[----:B------:R-:W-:Y:S01]  /*33e0*/  IMAD.SHL.U32 R5, R0, 0x2, RZ ;  /* 0x0000000200057824 */ /* 0x000fe200078e00ff */
[----:B-1----:R-:W-:Y:S01]  /*33f0*/  LOP3.LUT R3, R6, 0x1c0, RZ, 0xc0, !PT ;  /* 0x000001c006037812 */ /* 0x002fe200078ec0ff */
[----:B------:R-:W-:Y:S01]  /*3400*/  IMAD.SHL.U32 R229, R0, 0x20, RZ ;  /* 0x0000002000e57824 */ /* 0x000fe200078e00ff */
[----:B------:R-:W-:Y:S01]  /*3410*/  LOP3.LUT R6, R6, 0x200, RZ, 0xc0, !PT ;  /* 0x0000020006067812 */ /* 0x000fe200078ec0ff */
        /* <DEDUP_REMOVED lines=9> */
[----:B------:R-:W-:Y:S01]  /*34b0*/  R2P PR, R0, 0x6 ;  /* 0x0000000600007804 */ /* 0x000fe20000000000 */
[----:B------:R-:W1:Y:S01]  /*34c0*/  LDC R241, c[0x0][0x44c] ;  /* 0x00011300fff17b82 */ /* 0x000e620000000800 */
[C---:B------:R-:W-:Y:S01]  /*34d0*/  LOP3.LUT R0, R3.reuse, 0x8, R0, 0x78, !PT ;  /* 0x0000000803007812 */ /* 0x040fe200078e7800 */
[----:B------:R-:W0:Y:S01]  /*34e0*/  LDGDEPBAR ;  /* 0x00000000000079af */ /* 0x000e220000000000 */
[----:B------:R-:W-:Y:S01]  /*34f0*/  LOP3.LUT R12, R3, 0x8, R12, 0x78, !PT ;  /* 0x00000008030c7812 */ /* 0x000fe200078e780c */
[----:B------:R-:W-:Y:S01]  /*3500*/  IMAD.SHL.U32 R3, R217, 0x20, RZ ;  /* 0x00000020d9037824 */ /* 0x000fe200078e00ff */
[----:B------:R-:W-:Y:S01]  /*3510*/  SHF.R.U32.HI R4, RZ, 0x2, R217 ;  /* 0x00000002ff047819 */ /* 0x000fe200000116d9 */
[----:B------:R-:W2:Y:S01]  /*3520*/  LDCU UR14, c[0x0][0x590] ;  /* 0x0000b200ff0e77ac */ /* 0x000ea20008000800 */
[C---:B------:R-:W-:Y:S01]  /*3530*/  LOP3.LUT R5, R9.reuse, 0x38, RZ, 0xc0, !PT ;  /* 0x0000003809057812 */ /* 0x040fe200078ec0ff */
[----:B------:R-:W-:Y:S01]  /*3540*/  IMAD.MOV.U32 R222, RZ, RZ, 0x20 ;  /* 0x00000020ffde7424 */ /* 0x000fe200078e00ff */
[----:B------:R-:W-:Y:S01]  /*3550*/  LOP3.LUT R227, R2, 0x3800, R227, 0xf8, !PT ;  /* 0x0000380002e37812 */ /* 0x000fe200078ef8e3 */
[----:B------:R-:W-:Y:S01]  /*3560*/  IMAD.MOV.U32 R216, RZ, RZ, 0x40 ;  /* 0x00000040ffd87424 */ /* 0x000fe200078e00ff */
[----:B------:R-:W-:Y:S01]  /*3570*/  LOP3.LUT R229, R6, 0xc00, R229, 0xf8, !PT ;  /* 0x00000c0006e57812 */ /* 0x000fe200078ef8e5 */
[----:B------:R-:W-:Y:S01]  /*3580*/  IMAD.MOV.U32 R245, RZ, RZ, 0x10 ;  /* 0x00000010fff57424 */ /* 0x000fe200078e00ff */
[--C-:B------:R-:W-:Y:S01]  /*3590*/  SHF.R.U32.HI R7, RZ, 0x3, R217.reuse ;  /* 0x00000003ff077819 */ /* 0x100fe200000116d9 */
[----:B------:R-:W-:Y:S01]  /*35a0*/  IMAD.U32 R233, RZ, RZ, UR41 ;  /* 0x00000029ffe97e24 */ /* 0x000fe2000f8e00ff */
[----:B------:R-:W-:Y:S01]  /*35b0*/  LOP3.LUT R6, R9, 0x20, RZ, 0xc0, !PT ;  /* 0x0000002009067812 */ /* 0x000fe200078ec0ff */
[----:B------:R-:W-:Y:S01]  /*35c0*/  IMAD.MOV.U32 R240, RZ, RZ, 0x3f ;  /* 0x0000003ffff07424 */ /* 0x000fe200078e00ff */
[----:B------:R-:W-:Y:S01]  /*35d0*/  LOP3.LUT R4, R5, 0x20, R4, 0x78, !PT ;  /* 0x0000002005047812 */ /* 0x000fe200078e7804 */
[----:B------:R-:W-:Y:S01]  /*35e0*/  IMAD.U32 R233, R233, 0x40, R10 ;  /* 0x00000040e9e97824 */ /* 0x000fe200078e000a */
[----:B------:R-:W-:Y:S01]  /*35f0*/  SHF.R.U32.HI R5, RZ, 0x1, R217 ;  /* 0x00000001ff057819 */ /* 0x000fe200000116d9 */
[----:B------:R-:W-:Y:S01]  /*3600*/  IMAD.MOV.U32 R237, RZ, RZ, 0x37 ;  /* 0x00000037ffed7424 */ /* 0x000fe200078e00ff */
        /* <DEDUP_REMOVED lines=10> */
[----:B------:R-:W-:Y:S02]  /*36b0*/  LOP3.LUT R6, R5, 0x10, RZ, 0xc0, !PT ;  /* 0x0000001005067812 */ /* 0x000fe400078ec0ff */
[----:B------:R-:W-:Y:S02]  /*36c0*/  CS2R R184, SRZ ;  /* 0x0000000000b87805 */ /* 0x000fe4000001ff00 */
[----:B------:R-:W-:-:S02]  /*36d0*/  LOP3.LUT R2, R2, 0x6, R9, 0xf8, !PT ;  /* 0x0000000602027812 */ /* 0x000fc400078ef809 */
[----:B------:R-:W-:Y:S02]  /*36e0*/  CS2R R182, SRZ ;  /* 0x0000000000b67805 */ /* 0x000fe4000001ff00 */
[----:B------:R-:W-:Y:S02]  /*36f0*/  LOP3.LUT R9, R0, 0x3800, R243, 0xf8, !PT ;  /* 0x0000380000097812 */ /* 0x000fe400078ef8f3 */
[----:B------:R-:W-:Y:S02]  /*3700*/  CS2R R180, SRZ ;  /* 0x0000000000b47805 */ /* 0x000fe4000001ff00 */
[----:B------:R-:W-:Y:S02]  /*3710*/  LOP3.LUT R0, R11, 0x38, R232, 0xf8, !PT ;  /* 0x000000380b007812 */ /* 0x000fe400078ef8e8 */
[----:B------:R-:W-:Y:S02]  /*3720*/  CS2R R174, SRZ ;  /* 0x0000000000ae7805 */ /* 0x000fe4000001ff00 */
[----:B------:R-:W-:Y:S01]  /*3730*/  LOP3.LUT R11, R6, 0x8, R217, 0xf8, !PT ;  /* 0x00000008060b7812 */ /* 0x000fe200078ef8d9 */
[----:B------:R-:W-:Y:S01]  /*3740*/  IMAD.MOV.U32 R6, RZ, RZ, 0x40 ;  /* 0x00000040ff067424 */ /* 0x000fe200078e00ff */
[----:B------:R-:W-:-:S02]  /*3750*/  LOP3.LUT R243, R4, 0x1c0, R243, 0xf8, !PT ;  /* 0x000001c004f37812 */ /* 0x000fc400078ef8f3 */
[----:B------:R-:W-:Y:S02]  /*3760*/  CS2R R172, SRZ ;  /* 0x0000000000ac7805 */ /* 0x000fe4000001ff00 */
[C---:B------:R-:W-:Y:S02]  /*3770*/  LOP3.LUT R242, R0.reuse, 0x8, R217, 0x78, !PT ;  /* 0x0000000800f27812 */ /* 0x040fe400078e78d9 */
[----:B------:R-:W-:Y:S02]  /*3780*/  CS2R R178, SRZ ;  /* 0x0000000000b27805 */ /* 0x000fe4000001ff00 */
[----:B------:R-:W-:Y:S02]  /*3790*/  LOP3.LUT R4, R11, R0, RZ, 0x3c, !PT ;  /* 0x000000000b047212 */ /* 0x000fe400078e3cff */
[----:B------:R-:W-:Y:S02]  /*37a0*/  CS2R R176, SRZ ;  /* 0x0000000000b07805 */ /* 0x000fe4000001ff00 */
[----:B------:R-:W-:Y:S01]  /*37b0*/  LOP3.LUT R0, R0, 0x8, R5, 0x78, !PT ;  /* 0x0000000800007812 */ /* 0x000fe200078e7805 */
[----:B------:R-:W-:Y:S01]  /*37c0*/  IMAD.U32 R5, RZ, RZ, UR48 ;  /* 0x00000030ff057e24 */ /* 0x000fe2000f8e00ff */
[----:B------:R-:W-:-:S02]  /*37d0*/  LOP3.LUT R7, R7, 0x1c0, R218, 0xf8, !PT ;  /* 0x000001c007077812 */ /* 0x000fc400078ef8da */
[----:B------:R-:W-:Y:S02]  /*37e0*/  CS2R R170, SRZ ;  /* 0x0000000000aa7805 */ /* 0x000fe4000001ff00 */
[----:B------:R-:W-:Y:S02]  /*37f0*/  LOP3.LUT R229, R229, R12, RZ, 0xfc, !PT ;  /* 0x0000000ce5e57212 */ /* 0x000fe400078efcff */
[----:B------:R-:W-:Y:S02]  /*3800*/  CS2R R168, SRZ ;  /* 0x0000000000a87805 */ /* 0x000fe4000001ff00 */
[----:B------:R-:W-:Y:S02]  /*3810*/  IADD3 R244, PT, PT, R5, UR39, R236 ;  /* 0x0000002705f47c10 */ /* 0x000fe4000fffe0ec */
[----:B------:R-:W-:Y:S02]  /*3820*/  CS2R R166, SRZ ;  /* 0x0000000000a67805 */ /* 0x000fe4000001ff00 */
[----:B------:R-:W-:-:S02]  /*3830*/  LOP3.LUT R5, R7, 0x38, R232, 0x78, !PT ;  /* 0x0000003807057812 */ /* 0x000fc400078e78e8 */
[----:B------:R-:W-:Y:S02]  /*3840*/  CS2R R164, SRZ ;  /* 0x0000000000a47805 */ /* 0x000fe4000001ff00 */
[----:B------:R-:W-:Y:S02]  /*3850*/  SEL R6, R6, 0xffffffc0, !P2 ;  /* 0xffffffc006067807 */ /* 0x000fe40005000000 */
[----:B------:R-:W-:Y:S02]  /*3860*/  CS2R R158, SRZ ;  /* 0x00000000009e7805 */ /* 0x000fe4000001ff00 */
[----:B------:R-:W-:Y:S02]  /*3870*/  LEA R227, R227, UR38, 0x1 ;  /* 0x00000026e3e37c11 */ /* 0x000fe4000f8e08ff */
[----:B------:R-:W-:Y:S02]  /*3880*/  CS2R R156, SRZ ;  /* 0x00000000009c7805 */ /* 0x000fe4000001ff00 */
[----:B------:R-:W-:-:S02]  /*3890*/  LOP3.LUT R220, R5, 0x200, R218, 0xf8, !PT ;  /* 0x0000020005dc7812 */ /* 0x000fc400078ef8da */
[----:B------:R-:W-:Y:S02]  /*38a0*/  CS2R R162, SRZ ;  /* 0x0000000000a27805 */ /* 0x000fe4000001ff00 */
[----:B------:R-:W-:Y:S01]  /*38b0*/  LEA R229, R229, UR38, 0x1 ;  /* 0x00000026e5e57c11 */ /* 0x000fe2000f8e08ff */
[----:B------:R-:W-:Y:S01]  /*38c0*/  IMAD.IADD R223, R6, 0x1, R227 ;  /* 0x0000000106df7824 */ /* 0x000fe200078e02e3 */
[----:B------:R-:W-:Y:S02]  /*38d0*/  LOP3.LUT R218, R218, 0x200, RZ, 0xc0, !PT ;  /* 0x00000200dada7812 */ /* 0x000fe400078ec0ff */
[----:B------:R-:W-:Y:S02]  /*38e0*/  CS2R R160, SRZ ;  /* 0x0000000000a07805 */ /* 0x000fe4000001ff00 */
[----:B------:R-:W-:Y:S01]  /*38f0*/  LOP3.LUT R243, R2, R243, RZ, 0xfc, !PT ;  /* 0x000000f302f37212 */ /* 0x000fe200078efcff */
[----:B------:R-:W-:Y:S01]  /*3900*/  IMAD.MOV.U32 R2, RZ, RZ, 0x20 ;  /* 0x00000020ff027424 */ /* 0x000fe200078e00ff */
[----:B------:R-:W-:Y:S01]  /*3910*/  SEL R222, R222, 0xffffffe0, !P1 ;  /* 0xffffffe0dede7807 */ /* 0x000fe20004800000 */
[----:B------:R-:W-:Y:S01]  /*3920*/  IMAD.IADD R225, R6, 0x1, R229 ;  /* 0x0000000106e17824 */ /* 0x000fe200078e02e5 */
[----:B------:R-:W-:-:S02]  /*3930*/  LOP3.LUT P3, RZ, R217, 0x4, RZ, 0xc0, !PT ;  /* 0x00000004d9ff7812 */ /* 0x000fc4000786c0ff */
[----:B------:R-:W-:Y:S02]  /*3940*/  CS2R R154, SRZ ;  /* 0x00000000009a7805 */ /* 0x000fe4000001ff00 */
[----:B------:R-:W-:Y:S01]  /*3950*/  LOP3.LUT P0, RZ, R217, 0x2, RZ, 0xc0, !PT ;  /* 0x00000002d9ff7812 */ /* 0x000fe2000780c0ff */
[----:B------:R-:W-:Y:S01]  /*3960*/  IMAD.IADD R224, R222, 0x1, R227 ;  /* 0x00000001dee07824 */ /* 0x000fe200078e02e3 */
[----:B------:R-:W-:Y:S01]  /*3970*/  LOP3.LUT R251, R218, 0xc00, R3, 0xf8, !PT ;  /* 0x00000c00dafb7812 */ /* 0x000fe200078ef803 */
[C---:B------:R-:W-:Y:S01]  /*3980*/  IMAD.IADD R226, R222.reuse, 0x1, R229 ;  /* 0x00000001dee27824 */ /* 0x040fe200078e02e5 */
[----:B------:R-:W-:Y:S01]  /*3990*/  LOP3.LUT R242, R9, R242, RZ, 0xfc, !PT ;  /* 0x000000f209f27212 */ /* 0x000fe200078efcff */
[----:B------:R-:W-:Y:S01]  /*39a0*/  IMAD.IADD R221, R222, 0x1, R223 ;  /* 0x00000001dedd7824 */ /* 0x000fe200078e02df */
        /* <DEDUP_REMOVED lines=43> */
[----:B------:R-:W-:Y:S01]  /*3c60*/  LOP3.LUT P4, RZ, R217, 0x8, RZ, 0xc0, !PT ;  /* 0x00000008d9ff7812 */ /* 0x000fe2000788c0ff */
[----:B------:R-:W-:Y:S01]  /*3c70*/  VIADD R244, R244, -UR47 ;  /* 0x8000002ff4f47c36 */ /* 0x000fe20008000000 */
[----:B------:R-:W-:Y:S01]  /*3c80*/  SEL R216, R216, 0xffffffc0, !P3 ;  /* 0xffffffc0d8d87807 */ /* 0x000fe20005800000 */
[----:B------:R-:W-:Y:S01]  /*3c90*/  IMAD.IADD R222, R222, 0x1, R225 ;  /* 0x00000001dede7824 */ /* 0x000fe200078e02e1 */
[----:B------:R-:W-:Y:S01]  /*3ca0*/  SEL R2, R2, 0xffffffe0, !P0 ;  /* 0xffffffe002027807 */ /* 0x000fe20004000000 */
[----:B------:R-:W1:Y:S01]  /*3cb0*/  LDCU UR8, c[0x0][0x440] ;  /* 0x00008800ff0877ac */ /* 0x000e620008000800 */
[----:B------:R-:W-:-:S02]  /*3cc0*/  SEL R245, R245, 0xfffffff0, !P3 ;  /* 0xfffffff0f5f57807 */ /* 0x000fc40005800000 */
[----:B------:R-:W-:Y:S01]  /*3cd0*/  LOP3.LUT R250, R232, 0x38, RZ, 0xc0, !PT ;  /* 0x00000038e8fa7812 */ /* 0x000fe200078ec0ff */
[----:B------:R-:W1:Y:S01]  /*3ce0*/  LDCU UR9, c[0x0][0x3e0] ;  /* 0x00007c00ff0977ac */ /* 0x000e620008000800 */
[----:B------:R-:W-:Y:S02]  /*3cf0*/  LOP3.LUT R219, R4, 0x200, R3, 0xf8, !PT ;  /* 0x0000020004db7812 */ /* 0x000fe400078ef803 */
[----:B------:R-:W-:Y:S01]  /*3d00*/  LOP3.LUT R251, R251, R0, RZ, 0xfc, !PT ;  /* 0x00000000fbfb7212 */ /* 0x000fe200078efcff */
[----:B------:R-:W1:Y:S01]  /*3d10*/  LDCU UR13, c[0x0][0x50c] ;  /* 0x0000a180ff0d77ac */ /* 0x000e620008000800 */
[----:B------:R-:W1:Y:S01]  /*3d20*/  LDCU UR12, c[0x0][0x45c] ;  /* 0x00008b80ff0c77ac */ /* 0x000e620008000800 */
[----:B--2---:R-:W-:Y:S02]  /*3d30*/  USHF.L.U32 UR14, UR14, 0x6, URZ ;  /* 0x000000060e0e7899 */ /* 0x004fe400080006ff */
[----:B------:R-:W-:-:S12]  /*3d40*/  UIADD3 UR50, UPT, UPT, UR50, 0x40, -UR39 ;  /* 0x0000004032327890 */ /* 0x000fd8000fffe827 */
.L_x_688:
[----:B------:R-:W0:Y:S01]  /*3d50*/  LDGDEPBAR ;  /* 0x00000000000079af */ /* 0x000e220000000000 */
[----:B------:R-:W-:Y:S01]  /*3d60*/  MOV R116, UR10 ;  /* 0x0000000a00747c02 */ /* 0x000fe20008000f00 */
[C---:B-----5:R-:W-:Y:S01]  /*3d70*/  FMUL.FTZ R131, R234.reuse, 1.4426950216293334961 ;  /* 0x3fb8aa3bea837820 */ /* 0x060fe20000410000 */
[----:B------:R-:W-:Y:S01]  /*3d80*/  MOV R117, UR11 ;  /* 0x0000000b00757c02 */ /* 0x000fe20008000f00 */
[C---:B------:R-:W-:Y:S01]  /*3d90*/  FMUL.FTZ R209, R235.reuse, 1.4426950216293334961 ;  /* 0x3fb8aa3bebd17820 */ /* 0x040fe20000410000 */
[----:B------:R-:W-:Y:S01]  /*3da0*/  FSETP.NEU.FTZ.AND P1, PT, R234, -INF , PT ;  /* 0xff800000ea00780b */ /* 0x000fe20003f3d000 */
[----:B------:R-:W-:Y:S01]  /*3db0*/  UIADD3 UR48, UPT, UPT, UR48, -0x40, URZ ;  /* 0xffffffc030307890 */ /* 0x000fe2000fffe0ff */
[----:B------:R-:W-:Y:S01]  /*3dc0*/  FSETP.NEU.FTZ.AND P2, PT, R235, -INF , PT ;  /* 0xff800000eb00780b */ /* 0x000fe20003f5d000 */
[----:B------:R-:W-:Y:S01]  /*3dd0*/  USHF.L.U32 UR15, UR41, 0x6, URZ ;  /* 0x00000006290f7899 */ /* 0x000fe200080006ff */
[----:B------:R-:W-:Y:S01]  /*3de0*/  FSEL R131, R131, RZ, P1 ;  /* 0x000000ff83837208 */ /* 0x000fe20000800000 */
[----:B------:R-:W-:Y:S01]  /*3df0*/  UISETP.GE.AND UP0, UPT, UR48, UR50, UPT ;  /* 0x000000323000728c */ /* 0x000fe2000bf06270 */
[----:B------:R-:W-:Y:S01]  /*3e00*/  FSEL R209, R209, RZ, P2 ;  /* 0x000000ffd1d17208 */ /* 0x000fe20001000000 */
[----:B------:R-:W-:Y:S02]  /*3e10*/  UIADD3 UR15, UPT, UPT, UR15, 0x40, URZ ;  /* 0x000000400f0f7890 */ /* 0x000fe4000fffe0ff */
[----:B------:R-:W-:Y:S02]  /*3e20*/  UIADD3 UR46, UPT, UPT, UR46, -0x1, URZ ;  /* 0xffffffff2e2e7890 */ /* 0x000fe4000fffe0ff */
[----:B------:R-:W-:Y:S06]  /*3e30*/  UISETP.LT.AND UP0, UPT, UR15, UR39, UP0 ;  /* 0x000000270f00728c */ /* 0x000fec0008701270 */
[----:B------:R-:W-:Y:S01]  /*3e40*/  PLOP3.LUT P0, PT, PT, PT, UP0, 0x80, 0x8 ;  /* 0x000000000008781c */ /* 0x000fe20003f0f008 */
[----:B------:R-:W-:Y:S01]  /*3e50*/  UISETP.GT.AND UP0, UPT, UR46, UR49, UPT ;  /* 0x000000312e00728c */ /* 0x000fe2000bf04270 */
[----:B------:R-:W-:Y:S04]  /*3e60*/  DEPBAR.LE SB0, 0x0 ;  /* 0x000080000000791a */ /* 0x000fe80000000000 */
[----:B------:R-:W-:Y:S06]  /*3e70*/  BAR.SYNC.DEFER_BLOCKING 0x0 ;  /* 0x0000000000007b1d */ /* 0x000fec0000010000 */
[----:B------:R-:W-:Y:S01]  /*3e80*/  @UP0 UIADD3 UR17, UP1, UPT, UR58, -0x100, URZ ;  /* 0xffffff003a110890 */ /* 0x000fe2000ff3e0ff */
[C---:B------:R-:W-:Y:S02]  /*3e90*/  @!P0 VIADDMNMX R200, R244.reuse, -R240, UR39, PT ;  /* 0x00000027f4c88e46 */ /* 0x040fe4000b8009f0 */
[----:B------:R-:W-:Y:S01]  /*3ea0*/  @!P0 IADD3 R129, PT, PT, R233, 0x1, RZ ;  /* 0x00000001e9818810 */ /* 0x000fe20007ffe0ff */
[----:B------:R-:W-:Y:S01]  /*3eb0*/  @UP0 UIADD3.X UR15, UPT, UPT, UR59, -0x1, URZ, UP1, !UPT ;  /* 0xffffffff3b0f0890 */ /* 0x000fe20008ffe4ff */
[----:B------:R-:W-:Y:S01]  /*3ec0*/  @!P0 VIADDMNMX R198, R244, -R237, UR39, PT ;  /* 0x00000027f4c68e46 */ /* 0x000fe2000b8009ed */
[----:B------:R-:W-:Y:S01]  /*3ed0*/  @UP0 UIADD3 UR10, UP1, UPT, UR10, -0x100, URZ ;  /* 0xffffff000a0a0890 */ /* 0x000fe2000ff3e0ff */
[-C--:B------:R-:W-:Y:S02]  /*3ee0*/  @!P0 ISETP.GE.AND P6, PT, R129, R200.reuse, PT ;  /* 0x000000c88100820c */ /* 0x080fe40003fc6270 */
[C---:B------:R-:W-:Y:S01]  /*3ef0*/  @!P0 ISETP.GE.AND P1, PT, R233.reuse, R200, PT ;  /* 0x000000c8e900820c */ /* 0x040fe20003f26270 */
[----:B------:R-:W-:Y:S01]  /*3f00*/  @UP0 UIADD3.X UR11, UPT, UPT, UR11, -0x1, URZ, UP1, !UPT ;  /* 0xffffffff0b0b0890 */ /* 0x000fe20008ffe4ff */
[----:B------:R-:W-:Y:S02]  /*3f10*/  @!P0 IADD3 R197, PT, PT, R233, 0x8, RZ ;  /* 0x00000008e9c58810 */ /* 0x000fe40007ffe0ff */
[----:B------:R-:W-:Y:S02]  /*3f20*/  @!P0 ISETP.GE.AND P5, PT, R129, R198, PT ;  /* 0x000000c68100820c */ /* 0x000fe40003fa6270 */
[----:B------:R-:W-:Y:S02]  /*3f30*/  @!P0 ISETP.GE.AND P2, PT, R197, R200, PT ;  /* 0x000000c8c500820c */ /* 0x000fe40003f46270 */
[C---:B------:R-:W-:Y:S01]  /*3f40*/  @!P0 IADD3 R199, PT, PT, R233.reuse, 0x10, RZ ;  /* 0x00000010e9c78810 */ /* 0x040fe20007ffe0ff */
[----:B------:R-:W-:Y:S01]  /*3f50*/  LDSM.16.M88.4 R84, [R229] ;  /* 0x00000000e554783b */ /* 0x000fe20000000200 */
[----:B------:R-:W-:Y:S05]  /*3f60*/  @!P0 IADD3 R201, PT, PT, R233, 0x18, RZ ;  /* 0x00000018e9c98810 */ /* 0x000fea0007ffe0ff */
[----:B------:R-:W2:Y:S06]  /*3f70*/  LDSM.16.M88.4 R88, [R227+0x10000] ;  /* 0x01000000e358783b */ /* 0x000eac0000000200 */
[----:B------:R-:W3:Y:S06]  /*3f80*/  LDSM.16.M88.4 R92, [R227+0x10800] ;  /* 0x01080000e35c783b */ /* 0x000eec0000000200 */
[----:B------:R-:W-:Y:S06]  /*3f90*/  LDSM.16.M88.4 R96, [R226] ;  /* 0x00000000e260783b */ /* 0x000fec0000000200 */
[----:B-1----:R-:W1:Y:S06]  /*3fa0*/  LDSM.16.M88.4 R100, [R224+0x10000] ;  /* 0x01000000e064783b */ /* 0x002e6c0000000200 */
[----:B------:R-:W1:Y:S06]  /*3fb0*/  LDSM.16.M88.4 R104, [R224+0x10800] ;  /* 0x01080000e068783b */ /* 0x000e6c0000000200 */
[----:B------:R-:W-:Y:S06]  /*3fc0*/  LDSM.16.M88.4 R108, [R225] ;  /* 0x00000000e16c783b */ /* 0x000fec0000000200 */
[----:B------:R-:W1:Y:S01]  /*3fd0*/  LDSM.16.M88.4 R112, [R223+0x10000] ;  /* 0x01000000df70783b */ /* 0x000e620000000200 */
[C---:B--2---:R-:W-:Y:S08]  /*3fe0*/  HMMA.16816.F32 R4, R84.reuse, R88, RZ ;  /* 0x000000585404723c */ /* 0x044ff000000018ff */
[C---:B------:R-:W-:Y:S01]  /*3ff0*/  HMMA.16816.F32 R8, R84.reuse, R90, RZ ;  /* 0x0000005a5408723c */ /* 0x040fe200000018ff */
[----:B------:R-:W-:Y:S07]  /*4000*/  LDSM.16.M88.4 R88, [R222] ;  /* 0x00000000de58783b */ /* 0x000fee0000000200 */
[C---:B---34-:R-:W-:Y:S08]  /*4010*/  HMMA.16816.F32 R12, R84.reuse, R92, RZ ;  /* 0x0000005c540c723c */ /* 0x058ff000000018ff */
[----:B------:R-:W-:Y:S01]  /*4020*/  HMMA.16816.F32 R16, R84, R94, RZ ;  /* 0x0000005e5410723c */ /* 0x000fe200000018ff */
[----:B------:R-:W2:Y:S06]  /*4030*/  LDSM.16.M88.4 R84, [R223+0x10800] ;  /* 0x01080000df54783b */ /* 0x000eac0000000200 */
[----:B------:R-:W3:Y:S01]  /*4040*/  LDSM.16.M88.4 R92, [R221+0x10000] ;  /* 0x01000000dd5c783b */ /* 0x000ee20000000200 */
[C---:B-1----:R-:W-:Y:S08]  /*4050*/  HMMA.16816.F32 R4, R96.reuse, R100, R4 ;  /* 0x000000646004723c */ /* 0x042ff00000001804 */
[C---:B------:R-:W-:Y:S01]  /*4060*/  HMMA.16816.F32 R8, R96.reuse, R102, R8 ;  /* 0x000000666008723c */ /* 0x040fe20000001808 */
[----:B------:R-:W-:Y:S07]  /*4070*/  LDSM.16.M88.4 R100, [R229+0x2000] ;  /* 0x00200000e564783b */ /* 0x000fee0000000200 */
[C---:B------:R-:W-:Y:S08]  /*4080*/  HMMA.16816.F32 R12, R96.reuse, R104, R12 ;  /* 0x00000068600c723c */ /* 0x040ff0000000180c */
[----:B------:R-:W-:Y:S01]  /*4090*/  HMMA.16816.F32 R16, R96, R106, R16 ;  /* 0x0000006a6010723c */ /* 0x000fe20000001810 */
[----:B------:R-:W1:Y:S06]  /*40a0*/  LDSM.16.M88.4 R96, [R221+0x10800] ;  /* 0x01080000dd60783b */ /* 0x000e6c0000000200 */
[----:B------:R-:W4:Y:S01]  /*40b0*/  LDSM.16.M88.4 R104, [R227+0x12000] ;  /* 0x01200000e368783b */ /* 0x000f220000000200 */
[C---:B------:R-:W-:Y:S08]  /*40c0*/  HMMA.16816.F32 R4, R108.reuse, R112, R4 ;  /* 0x000000706c04723c */ /* 0x040ff00000001804 */
[C---:B------:R-:W-:Y:S01]  /*40d0*/  HMMA.16816.F32 R8, R108.reuse, R114, R8 ;  /* 0x000000726c08723c */ /* 0x040fe20000001808 */
[----:B------:R-:W-:Y:S07]  /*40e0*/  LDSM.16.M88.4 R112, [R224+0x12000] ;  /* 0x01200000e070783b */ /* 0x000fee0000000200 */
[C---:B--2---:R-:W-:Y:S08]  /*40f0*/  HMMA.16816.F32 R12, R108.reuse, R84, R12 ;  /* 0x000000546c0c723c */ /* 0x044ff0000000180c */
[----:B------:R-:W-:Y:S01]  /*4100*/  HMMA.16816.F32 R16, R108, R86, R16 ;  /* 0x000000566c10723c */ /* 0x000fe20000001810 */
[----:B------:R-:W2:Y:S06]  /*4110*/  LDSM.16.M88.4 R84, [R227+0x12800] ;  /* 0x01280000e354783b */ /* 0x000eac0000000200 */
[----:B------:R-:W2:Y:S01]  /*4120*/  LDSM.16.M88.4 R108, [R226+0x2000] ;  /* 0x00200000e26c783b */ /* 0x000ea20000000200 */
        /* <DEDUP_REMOVED lines=20> */
[----:B------:R-:W1:Y:S01]  /*4270*/  LDSM.16.M88.4 R108, [R229+0x4000] ;  /* 0x00400000e56c783b */ /* 0x000e620000000200 */
[C---:B---3--:R-:W-:Y:S08]  /*4280*/  HMMA.16816.F32 R4, R92.reuse, R96, R4 ;  /* 0x000000605c04723c */ /* 0x048ff00000001804 */
[C---:B------:R-:W-:Y:S01]  /*4290*/  HMMA.16816.F32 R8, R92.reuse, R98, R8 ;  /* 0x000000625c08723c */ /* 0x040fe20000001808 */
[----:B------:R-:W-:Y:S07]  /*42a0*/  LDSM.16.M88.4 R96, [R224+0x14000] ;  /* 0x01400000e060783b */ /* 0x000fee0000000200 */
[C---:B--2---:R-:W-:Y:S08]  /*42b0*/  HMMA.16816.F32 R12, R92.reuse, R84, R12 ;  /* 0x000000545c0c723c */ /* 0x044ff0000000180c */
        /* <DEDUP_REMOVED lines=23> */
[----:B------:R3:W1:Y:S01]  /*4430*/  LDSM.16.M88.4 R92, [R229+0x6000] ;  /* 0x00600000e55c783b */ /* 0x0006620000000200 */
[C---:B----4-:R-:W-:Y:S08]  /*4440*/  HMMA.16816.F32 R4, R100.reuse, R104, R4 ;  /* 0x000000686404723c */ /* 0x050ff00000001804 */
[C---:B------:R-:W-:Y:S01]  /*4450*/  HMMA.16816.F32 R8, R100.reuse, R106, R8 ;  /* 0x0000006a6408723c */ /* 0x040fe20000001808 */
[----:B------:R-:W-:Y:S07]  /*4460*/  LDSM.16.M88.4 R104, [R224+0x16000] ;  /* 0x01600000e068783b */ /* 0x000fee0000000200 */
[C---:B--2---:R-:W-:Y:S03]  /*4470*/  HMMA.16816.F32 R12, R100.reuse, R84, R12 ;  /* 0x00000054640c723c */ /* 0x044fe6000000180c */
[----:B---3--:R-:W-:Y:S05]  /*4480*/  LEA R229, R251, UR4, 0x1 ;  /* 0x00000004fbe57c11 */ /* 0x008fea000f8e08ff */
[----:B------:R-:W-:Y:S01]  /*4490*/  HMMA.16816.F32 R16, R100, R86, R16 ;  /* 0x000000566410723c */ /* 0x000fe20000001810 */
[----:B------:R2:W3:Y:S06]  /*44a0*/  LDSM.16.M88.4 R84, [R227+0x16800] ;  /* 0x01680000e354783b */ /* 0x0004ec0000000200 */
[----:B------:R4:W3:Y:S01]  /*44b0*/  LDSM.16.M88.4 R100, [R226+0x6000] ;  /* 0x00600000e264783b */ /* 0x0008e20000000200 */
[C---:B------:R-:W-:Y:S08]  /*44c0*/  HMMA.16816.F32 R4, R108.reuse, R112, R4 ;  /* 0x000000706c04723c */ /* 0x040ff00000001804 */
[C---:B------:R-:W-:Y:S01]  /*44d0*/  HMMA.16816.F32 R8, R108.reuse, R114, R8 ;  /* 0x000000726c08723c */ /* 0x040fe20000001808 */
[----:B------:R-:W-:Y:S07]  /*44e0*/  LDSM.16.M88.4 R112, [R223+0x16000] ;  /* 0x01600000df70783b */ /* 0x000fee0000000200 */
[C---:B-1----:R-:W-:Y:S03]  /*44f0*/  HMMA.16816.F32 R12, R108.reuse, R88, R12 ;  /* 0x000000586c0c723c */ /* 0x042fe6000000180c */
[----:B--2---:R-:W-:Y:S02]  /*4500*/  LEA R227, R242, UR4, 0x1 ;  /* 0x00000004f2e37c11 */ /* 0x004fe4000f8e08ff */
[C---:B----4-:R-:W-:Y:S03]  /*4510*/  IADD3 R226, PT, PT, R2.reuse, R229, RZ ;  /* 0x000000e502e27210 */ /* 0x050fe60007ffe0ff */
[----:B------:R-:W-:Y:S01]  /*4520*/  HMMA.16816.F32 R16, R108, R90, R16 ;  /* 0x0000005a6c10723c */ /* 0x000fe20000001810 */
[----:B------:R1:W2:Y:S06]  /*4530*/  LDSM.16.M88.4 R88, [R224+0x16800] ;  /* 0x01680000e058783b */ /* 0x0002ac0000000200 */
[----:B------:R4:W2:Y:S01]  /*4540*/  LDSM.16.M88.4 R108, [R225+0x6000] ;  /* 0x00600000e16c783b */ /* 0x0008a20000000200 */
[C---:B------:R-:W-:Y:S08]  /*4550*/  HMMA.16816.F32 R4, R92.reuse, R96, R4 ;  /* 0x000000605c04723c */ /* 0x040ff00000001804 */
[C---:B------:R-:W-:Y:S01]  /*4560*/  HMMA.16816.F32 R8, R92.reuse, R98, R8 ;  /* 0x000000625c08723c */ /* 0x040fe20000001808 */
[----:B------:R-:W-:Y:S07]  /*4570*/  LDSM.16.M88.4 R96, [R221+0x16000] ;  /* 0x01600000dd60783b */ /* 0x000fee0000000200 */
[C---:B---3--:R-:W-:Y:S03]  /*4580*/  HMMA.16816.F32 R12, R92.reuse, R84, R12 ;  /* 0x000000545c0c723c */ /* 0x048fe6000000180c */
[----:B-1----:R-:W-:Y:S02]  /*4590*/  IADD3 R224, PT, PT, R2, R227, RZ ;  /* 0x000000e302e07210 */ /* 0x002fe40007ffe0ff */
[C---:B----4-:R-:W-:Y:S03]  /*45a0*/  IADD3 R225, PT, PT, R216.reuse, R229, RZ ;  /* 0x000000e5d8e17210 */ /* 0x050fe60007ffe0ff */
[----:B------:R-:W-:Y:S01]  /*45b0*/  HMMA.16816.F32 R16, R92, R86, R16 ;  /* 0x000000565c10723c */ /* 0x000fe20000001810 */
[----:B------:R1:W3:Y:S06]  /*45c0*/  LDSM.16.M88.4 R84, [R223+0x16800] ;  /* 0x01680000df54783b */ /* 0x0002ec0000000200 */
[----:B------:R-:W4:Y:S01]  /*45d0*/  LDSM.16.M88.4 R92, [R222+0x6000] ;  /* 0x00600000de5c783b */ /* 0x000f220000000200 */
[C---:B------:R-:W-:Y:S08]  /*45e0*/  HMMA.16816.F32 R4, R100.reuse, R104, R4 ;  /* 0x000000686404723c */ /* 0x040ff00000001804 */
[C---:B------:R-:W-:Y:S08]  /*45f0*/  HMMA.16816.F32 R8, R100.reuse, R106, R8 ;  /* 0x0000006a6408723c */ /* 0x040ff00000001808 */
[C---:B--2---:R-:W-:Y:S03]  /*4600*/  HMMA.16816.F32 R12, R100.reuse, R88, R12 ;  /* 0x00000058640c723c */ /* 0x044fe6000000180c */
[----:B-1----:R-:W-:Y:S05]  /*4610*/  IADD3 R223, PT, PT, R216, R227, RZ ;  /* 0x000000e3d8df7210 */ /* 0x002fea0007ffe0ff */
[----:B------:R-:W-:Y:S08]  /*4620*/  HMMA.16816.F32 R16, R100, R90, R16 ;  /* 0x0000005a6410723c */ /* 0x000ff00000001810 */
[C---:B------:R-:W-:Y:S08]  /*4630*/  HMMA.16816.F32 R4, R108.reuse, R112, R4 ;  /* 0x000000706c04723c */ /* 0x040ff00000001804 */
[C---:B------:R-:W-:Y:S08]  /*4640*/  HMMA.16816.F32 R8, R108.reuse, R114, R8 ;  /* 0x000000726c08723c */ /* 0x040ff00000001808 */
[C---:B---3--:R-:W-:Y:S08]  /*4650*/  HMMA.16816.F32 R12, R108.reuse, R84, R12 ;  /* 0x000000546c0c723c */ /* 0x048ff0000000180c */
[----:B------:R-:W-:Y:S01]  /*4660*/  HMMA.16816.F32 R16, R108, R86, R16 ;  /* 0x000000566c10723c */ /* 0x000fe20000001810 */
[----:B------:R-:W1:Y:S07]  /*4670*/  LDSM.16.M88.4 R84, [R221+0x16800] ;  /* 0x01680000dd54783b */ /* 0x000e6e0000000200 */
[C---:B----4-:R-:W-:Y:S08]  /*4680*/  HMMA.16816.F32 R4, R92.reuse, R96, R4 ;  /* 0x000000605c04723c */ /* 0x050ff00000001804 */
[C---:B------:R-:W-:Y:S11]  /*4690*/  HMMA.16816.F32 R8, R92.reuse, R98, R8 ;  /* 0x000000625c08723c */ /* 0x040ff60000001808 */
[----:B------:R-:W-:Y:S01]  /*46a0*/  FMUL.FTZ R118, R4, UR13 ;  /* 0x0000000d04767c20 */ /* 0x000fe20008410000 */
[----:B------:R-:W-:Y:S01]  /*46b0*/  FMUL.FTZ R119, R5, UR13 ;  /* 0x0000000d05777c20 */ /* 0x000fe20008410000 */
[----:B------:R-:W-:Y:S01]  /*46c0*/  FMUL.FTZ R120, R6, UR13 ;  /* 0x0000000d06787c20 */ /* 0x000fe20008410000 */
[----:B------:R-:W-:Y:S03]  /*46d0*/  FMUL.FTZ R121, R7, UR13 ;  /* 0x0000000d07797c20 */ /* 0x000fe60008410000 */
[----:B------:R-:W2:Y:S02]  /*46e0*/  MUFU.TANH R118, R118 ;  /* 0x0000007600767308 */ /* 0x000ea40000002400 */
[----:B------:R-:W-:Y:S01]  /*46f0*/  FMUL.FTZ R122, R8, UR13 ;  /* 0x0000000d087a7c20 */ /* 0x000fe20008410000 */
[----:B------:R-:W-:Y:S01]  /*4700*/  FMUL.FTZ R123, R9, UR13 ;  /* 0x0000000d097b7c20 */ /* 0x000fe20008410000 */
[----:B------:R-:W-:Y:S01]  /*4710*/  FMUL.FTZ R124, R10, UR13 ;  /* 0x0000000d0a7c7c20 */ /* 0x000fe20008410000 */
[----:B------:R-:W-:Y:S01]  /*4720*/  FMUL.FTZ R125, R11, UR13 ;  /* 0x0000000d0b7d7c20 */ /* 0x000fe20008410000 */
[C---:B-1----:R-:W-:Y:S04]  /*4730*/  HMMA.16816.F32 R12, R92.reuse, R84, R12 ;  /* 0x000000545c0c723c */ /* 0x042fe8000000180c */
[----:B------:R-:W1:Y:S04]  /*4740*/  MUFU.TANH R119, R119 ;  /* 0x0000007700777308 */ /* 0x000e680000002400 */
[----:B------:R-:W-:Y:S06]  /*4750*/  HMMA.16816.F32 R16, R92, R86, R16 ;  /* 0x000000565c10723c */ /* 0x000fec0000001810 */
[----:B------:R-:W3:Y:S01]  /*4760*/  MUFU.TANH R120, R120 ;  /* 0x0000007800787308 */ /* 0x000ee20000002400 */
[-C--:B--2---:R-:W-:Y:S02]  /*4770*/  MOV R214, R118.reuse ;  /* 0x0000007600d67202 */ /* 0x084fe40000000f00 */
[C---:B------:R-:W-:Y:S01]  /*4780*/  @!P0 FSEL R214, R118.reuse, -INF , !P1 ;  /* 0xff80000076d68808 */ /* 0x040fe20004800000 */
[----:B------:R-:W-:Y:S01]  /*4790*/  FFMA.FTZ R118, -R118, R118, 1 ;  /* 0x3f80000076767423 */ /* 0x000fe20000010176 */
[-C--:B------:R-:W-:Y:S05]  /*47a0*/  @!P0 ISETP.GE.AND P1, PT, R197, R198.reuse, PT ;  /* 0x000000c6c500820c */ /* 0x080fea0003f26270 */
[----:B------:R-:W2:Y:S01]  /*47b0*/  MUFU.TANH R121, R121 ;  /* 0x0000007900797308 */ /* 0x000ea20000002400 */
[----:B------:R-:W-:Y:S01]  /*47c0*/  @!P0 IADD3 R197, PT, PT, R233, 0x9, RZ ;  /* 0x00000009e9c58810 */ /* 0x000fe20007ffe0ff */
[----:B------:R-:W-:Y:S01]  /*47d0*/  FMUL.FTZ R126, R12, UR13 ;  /* 0x0000000d0c7e7c20 */ /* 0x000fe20008410000 */
[----:B------:R-:W-:Y:S01]  /*47e0*/  FMUL.FTZ R127, R13, UR13 ;  /* 0x0000000d0d7f7c20 */ /* 0x000fe20008410000 */
[----:B------:R-:W-:Y:S01]  /*47f0*/  FMUL.FTZ R128, R14, UR13 ;  /* 0x0000000d0e807c20 */ /* 0x000fe20008410000 */
[----:B------:R-:W-:Y:S01]  /*4800*/  FMUL.FTZ R129, R15, UR13 ;  /* 0x0000000d0f817c20 */ /* 0x000fe20008410000 */
[----:B-1----:R-:W-:Y:S01]  /*4810*/  MOV R210, R119 ;  /* 0x0000007700d27202 */ /* 0x002fe20000000f00 */
[--C-:B------:R-:W-:Y:S03]  /*4820*/  FFMA.FTZ R228, R214, UR12, -R209.reuse ;  /* 0x0000000cd6e47c23 */ /* 0x100fe600080108d1 */
[----:B------:R-:W1:Y:S01]  /*4830*/  MUFU.TANH R122, R122 ;  /* 0x0000007a007a7308 */ /* 0x000e620000002400 */
[----:B------:R-:W-:Y:S01]  /*4840*/  @!P0 FSEL R210, R119, -INF , !P6 ;  /* 0xff80000077d28808 */ /* 0x000fe20007000000 */
[----:B------:R-:W-:Y:S01]  /*4850*/  FMUL.FTZ R130, R16, UR13 ;  /* 0x0000000d10827c20 */ /* 0x000fe20008410000 */
[----:B------:R-:W-:Y:S01]  /*4860*/  @!P0 ISETP.GE.AND P6, PT, R233, R198, PT ;  /* 0x000000c6e900820c */ /* 0x000fe20003fc6270 */
[----:B------:R-:W-:Y:S01]  /*4870*/  FMUL.FTZ R196, R17, UR13 ;  /* 0x0000000d11c47c20 */ /* 0x000fe20008410000 */
[----:B---3--:R-:W-:Y:S01]  /*4880*/  MOV R212, R120 ;  /* 0x0000007800d47202 */ /* 0x008fe20000000f00 */
[----:B------:R-:W-:Y:S01]  /*4890*/  FMUL.FTZ R230, R19, UR13 ;  /* 0x0000000d13e67c20 */ /* 0x000fe20008410000 */
[----:B------:R-:W-:Y:S03]  /*48a0*/  @!P0 FSEL R212, R120, -INF , !P6 ;  /* 0xff80000078d48808 */ /* 0x000fe60007000000 */
[----:B------:R-:W3:Y:S01]  /*48b0*/  MUFU.TANH R123, R123 ;  /* 0x0000007b007b7308 */ /* 0x000ee20000002400 */
[----:B------:R-:W-:Y:S01]  /*48c0*/  @!P0 ISETP.GE.AND P6, PT, R197, R200, PT ;  /* 0x000000c8c500820c */ /* 0x000fe20003fc6270 */
[----:B------:R-:W-:Y:S01]  /*48d0*/  FFMA.FTZ R215, R210, UR12, -R209 ;  /* 0x0000000cd2d77c23 */ /* 0x000fe200080108d1 */
[----:B--2---:R-:W-:Y:S01]  /*48e0*/  MOV R208, R121 ;  /* 0x0000007900d07202 */ /* 0x004fe20000000f00 */
[--C-:B------:R-:W-:Y:S01]  /*48f0*/  FFMA.FTZ R203, R212, UR12, -R131.reuse ;  /* 0x0000000cd4cb7c23 */ /* 0x100fe20008010883 */
[----:B------:R-:W-:Y:S01]  /*4900*/  @!P0 FSEL R208, R121, -INF , !P5 ;  /* 0xff80000079d08808 */ /* 0x000fe20006800000 */
[----:B------:R-:W-:Y:S01]  /*4910*/  FMUL.FTZ R118, R118, UR13 ;  /* 0x0000000d76767c20 */ /* 0x000fe20008410000 */
[----:B------:R-:W-:Y:S03]  /*4920*/  @!P0 ISETP.GE.AND P5, PT, R197, R198, PT ;  /* 0x000000c6c500820c */ /* 0x000fe60003fa6270 */
[----:B------:R-:W2:Y:S01]  /*4930*/  MUFU.TANH R124, R124 ;  /* 0x0000007c007c7308 */ /* 0x000ea20000002400 */
[----:B------:R-:W-:Y:S01]  /*4940*/  FMUL.FTZ R197, R18, UR13 ;  /* 0x0000000d12c57c20 */ /* 0x000fe20008410000 */
[----:B-1----:R-:W-:Y:S01]  /*4950*/  MOV R206, R122 ;  /* 0x0000007a00ce7202 */ /* 0x002fe20000000f00 */
[----:B------:R-:W-:Y:S01]  /*4960*/  FFMA.FTZ R207, R208, UR12, -R131 ;  /* 0x0000000cd0cf7c23 */ /* 0x000fe20008010883 */
[----:B------:R-:W-:Y:S01]  /*4970*/  @!P0 FSEL R206, R122, -INF , !P2 ;  /* 0xff8000007ace8808 */ /* 0x000fe20005000000 */
[----:B------:R-:W-:Y:S01]  /*4980*/  FFMA.FTZ R120, -R120, R120, 1 ;  /* 0x3f80000078787423 */ /* 0x000fe20000010178 */
[----:B------:R-:W-:Y:S01]  /*4990*/  @!P0 ISETP.GE.AND P2, PT, R199, R200, PT ;  /* 0x000000c8c700820c */ /* 0x000fe20003f46270 */
[----:B------:R-:W-:Y:S03]  /*49a0*/  FFMA.FTZ R119, -R119, R119, 1 ;  /* 0x3f80000077777423 */ /* 0x000fe60000010177 */
[----:B------:R-:W1:Y:S01]  /*49b0*/  MUFU.TANH R125, R125 ;  /* 0x0000007d007d7308 */ /* 0x000e620000002400 */
[--C-:B------:R-:W-:Y:S01]  /*49c0*/  FFMA.FTZ R214, R206, UR12, -R209.reuse ;  /* 0x0000000cced67c23 */ /* 0x100fe200080108d1 */
[-C--:B---3--:R-:W-:Y:S01]  /*49d0*/  MOV R204, R123.reuse ;  /* 0x0000007b00cc7202 */ /* 0x088fe20000000f00 */
[----:B------:R-:W-:Y:S01]  /*49e0*/  FMUL.FTZ R120, R120, UR13 ;  /* 0x0000000d78787c20 */ /* 0x000fe20008410000 */
[----:B------:R-:W-:Y:S01]  /*49f0*/  @!P0 FSEL R204, R123, -INF , !P6 ;  /* 0xff8000007bcc8808 */ /* 0x000fe20007000000 */
[----:B------:R-:W-:Y:S01]  /*4a00*/  FMUL.FTZ R119, R119, UR13 ;  /* 0x0000000d77777c20 */ /* 0x000fe20008410000 */
[----:B------:R-:W-:Y:S01]  /*4a10*/  @!P0 ISETP.GE.AND P6, PT, R199, R198, PT ;  /* 0x000000c6c700820c */ /* 0x000fe20003fc6270 */
[----:B------:R-:W-:Y:S03]  /*4a20*/  FFMA.FTZ R122, -R122, R122, 1 ;  /* 0x3f8000007a7a7423 */ /* 0x000fe6000001017a */
[----:B------:R-:W3:Y:S01]  /*4a30*/  MUFU.TANH R126, R126 ;  /* 0x0000007e007e7308 */ /* 0x000ee20000002400 */
[----:B------:R-:W-:Y:S01]  /*4a40*/  @!P0 IADD3 R199, PT, PT, R233, 0x11, RZ ;  /* 0x00000011e9c78810 */ /* 0x000fe20007ffe0ff */
[----:B------:R-:W-:Y:S01]  /*4a50*/  FFMA.FTZ R213, R204, UR12, -R209 ;  /* 0x0000000cccd57c23 */ /* 0x000fe200080108d1 */
[----:B--2---:R-:W-:Y:S01]  /*4a60*/  MOV R202, R124 ;  /* 0x0000007c00ca7202 */ /* 0x004fe20000000f00 */
[----:B------:R-:W-:Y:S01]  /*4a70*/  FMUL.FTZ R122, R122, UR13 ;  /* 0x0000000d7a7a7c20 */ /* 0x000fe20008410000 */
[----:B------:R-:W-:Y:S01]  /*4a80*/  @!P0 FSEL R202, R124, -INF , !P1 ;  /* 0xff8000007cca8808 */ /* 0x000fe20004800000 */
[----:B------:R-:W-:Y:S01]  /*4a90*/  FFMA.FTZ R123, -R123, R123, 1 ;  /* 0x3f8000007b7b7423 */ /* 0x000fe2000001017b */
[----:B------:R-:W-:Y:S03]  /*4aa0*/  @!P0 ISETP.GE.AND P1, PT, R199, R200, PT ;  /* 0x000000c8c700820c */ /* 0x000fe60003f26270 */
[----:B------:R-:W2:Y:S01]  /*4ab0*/  MUFU.TANH R127, R127 ;  /* 0x0000007f007f7308 */ /* 0x000ea20000002400 */
[----:B------:R-:W-:Y:S01]  /*4ac0*/  FFMA.FTZ R121, -R121, R121, 1 ;  /* 0x3f80000079797423 */ /* 0x000fe20000010179 */
[-C--:B-1----:R-:W-:Y:S01]  /*4ad0*/  MOV R222, R125.reuse ;  /* 0x0000007d00de7202 */ /* 0x082fe20000000f00 */
[--C-:B------:R-:W-:Y:S01]  /*4ae0*/  FFMA.FTZ R206, R202, UR12, -R131.reuse ;  /* 0x0000000ccace7c23 */ /* 0x100fe20008010883 */
[----:B------:R-:W-:Y:S01]  /*4af0*/  @!P0 FSEL R222, R125, -INF , !P5 ;  /* 0xff8000007dde8808 */ /* 0x000fe20006800000 */
[----:B------:R-:W-:Y:S01]  /*4b00*/  FMUL.FTZ R123, R123, UR13 ;  /* 0x0000000d7b7b7c20 */ /* 0x000fe20008410000 */
[----:B------:R-:W-:Y:S01]  /*4b10*/  @!P0 ISETP.GE.AND P5, PT, R199, R198, PT ;  /* 0x000000c6c700820c */ /* 0x000fe20003fa6270 */
[----:B------:R-:W-:Y:S03]  /*4b20*/  FMUL.FTZ R121, R121, UR13 ;  /* 0x0000000d79797c20 */ /* 0x000fe60008410000 */
[----:B------:R-:W1:Y:S01]  /*4b30*/  MUFU.TANH R128, R128 ;  /* 0x0000008000807308 */ /* 0x000e620000002400 */
[----:B------:R-:W-:Y:S01]  /*4b40*/  @!P0 IADD3 R199, PT, PT, R233, 0x19, RZ ;  /* 0x00000019e9c78810 */ /* 0x000fe20007ffe0ff */
[----:B------:R-:W-:Y:S01]  /*4b50*/  FFMA.FTZ R205, R222, UR12, -R131 ;  /* 0x0000000cdecd7c23 */ /* 0x000fe20008010883 */
[-C--:B---3--:R-:W-:Y:S01]  /*4b60*/  MOV R212, R126.reuse ;  /* 0x0000007e00d47202 */ /* 0x088fe20000000f00 */
[----:B------:R-:W-:Y:S01]  /*4b70*/  FFMA.FTZ R125, -R125, R125, 1 ;  /* 0x3f8000007d7d7423 */ /* 0x000fe2000001017d */
[C---:B------:R-:W-:Y:S01]  /*4b80*/  @!P0 FSEL R212, R126.reuse, -INF , !P2 ;  /* 0xff8000007ed48808 */ /* 0x040fe20005000000 */
[----:B------:R-:W-:Y:S01]  /*4b90*/  FFMA.FTZ R126, -R126, R126, 1 ;  /* 0x3f8000007e7e7423 */ /* 0x000fe2000001017e */
[-C--:B------:R-:W-:Y:S03]  /*4ba0*/  @!P0 ISETP.GE.AND P2, PT, R201, R200.reuse, PT ;  /* 0x000000c8c900820c */ /* 0x080fe60003f46270 */
[----:B------:R-:W3:Y:S01]  /*4bb0*/  MUFU.TANH R129, R129 ;  /* 0x0000008100817308 */ /* 0x000ee20000002400 */
[----:B------:R-:W-:Y:S01]  /*4bc0*/  FMUL.FTZ R125, R125, UR13 ;  /* 0x0000000d7d7d7c20 */ /* 0x000fe20008410000 */
[-C--:B--2---:R-:W-:Y:S01]  /*4bd0*/  MOV R210, R127.reuse ;  /* 0x0000007f00d27202 */ /* 0x084fe20000000f00 */
[--C-:B------:R-:W-:Y:S01]  /*4be0*/  FFMA.FTZ R212, R212, UR12, -R209.reuse ;  /* 0x0000000cd4d47c23 */ /* 0x100fe200080108d1 */
[----:B------:R-:W-:Y:S01]  /*4bf0*/  @!P0 FSEL R210, R127, -INF , !P1 ;  /* 0xff8000007fd28808 */ /* 0x000fe20004800000 */
[----:B------:R-:W-:Y:S01]  /*4c00*/  FMUL.FTZ R126, R126, UR13 ;  /* 0x0000000d7e7e7c20 */ /* 0x000fe20008410000 */
[----:B------:R-:W-:Y:S01]  /*4c10*/  @!P0 ISETP.GE.AND P1, PT, R199, R200, PT ;  /* 0x000000c8c700820c */ /* 0x000fe20003f26270 */
[----:B------:R-:W-:Y:S03]  /*4c20*/  FFMA.FTZ R127, -R127, R127, 1 ;  /* 0x3f8000007f7f7423 */ /* 0x000fe6000001017f */
[----:B------:R-:W2:Y:S01]  /*4c30*/  MUFU.TANH R130, R130 ;  /* 0x0000008200827308 */ /* 0x000ea20000002400 */
[----:B------:R-:W-:Y:S01]  /*4c40*/  FFMA.FTZ R211, R210, UR12, -R209 ;  /* 0x0000000cd2d37c23 */ /* 0x000fe200080108d1 */
[-C--:B-1----:R-:W-:Y:S01]  /*4c50*/  MOV R204, R128.reuse ;  /* 0x0000008000cc7202 */ /* 0x082fe20000000f00 */
[----:B------:R-:W-:Y:S01]  /*4c60*/  FMUL.FTZ R127, R127, UR13 ;  /* 0x0000000d7f7f7c20 */ /* 0x000fe20008410000 */
[C---:B------:R-:W-:Y:S01]  /*4c70*/  @!P0 FSEL R204, R128.reuse, -INF , !P6 ;  /* 0xff80000080cc8808 */ /* 0x040fe20007000000 */
[----:B------:R-:W-:Y:S01]  /*4c80*/  FFMA.FTZ R128, -R128, R128, 1 ;  /* 0x3f80000080807423 */ /* 0x000fe20000010180 */
[----:B------:R-:W-:Y:S01]  /*4c90*/  @!P0 ISETP.GE.AND P6, PT, R201, R198, PT ;  /* 0x000000c6c900820c */ /* 0x000fe20003fc6270 */
[----:B------:R-:W-:Y:S03]  /*4ca0*/  FFMA.FTZ R124, -R124, R124, 1 ;  /* 0x3f8000007c7c7423 */ /* 0x000fe6000001017c */
[----:B------:R-:W1:Y:S01]  /*4cb0*/  MUFU.TANH R196, R196 ;  /* 0x000000c400c47308 */ /* 0x000e620000002400 */
[----:B------:R-:W-:Y:S01]  /*4cc0*/  FFMA.FTZ R204, R204, UR12, -R131 ;  /* 0x0000000ccccc7c23 */ /* 0x000fe20008010883 */
[-C--:B---3--:R-:W-:Y:S01]  /*4cd0*/  MOV R202, R129.reuse ;  /* 0x0000008100ca7202 */ /* 0x088fe20000000f00 */
[----:B------:R-:W-:Y:S01]  /*4ce0*/  FMUL.FTZ R128, R128, UR13 ;  /* 0x0000000d80807c20 */ /* 0x000fe20008410000 */
[C---:B------:R-:W-:Y:S01]  /*4cf0*/  @!P0 FSEL R202, R129.reuse, -INF , !P5 ;  /* 0xff80000081ca8808 */ /* 0x040fe20006800000 */
[----:B------:R-:W-:Y:S01]  /*4d00*/  FFMA.FTZ R129, -R129, R129, 1 ;  /* 0x3f80000081817423 */ /* 0x000fe20000010181 */
[----:B------:R-:W-:Y:S01]  /*4d10*/  @!P0 ISETP.GE.AND P5, PT, R199, R198, PT ;  /* 0x000000c6c700820c */ /* 0x000fe20003fa6270 */
[----:B------:R-:W-:Y:S03]  /*4d20*/  FMUL.FTZ R124, R124, UR13 ;  /* 0x0000000d7c7c7c20 */ /* 0x000fe60008410000 */
[----:B------:R-:W-:Y:S01]  /*4d30*/  MUFU.TANH R197, R197 ;  /* 0x000000c500c57308 */ /* 0x000fe20000002400 */
[----:B------:R-:W-:Y:S01]  /*4d40*/  FMUL.FTZ R129, R129, UR13 ;  /* 0x0000000d81817c20 */ /* 0x000fe20008410000 */
[-C--:B--2---:R-:W-:Y:S02]  /*4d50*/  MOV R200, R130.reuse ;  /* 0x0000008200c87202 */ /* 0x084fe40000000f00 */
[C---:B------:R-:W-:Y:S01]  /*4d60*/  @!P0 FSEL R200, R130.reuse, -INF , !P2 ;  /* 0xff80000082c88808 */ /* 0x040fe20005000000 */
[----:B------:R-:W-:Y:S05]  /*4d70*/  FFMA.FTZ R130, -R130, R130, 1 ;  /* 0x3f80000082827423 */ /* 0x000fea0000010182 */
[----:B------:R-:W2:Y:S01]  /*4d80*/  MUFU.TANH R230, R230 ;  /* 0x000000e600e67308 */ /* 0x000ea20000002400 */
[--C-:B------:R-:W-:Y:S01]  /*4d90*/  FFMA.FTZ R210, R200, UR12, -R209.reuse ;  /* 0x0000000cc8d27c23 */ /* 0x100fe200080108d1 */
[-C--:B-1----:R-:W-:Y:S01]  /*4da0*/  MOV R198, R196.reuse ;  /* 0x000000c400c67202 */ /* 0x082fe20000000f00 */
[----:B------:R-:W-:Y:S01]  /*4db0*/  FMUL.FTZ R130, R130, UR13 ;  /* 0x0000000d82827c20 */ /* 0x000fe20008410000 */
[C---:B------:R-:W-:Y:S01]  /*4dc0*/  @!P0 FSEL R198, R196.reuse, -INF , !P1 ;  /* 0xff800000c4c68808 */ /* 0x040fe20004800000 */
[----:B------:R-:W-:Y:S01]  /*4dd0*/  FFMA.FTZ R196, -R196, R196, 1 ;  /* 0x3f800000c4c47423 */ /* 0x000fe200000101c4 */
[----:B------:R-:W-:Y:S04]  /*4de0*/  LEA R200, R243, UR5, 0x1 ;  /* 0x00000005f3c87c11 */ /* 0x000fe8000f8e08ff */
[----:B------:R1:W-:Y:S01]  /*4df0*/  MUFU.EX2 R208, R203 ;  /* 0x000000cb00d07308 */ /* 0x0003e20000000800 */
[----:B------:R-:W-:Y:S01]  /*4e00*/  FFMA.FTZ R209, R198, UR12, -R209 ;  /* 0x0000000cc6d17c23 */ /* 0x000fe200080108d1 */
[----:B------:R-:W-:Y:S08]  /*4e10*/  IADD3 R199, PT, PT, R200, R245, RZ ;  /* 0x000000f5c8c77210 */ /* 0x000ff00007ffe0ff */
[----:B------:R-:W-:Y:S10]  /*4e20*/  MUFU.EX2 R228, R228 ;  /* 0x000000e400e47308 */ /* 0x000ff40000000800 */
[----:B------:R-:W3:Y:S01]  /*4e30*/  MUFU.EX2 R215, R215 ;  /* 0x000000d700d77308 */ /* 0x000ee20000000800 */
[----:B--2---:R-:W-:Y:S09]  /*4e40*/  MOV R198, R230 ;  /* 0x000000e600c67202 */ /* 0x004ff20000000f00 */
[----:B------:R-:W2:Y:S01]  /*4e50*/  MUFU.EX2 R207, R207 ;  /* 0x000000cf00cf7308 */ /* 0x000ea20000000800 */
[----:B------:R-:W-:Y:S01]  /*4e60*/  @!P0 FSEL R198, R230, -INF , !P5 ;  /* 0xff800000e6c68808 */ /* 0x000fe20006800000 */
[--C-:B-1----:R-:W-:Y:S01]  /*4e70*/  FFMA.FTZ R203, R202, UR12, -R131.reuse ;  /* 0x0000000ccacb7c23 */ /* 0x102fe20008010883 */
[-C--:B------:R-:W-:Y:S07]  /*4e80*/  MOV R202, R197.reuse ;  /* 0x000000c500ca7202 */ /* 0x080fee0000000f00 */
[----:B------:R-:W-:Y:S01]  /*4e90*/  MUFU.EX2 R214, R214 ;  /* 0x000000d600d67308 */ /* 0x000fe20000000800 */
[C---:B------:R-:W-:Y:S01]  /*4ea0*/  @!P0 FSEL R202, R197.reuse, -INF , !P6 ;  /* 0xff800000c5ca8808 */ /* 0x040fe20007000000 */
[----:B------:R-:W-:Y:S01]  /*4eb0*/  FFMA.FTZ R197, -R197, R197, 1 ;  /* 0x3f800000c5c57423 */ /* 0x000fe200000101c5 */
[----:B------:R-:W-:Y:S07]  /*4ec0*/  LEA R112, P0, R236, R116, 0x2 ;  /* 0x00000074ec707211 */ /* 0x000fee00078010ff */
[----:B------:R-:W1:Y:S01]  /*4ed0*/  MUFU.EX2 R213, R213 ;  /* 0x000000d500d57308 */ /* 0x000e620000000800 */
[----:B------:R-:W-:Y:S01]  /*4ee0*/  FFMA.FTZ R230, -R230, R230, 1 ;  /* 0x3f800000e6e67423 */ /* 0x000fe200000101e6 */
[--C-:B------:R-:W-:Y:S01]  /*4ef0*/  FFMA.FTZ R201, R202, UR12, -R131.reuse ;  /* 0x0000000ccac97c23 */ /* 0x100fe20008010883 */
[----:B------:R-:W-:Y:S07]  /*4f00*/  FFMA.FTZ R131, R198, UR12, -R131 ;  /* 0x0000000cc6837c23 */ /* 0x000fee0008010883 */
[----:B------:R-:W-:Y:S01]  /*4f10*/  MUFU.EX2 R206, R206 ;  /* 0x000000ce00ce7308 */ /* 0x000fe20000000800 */
[C---:B------:R-:W-:Y:S01]  /*4f20*/  IADD3 R202, PT, PT, R200.reuse, 0x20, RZ ;  /* 0x00000020c8ca7810 */ /* 0x040fe20007ffe0ff */
[----:B------:R-:W-:Y:S01]  /*4f30*/  FMUL.FTZ R197, R197, UR13 ;  /* 0x0000000dc5c57c20 */ /* 0x000fe20008410000 */
[----:B------:R-:W-:Y:S07]  /*4f40*/  @P4 IADD3 R202, PT, PT, R200, -0x20, RZ ;  /* 0xffffffe0c8ca4810 */ /* 0x000fee0007ffe0ff */
[----:B------:R-:W4:Y:S01]  /*4f50*/  MUFU.EX2 R205, R205 ;  /* 0x000000cd00cd7308 */ /* 0x000f220000000800 */
[----:B------:R-:W-:Y:S01]  /*4f60*/  LEA R198, R243, UR4, 0x1 ;  /* 0x00000004f3c67c11 */ /* 0x000fe2000f8e08ff */
[----:B------:R-:W-:Y:S01]  /*4f70*/  FMUL.FTZ R230, R230, UR13 ;  /* 0x0000000de6e67c20 */ /* 0x000fe20008410000 */
[----:B---3--:R-:W-:Y:S07]  /*4f80*/  F2FP.F16.F32.PACK_AB R11, R215, R228 ;  /* 0x000000e4d70b723e */ /* 0x008fee00000000ff */
[----:B------:R-:W-:Y:S01]  /*4f90*/  MUFU.EX2 R212, R212 ;  /* 0x000000d400d47308 */ /* 0x000fe20000000800 */
[----:B--2---:R-:W-:Y:S02]  /*4fa0*/  F2FP.F16.F32.PACK_AB R9, R207, R208 ;  /* 0x000000d0cf09723e */ /* 0x004fe400000000ff */
[----:B-1----:R-:W-:Y:S07]  /*4fb0*/  F2FP.F16.F32.PACK_AB R14, R213, R214 ;  /* 0x000000d6d50e723e */ /* 0x002fee00000000ff */
[----:B------:R-:W1:Y:S01]  /*4fc0*/  MUFU.EX2 R211, R211 ;  /* 0x000000d300d37308 */ /* 0x000e620000000800 */
[----:B------:R-:W-:Y:S01]  /*4fd0*/  STS [R198+0x22000], R11 ;  /* 0x0220000bc6007388 */ /* 0x000fe20000000800 */
[----:B------:R-:W-:Y:S08]  /*4fe0*/  LEA.HI.X R113, R236, R117, RZ, 0x2, P0 ;  /* 0x00000075ec717211 */ /* 0x000ff000000f14ff */
[----:B------:R-:W-:Y:S01]  /*4ff0*/  MUFU.EX2 R204, R204 ;  /* 0x000000cc00cc7308 */ /* 0x000fe20000000800 */
[----:B------:R-:W-:Y:S01]  /*5000*/  STS [R198+0x22400], R9 ;  /* 0x02240009c6007388 */ /* 0x000fe20000000800 */
[----:B----4-:R-:W-:Y:S08]  /*5010*/  F2FP.F16.F32.PACK_AB R10, R205, R206 ;  /* 0x000000cecd0a723e */ /* 0x010ff000000000ff */
[----:B------:R-:W2:Y:S01]  /*5020*/  MUFU.EX2 R203, R203 ;  /* 0x000000cb00cb7308 */ /* 0x000ea20000000800 */
[----:B------:R-:W-:Y:S09]  /*5030*/  STS [R199], R14 ;  /* 0x0000000ec7007388 */ /* 0x000ff20000000800 */
[----:B------:R-:W-:Y:S01]  /*5040*/  MUFU.EX2 R210, R210 ;  /* 0x000000d200d27308 */ /* 0x000fe20000000800 */
[----:B------:R-:W-:Y:S01]  /*5050*/  STS [R199+0x400], R10 ;  /* 0x0004000ac7007388 */ /* 0x000fe20000000800 */
[----:B-1----:R-:W-:Y:S08]  /*5060*/  F2FP.F16.F32.PACK_AB R231, R211, R212 ;  /* 0x000000d4d3e7723e */ /* 0x002ff000000000ff */
[----:B------:R-:W1:Y:S01]  /*5070*/  MUFU.EX2 R209, R209 ;  /* 0x000000d100d17308 */ /* 0x000e620000000800 */
[----:B------:R3:W4:Y:S09]  /*5080*/  LDG.E R116, desc[UR36][R112.64] ;  /* 0x0000002470747981 */ /* 0x000732000c1e1900 */
[----:B------:R-:W-:Y:S01]  /*5090*/  MUFU.EX2 R201, R201 ;  /* 0x000000c900c97308 */ /* 0x000fe20000000800 */
[----:B------:R-:W-:Y:S01]  /*50a0*/  STS [R202], R231 ;  /* 0x000000e7ca007388 */ /* 0x000fe20000000800 */
[----:B--2---:R-:W-:Y:S08]  /*50b0*/  F2FP.F16.F32.PACK_AB R221, R203, R204 ;  /* 0x000000cccbdd723e */ /* 0x004ff000000000ff */
[----:B------:R2:W3:Y:S01]  /*50c0*/  MUFU.EX2 R200, R131 ;  /* 0x0000008300c87308 */ /* 0x0004e20000000800 */
[----:B------:R3:W-:Y:S01]  /*50d0*/  STS [R202+0x400], R221 ;  /* 0x000400ddca007388 */ /* 0x0007e20000000800 */
[----:B-1----:R-:W-:Y:S02]  /*50e0*/  F2FP.F16.F32.PACK_AB R252, R209, R210 ;  /* 0x000000d2d1fc723e */ /* 0x002fe400000000ff */
[----:B--2---:R-:W-:Y:S02]  /*50f0*/  IADD3 R131, PT, PT, R245, R202, RZ ;  /* 0x000000caf5837210 */ /* 0x004fe40007ffe0ff */
[----:B---3--:R-:W-:Y:S03]  /*5100*/  F2FP.F16.F32.PACK_AB R222, R200, R201 ;  /* 0x000000c9c8de723e */ /* 0x008fe600000000ff */
[----:B------:R-:W-:Y:S06]  /*5110*/  STS [R131], R252 ;  /* 0x000000fc83007388 */ /* 0x000fec0000000800 */
[----:B------:R1:W-:Y:S06]  /*5120*/  STS [R131+0x400], R222 ;  /* 0x000400de83007388 */ /* 0x0003ec0000000800 */
[----:B------:R-:W-:Y:S01]  /*5130*/  LDSM.16.M88.4 R84, [R229+0x8000] ;  /* 0x00800000e554783b */ /* 0x000fe20000000200 */
[C---:B------:R-:W-:Y:S05]  /*5140*/  IADD3 R221, PT, PT, R2.reuse, R223, RZ ;  /* 0x000000df02dd7210 */ /* 0x040fea0007ffe0ff */
[----:B------:R-:W2:Y:S06]  /*5150*/  LDSM.16.M88.4 R88, [R227+0x18000] ;  /* 0x01800000e358783b */ /* 0x000eac0000000200 */
[----:B------:R-:W3:Y:S06]  /*5160*/  LDSM.16.M88.4 R92, [R227+0x18800] ;  /* 0x01880000e35c783b */ /* 0x000eec0000000200 */
[----:B------:R-:W-:Y:S01]  /*5170*/  LDSM.16.M88.4 R96, [R226+0x8000] ;  /* 0x00800000e260783b */ /* 0x000fe20000000200 */
[----:B-1----:R-:W-:Y:S05]  /*5180*/  IADD3 R222, PT, PT, R2, R225, RZ ;  /* 0x000000e102de7210 */ /* 0x002fea0007ffe0ff */
[----:B------:R-:W1:Y:S06]  /*5190*/  LDSM.16.M88.4 R100, [R224+0x18000] ;  /* 0x01800000e064783b */ /* 0x000e6c0000000200 */
[----:B------:R-:W1:Y:S06]  /*51a0*/  LDSM.16.M88.4 R104, [R224+0x18800] ;  /* 0x01880000e068783b */ /* 0x000e6c0000000200 */
[----:B------:R-:W-:Y:S01]  /*51b0*/  LDSM.16.M88.4 R108, [R223+0x18000] ;  /* 0x01800000df6c783b */ /* 0x000fe20000000200 */
[C---:B--2---:R-:W-:Y:S08]  /*51c0*/  HMMA.16816.F32 R4, R84.reuse, R88, RZ ;  /* 0x000000585404723c */ /* 0x044ff000000018ff */
[C---:B------:R-:W-:Y:S01]  /*51d0*/  HMMA.16816.F32 R8, R84.reuse, R90, RZ ;  /* 0x0000005a5408723c */ /* 0x040fe200000018ff */
[----:B------:R-:W2:Y:S07]  /*51e0*/  LDSM.16.M88.4 R88, [R225+0x8000] ;  /* 0x00800000e158783b */ /* 0x000eae0000000200 */
[C---:B---3--:R-:W-:Y:S08]  /*51f0*/  HMMA.16816.F32 R12, R84.reuse, R92, RZ ;  /* 0x0000005c540c723c */ /* 0x048ff000000018ff */
[----:B------:R-:W-:Y:S01]  /*5200*/  HMMA.16816.F32 R16, R84, R94, RZ ;  /* 0x0000005e5410723c */ /* 0x000fe200000018ff */
[----:B------:R-:W3:Y:S06]  /*5210*/  LDSM.16.M88.4 R84, [R223+0x18800] ;  /* 0x01880000df54783b */ /* 0x000eec0000000200 */
[----:B------:R-:W-:Y:S01]  /*5220*/  LDSM.16.M88.4 R92, [R222+0x8000] ;  /* 0x00800000de5c783b */ /* 0x000fe20000000200 */
[C---:B-1----:R-:W-:Y:S08]  /*5230*/  HMMA.16816.F32 R4, R96.reuse, R100, R4 ;  /* 0x000000646004723c */ /* 0x042ff00000001804 */
[C---:B------:R-:W-:Y:S01]  /*5240*/  HMMA.16816.F32 R8, R96.reuse, R102, R8 ;  /* 0x000000666008723c */ /* 0x040fe20000001808 */
[----:B------:R-:W1:Y:S07]  /*5250*/  LDSM.16.M88.4 R100, [R221+0x18000] ;  /* 0x01800000dd64783b */ /* 0x000e6e0000000200 */
[C---:B------:R-:W-:Y:S08]  /*5260*/  HMMA.16816.F32 R12, R96.reuse, R104, R12 ;  /* 0x00000068600c723c */ /* 0x040ff0000000180c */
[----:B------:R-:W-:Y:S01]  /*5270*/  HMMA.16816.F32 R16, R96, R106, R16 ;  /* 0x0000006a6010723c */ /* 0x000fe20000001810 */
[----:B------:R-:W1:Y:S06]  /*5280*/  LDSM.16.M88.4 R96, [R221+0x18800] ;  /* 0x01880000dd60783b */ /* 0x000e6c0000000200 */
[----:B------:R-:W-:Y:S01]  /*5290*/  LDSM.16.M88.4 R104, [R229+0xa000] ;  /* 0x00a00000e568783b */ /* 0x000fe20000000200 */
[C---:B--2---:R-:W-:Y:S05]  /*52a0*/  HMMA.16816.F32 R4, R88.reuse, R108, R4 ;  /* 0x0000006c5804723c */ /* 0x044fea0000001804 */
[----:B------:R-:W-:Y:S02]  /*52b0*/  MOV R108, R112 ;  /* 0x00000070006c7202 */ /* 0x000fe40000000f00 */
[----:B------:R-:W-:Y:S01]  /*52c0*/  MOV R109, R113 ;  /* 0x00000071006d7202 */ /* 0x000fe20000000f00 */
[C---:B------:R-:W-:Y:S01]  /*52d0*/  HMMA.16816.F32 R8, R88.reuse, R110, R8 ;  /* 0x0000006e5808723c */ /* 0x040fe20000001808 */
[----:B------:R-:W2:Y:S07]  /*52e0*/  LDSM.16.M88.4 R112, [R227+0x1a000] ;  /* 0x01a00000e370783b */ /* 0x000eae0000000200 */
[C---:B---3--:R-:W-:Y:S08]  /*52f0*/  HMMA.16816.F32 R12, R88.reuse, R84, R12 ;  /* 0x00000054580c723c */ /* 0x048ff0000000180c */
[----:B------:R-:W-:Y:S01]  /*5300*/  HMMA.16816.F32 R16, R88, R86, R16 ;  /* 0x000000565810723c */ /* 0x000fe20000001810 */
[----:B------:R-:W3:Y:S06]  /*5310*/  LDSM.16.M88.4 R84, [R227+0x1a800] ;  /* 0x01a80000e354783b */ /* 0x000eec0000000200 */
[----:B------:R-:W-:Y:S01]  /*5320*/  LDSM.16.M88.4 R88, [R226+0xa000] ;  /* 0x00a00000e258783b */ /* 0x000fe20000000200 */
[C---:B-1----:R-:W-:Y:S05]  /*5330*/  HMMA.16816.F32 R4, R92.reuse, R100, R4 ;  /* 0x000000645c04723c */ /* 0x042fea0000001804 */
[----:B------:R-:W-:Y:S02]  /*5340*/  MOV R100, R108 ;  /* 0x0000006c00647202 */ /* 0x000fe40000000f00 */
[----:B------:R-:W-:Y:S01]  /*5350*/  MOV R101, R109 ;  /* 0x0000006d00657202 */ /* 0x000fe20000000f00 */
[C---:B------:R-:W-:Y:S01]  /*5360*/  HMMA.16816.F32 R8, R92.reuse, R102, R8 ;  /* 0x000000665c08723c */ /* 0x040fe20000001808 */
[----:B------:R-:W1:Y:S06]  /*5370*/  LDSM.16.M88.4 R108, [R224+0x1a000] ;  /* 0x01a00000e06c783b */ /* 0x000e6c0000000200 */
[----:B------:R3:W4:Y:S01]  /*5380*/  LDG.E R117, desc[UR36][R100.64+0x20] ;  /* 0x0000202464757981 */ /* 0x000722000c1e1900 */
[C---:B------:R-:W-:Y:S08]  /*5390*/  HMMA.16816.F32 R12, R92.reuse, R96, R12 ;  /* 0x000000605c0c723c */ /* 0x040ff0000000180c */
[----:B------:R-:W-:Y:S01]  /*53a0*/  HMMA.16816.F32 R16, R92, R98, R16 ;  /* 0x000000625c10723c */ /* 0x000fe20000001810 */
[----:B------:R-:W1:Y:S06]  /*53b0*/  LDSM.16.M88.4 R92, [R224+0x1a800] ;  /* 0x01a80000e05c783b */ /* 0x000e6c0000000200 */
[----:B------:R-:W-:Y:S01]  /*53c0*/  LDSM.16.M88.4 R96, [R225+0xa000] ;  /* 0x00a00000e160783b */ /* 0x000fe20000000200 */
[C---:B--2---:R-:W-:Y:S08]  /*53d0*/  HMMA.16816.F32 R4, R104.reuse, R112, R4 ;  /* 0x000000706804723c */ /* 0x044ff00000001804 */
[C---:B------:R-:W-:Y:S01]  /*53e0*/  HMMA.16816.F32 R8, R104.reuse, R114, R8 ;  /* 0x000000726808723c */ /* 0x040fe20000001808 */
[----:B---3--:R-:W2:Y:S06]  /*53f0*/  LDSM.16.M88.4 R100, [R223+0x1a000] ;  /* 0x01a00000df64783b */ /* 0x008eac0000000200 */
[----:B------:R-:W-:Y:S01]  /*5400*/  LDSM.16.M88.4 R112, [R221+0x1a000] ;  /* 0x01a00000dd70783b */ /* 0x000fe20000000200 */
[C---:B------:R-:W-:Y:S08]  /*5410*/  HMMA.16816.F32 R12, R104.reuse, R84, R12 ;  /* 0x00000054680c723c */ /* 0x040ff0000000180c */
[----:B------:R-:W-:Y:S01]  /*5420*/  HMMA.16816.F32 R16, R104, R86, R16 ;  /* 0x000000566810723c */ /* 0x000fe20000001810 */
[----:B------:R-:W3:Y:S06]  /*5430*/  LDSM.16.M88.4 R84, [R223+0x1a800] ;  /* 0x01a80000df54783b */ /* 0x000eec0000000200 */
[----:B------:R-:W3:Y:S01]  /*5440*/  LDSM.16.M88.4 R104, [R222+0xa000] ;  /* 0x00a00000de68783b */ /* 0x000ee20000000200 */
[C---:B-1----:R-:W-:Y:S08]  /*5450*/  HMMA.16816.F32 R4, R88.reuse, R108, R4 ;  /* 0x0000006c5804723c */ /* 0x042ff00000001804 */
[C---:B------:R-:W-:Y:S01]  /*5460*/  HMMA.16816.F32 R8, R88.reuse, R110, R8 ;  /* 0x0000006e5808723c */ /* 0x040fe20000001808 */
[----:B------:R-:W-:Y:S07]  /*5470*/  LDSM.16.M88.4 R108, [R227+0x1c000] ;  /* 0x01c00000e36c783b */ /* 0x000fee0000000200 */
[C---:B------:R-:W-:Y:S08]  /*5480*/  HMMA.16816.F32 R12, R88.reuse, R92, R12 ;  /* 0x0000005c580c723c */ /* 0x040ff0000000180c */
[----:B------:R-:W-:Y:S01]  /*5490*/  HMMA.16816.F32 R16, R88, R94, R16 ;  /* 0x0000005e5810723c */ /* 0x000fe20000001810 */
[----:B------:R-:W1:Y:S06]  /*54a0*/  LDSM.16.M88.4 R88, [R221+0x1a800] ;  /* 0x01a80000dd58783b */ /* 0x000e6c0000000200 */
[----:B------:R-:W1:Y:S01]  /*54b0*/  LDSM.16.M88.4 R92, [R229+0xc000] ;  /* 0x00c00000e55c783b */ /* 0x000e620000000200 */
[C---:B--2---:R-:W-:Y:S08]  /*54c0*/  HMMA.16816.F32 R4, R96.reuse, R100, R4 ;  /* 0x000000646004723c */ /* 0x044ff00000001804 */
[C---:B------:R-:W-:Y:S01]  /*54d0*/  HMMA.16816.F32 R8, R96.reuse, R102, R8 ;  /* 0x000000666008723c */ /* 0x040fe20000001808 */
[----:B------:R-:W-:Y:S07]  /*54e0*/  LDSM.16.M88.4 R100, [R224+0x1c000] ;  /* 0x01c00000e064783b */ /* 0x000fee0000000200 */
[C---:B---3--:R-:W-:Y:S08]  /*54f0*/  HMMA.16816.F32 R12, R96.reuse, R84, R12 ;  /* 0x00000054600c723c */ /* 0x048ff0000000180c */
[----:B------:R-:W-:Y:S01]  /*5500*/  HMMA.16816.F32 R16, R96, R86, R16 ;  /* 0x000000566010723c */ /* 0x000fe20000001810 */
[----:B------:R-:W2:Y:S06]  /*5510*/  LDSM.16.M88.4 R84, [R227+0x1c800] ;  /* 0x01c80000e354783b */ /* 0x000eac0000000200 */
[----:B------:R-:W3:Y:S01]  /*5520*/  LDSM.16.M88.4 R96, [R226+0xc000] ;  /* 0x00c00000e260783b */ /* 0x000ee20000000200 */
        /* <DEDUP_REMOVED lines=21> */
[C---:B------:R-:W-:Y:S08]  /*5680*/  HMMA.16816.F32 R4, R104.reuse, R112, R4 ;  /* 0x000000706804723c */ /* 0x040ff00000001804 */
[C---:B------:R-:W-:Y:S01]  /*5690*/  HMMA.16816.F32 R8, R104.reuse, R114, R8 ;  /* 0x000000726808723c */ /* 0x040fe20000001808 */
[----:B------:R-:W-:Y:S07]  /*56a0*/  LDSM.16.M88.4 R112, [R224+0x1e000] ;  /* 0x01e00000e070783b */ /* 0x000fee0000000200 */
[C---:B--2---:R-:W-:Y:S08]  /*56b0*/  HMMA.16816.F32 R12, R104.reuse, R84, R12 ;  /* 0x00000054680c723c */ /* 0x044ff0000000180c */
[----:B------:R-:W-:Y:S01]  /*56c0*/  HMMA.16816.F32 R16, R104, R86, R16 ;  /* 0x000000566810723c */ /* 0x000fe20000001810 */
[----:B------:R-:W2:Y:S06]  /*56d0*/  LDSM.16.M88.4 R84, [R227+0x1e800] ;  /* 0x01e80000e354783b */ /* 0x000eac0000000200 */
[----:B------:R-:W2:Y:S01]  /*56e0*/  LDSM.16.M88.4 R104, [R226+0xe000] ;  /* 0x00e00000e268783b */ /* 0x000ea20000000200 */
[C---:B------:R-:W-:Y:S08]  /*56f0*/  HMMA.16816.F32 R4, R92.reuse, R108, R4 ;  /* 0x0000006c5c04723c */ /* 0x040ff00000001804 */
        /* <DEDUP_REMOVED lines=13> */
[C---:B------:R-:W-:Y:S08]  /*57d0*/  HMMA.16816.F32 R4, R104.reuse, R112, R4 ;  /* 0x000000706804723c */ /* 0x040ff00000001804 */
[C---:B------:R-:W-:Y:S08]  /*57e0*/  HMMA.16816.F32 R8, R104.reuse, R114, R8 ;  /* 0x000000726808723c */ /* 0x040ff00000001808 */
[C---:B-1----:R-:W-:Y:S08]  /*57f0*/  HMMA.16816.F32 R12, R104.reuse, R88, R12 ;  /* 0x00000058680c723c */ /* 0x042ff0000000180c */
[----:B------:R-:W-:Y:S01]  /*5800*/  HMMA.16816.F32 R16, R104, R90, R16 ;  /* 0x0000005a6810723c */ /* 0x000fe20000001810 */
[----:B------:R-:W1:Y:S07]  /*5810*/  LDSM.16.M88.4 R88, [R221+0x1e800] ;  /* 0x01e80000dd58783b */ /* 0x000e6e0000000200 */
[C---:B----4-:R-:W-:Y:S08]  /*5820*/  HMMA.16816.F32 R4, R92.reuse, R108, R4 ;  /* 0x0000006c5c04723c */ /* 0x050ff00000001804 */
[C---:B------:R-:W-:Y:S08]  /*5830*/  HMMA.16816.F32 R8, R92.reuse, R110, R8 ;  /* 0x0000006e5c08723c */ /* 0x040ff00000001808 */
[C---:B--2---:R-:W-:Y:S08]  /*5840*/  HMMA.16816.F32 R12, R92.reuse, R84, R12 ;  /* 0x000000545c0c723c */ /* 0x044ff0000000180c */
[----:B------:R-:W-:Y:S03]  /*5850*/  HMMA.16816.F32 R16, R92, R86, R16 ;  /* 0x000000565c10723c */ /* 0x000fe60000001810 */
[----:B------:R-:W-:Y:S05]  /*5860*/  LEA R93, R219, UR5, 0x1 ;  /* 0x00000005db5d7c11 */ /* 0x000fea000f8e08ff */
[C---:B---3--:R-:W-:Y:S08]  /*5870*/  HMMA.16816.F32 R4, R96.reuse, R100, R4 ;  /* 0x000000646004723c */ /* 0x048ff00000001804 */
[C---:B------:R-:W-:Y:S08]  /*5880*/  HMMA.16816.F32 R8, R96.reuse, R102, R8 ;  /* 0x000000666008723c */ /* 0x040ff00000001808 */
[C---:B-1----:R-:W-:Y:S03]  /*5890*/  HMMA.16816.F32 R12, R96.reuse, R88, R12 ;  /* 0x00000058600c723c */ /* 0x042fe6000000180c */
[C---:B------:R-:W-:Y:S01]  /*58a0*/  FADD.FTZ R231, -R116.reuse, R4 ;  /* 0x0000000474e77221 */ /* 0x040fe20000010100 */
[----:B------:R-:W-:Y:S03]  /*58b0*/  FADD.FTZ R252, -R116, R5 ;  /* 0x0000000574fc7221 */ /* 0x000fe60000010100 */
[----:B------:R-:W-:Y:S01]  /*58c0*/  FMUL.FTZ R231, R228, R231 ;  /* 0x000000e7e4e77220 */ /* 0x000fe20000410000 */
[----:B------:R-:W-:Y:S03]  /*58d0*/  HMMA.16816.F32 R16, R96, R90, R16 ;  /* 0x0000005a6010723c */ /* 0x000fe60000001810 */
[----:B------:R-:W-:Y:S01]  /*58e0*/  FMUL.FTZ R252, R215, R252 ;  /* 0x000000fcd7fc7220 */ /* 0x000fe20000410000 */
[----:B------:R-:W-:Y:S01]  /*58f0*/  FMUL.FTZ R118, R231, R118 ;  /* 0x00000076e7767220 */ /* 0x000fe20000410000 */
[C---:B------:R-:W-:Y:S01]  /*5900*/  FADD.FTZ R228, -R116.reuse, R9 ;  /* 0x0000000974e47221 */ /* 0x040fe20000010100 */
[----:B------:R-:W-:Y:S01]  /*5910*/  FADD.FTZ R215, -R116, R8 ;  /* 0x0000000874d77221 */ /* 0x000fe20000010100 */
[----:B------:R-:W-:Y:S02]  /*5920*/  FMUL.FTZ R119, R252, R119 ;  /* 0x00000077fc777220 */ /* 0x000fe40000410000 */
[----:B------:R-:W-:Y:S01]  /*5930*/  FMUL.FTZ R228, R213, R228 ;  /* 0x000000e4d5e47220 */ /* 0x000fe20000410000 */
[----:B------:R-:W-:Y:S01]  /*5940*/  FMUL.FTZ R215, R214, R215 ;  /* 0x000000d7d6d77220 */ /* 0x000fe20000410000 */
[C---:B------:R-:W-:Y:S01]  /*5950*/  FADD.FTZ R213, -R116.reuse, R12 ;  /* 0x0000000c74d57221 */ /* 0x040fe20000010100 */
[----:B------:R-:W-:Y:S01]  /*5960*/  F2FP.F16.F32.PACK_AB R119, R119, R118 ;  /* 0x000000767777723e */ /* 0x000fe200000000ff */
[----:B------:R-:W-:Y:S01]  /*5970*/  FADD.FTZ R214, -R116, R13 ;  /* 0x0000000d74d67221 */ /* 0x000fe20000010100 */
[----:B------:R-:W-:Y:S01]  /*5980*/  FMUL.FTZ R122, R215, R122 ;  /* 0x0000007ad77a7220 */ /* 0x000fe20000410000 */
[----:B------:R-:W-:Y:S01]  /*5990*/  FMUL.FTZ R123, R228, R123 ;  /* 0x0000007be47b7220 */ /* 0x000fe20000410000 */
[----:B------:R-:W-:Y:S01]  /*59a0*/  FMUL.FTZ R213, R212, R213 ;  /* 0x000000d5d4d57220 */ /* 0x000fe20000410000 */
[----:B------:R1:W-:Y:S01]  /*59b0*/  STS [R198+0x20000], R119 ;  /* 0x02000077c6007388 */ /* 0x0003e20000000800 */
[----:B------:R-:W-:Y:S01]  /*59c0*/  FMUL.FTZ R214, R211, R214 ;  /* 0x000000d6d3d67220 */ /* 0x000fe20000410000 */
[C---:B------:R-:W-:Y:S01]  /*59d0*/  FADD.FTZ R231, -R116.reuse, R16 ;  /* 0x0000001074e77221 */ /* 0x040fe20000010100 */
[----:B------:R-:W-:Y:S01]  /*59e0*/  FADD.FTZ R116, -R116, R17 ;  /* 0x0000001174747221 */ /* 0x000fe20000010100 */
[----:B------:R-:W-:Y:S01]  /*59f0*/  F2FP.F16.F32.PACK_AB R122, R123, R122 ;  /* 0x0000007a7b7a723e */ /* 0x000fe200000000ff */
[C---:B------:R-:W-:Y:S01]  /*5a00*/  FADD.FTZ R123, -R117.reuse, R6 ;  /* 0x00000006757b7221 */ /* 0x040fe20000010100 */
[----:B------:R-:W-:Y:S01]  /*5a10*/  FADD.FTZ R118, -R117, R11 ;  /* 0x0000000b75767221 */ /* 0x000fe20000010100 */
[----:B------:R-:W-:Y:S01]  /*5a20*/  FMUL.FTZ R116, R209, R116 ;  /* 0x00000074d1747220 */ /* 0x000fe20000410000 */
[----:B------:R-:W-:Y:S01]  /*5a30*/  FMUL.FTZ R209, R196, UR13 ;  /* 0x0000000dc4d17c20 */ /* 0x000fe20008410000 */
[----:B------:R-:W-:Y:S01]  /*5a40*/  FMUL.FTZ R123, R208, R123 ;  /* 0x0000007bd07b7220 */ /* 0x000fe20000410000 */
[----:B------:R-:W-:Y:S01]  /*5a50*/  FMUL.FTZ R126, R213, R126 ;  /* 0x0000007ed57e7220 */ /* 0x000fe20000410000 */
[----:B------:R-:W-:Y:S01]  /*5a60*/  FMUL.FTZ R127, R214, R127 ;  /* 0x0000007fd67f7220 */ /* 0x000fe20000410000 */
[----:B------:R-:W-:Y:S01]  /*5a70*/  FMUL.FTZ R209, R116, R209 ;  /* 0x000000d174d17220 */ /* 0x000fe20000410000 */
[----:B------:R-:W-:Y:S01]  /*5a80*/  FADD.FTZ R116, -R117, R7 ;  /* 0x0000000775747221 */ /* 0x000fe20000010100 */
[----:B------:R-:W-:Y:S01]  /*5a90*/  FMUL.FTZ R118, R205, R118 ;  /* 0x00000076cd767220 */ /* 0x000fe20000410000 */
[----:B------:R-:W-:Y:S01]  /*5aa0*/  FMUL.FTZ R120, R123, R120 ;  /* 0x000000787b787220 */ /* 0x000fe20000410000 */
[----:B------:R-:W-:Y:S01]  /*5ab0*/  F2FP.F16.F32.PACK_AB R127, R127, R126 ;  /* 0x0000007e7f7f723e */ /* 0x000fe200000000ff */
[----:B------:R-:W-:Y:S01]  /*5ac0*/  FMUL.FTZ R116, R207, R116 ;  /* 0x00000074cf747220 */ /* 0x000fe20000410000 */
[C---:B------:R-:W-:Y:S01]  /*5ad0*/  FADD.FTZ R207, -R117.reuse, R10 ;  /* 0x0000000a75cf7221 */ /* 0x040fe20000010100 */
[C---:B------:R-:W-:Y:S01]  /*5ae0*/  FADD.FTZ R126, -R117.reuse, R18 ;  /* 0x00000012757e7221 */ /* 0x040fe20000010100 */
[----:B------:R-:W-:Y:S01]  /*5af0*/  FMUL.FTZ R125, R118, R125 ;  /* 0x0000007d767d7220 */ /* 0x000fe20000410000 */
[----:B------:R-:W-:Y:S01]  /*5b00*/  FMUL.FTZ R121, R116, R121 ;  /* 0x0000007974797220 */ /* 0x000fe20000410000 */
[----:B------:R-:W-:Y:S01]  /*5b10*/  FMUL.FTZ R207, R206, R207 ;  /* 0x000000cfcecf7220 */ /* 0x000fe20000410000 */
[----:B------:R-:W-:Y:S01]  /*5b20*/  FADD.FTZ R116, -R117, R15 ;  /* 0x0000000f75747221 */ /* 0x000fe20000010100 */
[----:B------:R-:W-:Y:S01]  /*5b30*/  FMUL.FTZ R126, R201, R126 ;  /* 0x0000007ec97e7220 */ /* 0x000fe20000410000 */
[----:B-1----:R-:W-:Y:S01]  /*5b40*/  FADD.FTZ R119, -R117, R14 ;  /* 0x0000000e75777221 */ /* 0x002fe20000010100 */
[----:B------:R-:W-:Y:S01]  /*5b50*/  FMUL.FTZ R124, R207, R124 ;  /* 0x0000007ccf7c7220 */ /* 0x000fe20000410000 */
[----:B------:R-:W-:Y:S01]  /*5b60*/  FMUL.FTZ R116, R203, R116 ;  /* 0x00000074cb747220 */ /* 0x000fe20000410000 */
[----:B------:R-:W-:Y:S01]  /*5b70*/  FADD.FTZ R117, -R117, R19 ;  /* 0x0000001375757221 */ /* 0x000fe20000010100 */
        /* <DEDUP_REMOVED lines=10> */
[----:B------:R-:W-:Y:S01]  /*5c20*/  FMUL.FTZ R130, R231, R130 ;  /* 0x00000082e7827220 */ /* 0x000fe20000410000 */
[----:B------:R-:W-:Y:S02]  /*5c30*/  F2FP.F16.F32.PACK_AB R119, R116, R119 ;  /* 0x000000777477723e */ /* 0x000fe400000000ff */
[----:B------:R-:W-:Y:S01]  /*5c40*/  STS [R199+-0x2000], R122 ;  /* 0xffe0007ac7007388 */ /* 0x000fe20000000800 */
[----:B------:R-:W-:Y:S02]  /*5c50*/  LEA R230, R219, UR4, 0x1 ;  /* 0x00000004dbe67c11 */ /* 0x000fe4000f8e08ff */
[----:B------:R-:W-:Y:S03]  /*5c60*/  F2FP.F16.F32.PACK_AB R130, R209, R130 ;  /* 0x00000082d182723e */ /* 0x000fe600000000ff */
[----:B------:R-:W-:Y:S01]  /*5c70*/  STS [R199+-0x1c00], R124 ;  /* 0xffe4007cc7007388 */ /* 0x000fe20000000800 */
[----:B------:R-:W-:Y:S02]  /*5c80*/  F2FP.F16.F32.PACK_AB R126, R117, R126 ;  /* 0x0000007e757e723e */ /* 0x000fe400000000ff */
[----:B------:R-:W-:Y:S03]  /*5c90*/  LEA R228, R220, UR4, 0x1 ;  /* 0x00000004dce47c11 */ /* 0x000fe6000f8e08ff */
[----:B------:R-:W-:Y:S01]  /*5ca0*/  STS [R202+-0x2000], R127 ;  /* 0xffe0007fca007388 */ /* 0x000fe20000000800 */
[----:B------:R-:W-:Y:S02]  /*5cb0*/  IADD3 R200, PT, PT, R216, R93, RZ ;  /* 0x0000005dd8c87210 */ /* 0x000fe40007ffe0ff */
[----:B------:R-:W-:Y:S03]  /*5cc0*/  LOP3.LUT R231, R218, 0x400, R3, 0xf8, !PT ;  /* 0x00000400dae77812 */ /* 0x000fe600078ef803 */
[----:B------:R-:W-:Y:S01]  /*5cd0*/  STS [R202+-0x1c00], R119 ;  /* 0xffe40077ca007388 */ /* 0x000fe20000000800 */
[----:B------:R-:W-:Y:S05]  /*5ce0*/  LOP3.LUT R231, R231, R0, RZ, 0xfc, !PT ;  /* 0x00000000e7e77212 */ /* 0x000fea00078efcff */
[----:B------:R-:W-:Y:S01]  /*5cf0*/  STS [R131+-0x2000], R130 ;  /* 0xffe0008283007388 */ /* 0x000fe20000000800 */
[----:B------:R-:W-:Y:S05]  /*5d00*/  LEA R231, R231, UR4, 0x1 ;  /* 0x00000004e7e77c11 */ /* 0x000fea000f8e08ff */
[----:B------:R-:W-:Y:S01]  /*5d10*/  STS [R131+-0x1c00], R126 ;  /* 0xffe4007e83007388 */ /* 0x000fe20000000800 */
[----:B------:R-:W-:Y:S06]  /*5d20*/  BAR.SYNC.DEFER_BLOCKING 0x0 ;  /* 0x0000000000007b1d */ /* 0x000fec0000010000 */
[----:B------:R-:W-:Y:S06]  /*5d30*/  LDSM.16.MT88.4 R84, [R230+0x22000] ;  /* 0x02200000e654783b */ /* 0x000fec0000004200 */
[----:B------:R-:W1:Y:S06]  /*5d40*/  LDSM.16.MT88.4 R88, [R228+0x8000] ;  /* 0x00800000e458783b */ /* 0x000e6c0000004200 */
[----:B------:R-:W2:Y:S06]  /*5d50*/  LDSM.16.MT88.4 R92, [R200] ;  /* 0x00000000c85c783b */ /* 0x000eac0000004200 */
[----:B------:R-:W3:Y:S06]  /*5d60*/  LDSM.16.MT88.4 R96, [R228+0xa000] ;  /* 0x00a00000e460783b */ /* 0x000eec0000004200 */
[----:B------:R-:W4:Y:S06]  /*5d70*/  LDSM.16.MT88.4 R100, [R228+0xc000] ;  /* 0x00c00000e464783b */ /* 0x000f2c0000004200 */
[----:B------:R-:W4:Y:S06]  /*5d80*/  LDSM.16.MT88.4 R104, [R228+0xe000] ;  /* 0x00e00000e468783b */ /* 0x000f2c0000004200 */
[----:B------:R-:W-:Y:S06]  /*5d90*/  LDSM.16.MT88.4 R108, [R230+0x22800] ;  /* 0x02280000e66c783b */ /* 0x000fec0000004200 */
[----:B------:R-:W4:Y:S01]  /*5da0*/  LDSM.16.MT88.4 R112, [R228+0x8800] ;  /* 0x00880000e470783b */ /* 0x000f220000004200 */
        /* <DEDUP_REMOVED lines=64> */
[----:B------:R-:W-:Y:S08]  /*61b0*/  HMMA.16816.F32 R80, R84, R114, R80 ;  /* 0x000000725450723c */ /* 0x000ff00000001850 */
        /* <DEDUP_REMOVED lines=80> */
.L_x_686:
        /* <DEDUP_REMOVED lines=436> */
.L_x_687:
        /* <DEDUP_REMOVED lines=231> */
.L_x_689:
        /* <DEDUP_REMOVED lines=12> */
.L_x_690:
[----:B------:R-:W2:Y:S01]  /*9130*/  LDCU.64 UR8, c[0x0][0x5c8] ;  /* 0x0000b900ff0877ac */ /* 0x000ea20008000a00 */
[----:B------:R-:W-:-:S04]  /*9140*/  UIADD3 UR12, UPT, UPT, UR40, UR44, URZ ;  /* 0x0000002c280c7290 */ /* 0x000fc8000fffe0ff */
[----:B--2---:R-:W-:Y:S02]  /*9150*/  UIMAD.WIDE.U32 UR20, UR12, UR8, URZ ;  /* 0x000000080c1472a5 */ /* 0x004fe4000f8e00ff */
[----:B------:R-:W-:-:S04]  /*9160*/  UIMAD UR12, UR12, UR9, URZ ;  /* 0x000000090c0c72a4 */ /* 0x000fc8000f8e02ff */
[----:B------:R-:W-:-:S06]  /*9170*/  UIADD3 UR12, UPT, UPT, UR21, UR12, URZ ;  /* 0x0000000c150c7290 */ /* 0x000fcc000fffe0ff */
[----:B-1----:R-:W-:-:S07]  /*9180*/  MOV R5, UR12 ;  /* 0x0000000c00057c02 */ /* 0x002fce0008000f00 */
.L_x_691:
        /* <DEDUP_REMOVED lines=59> */
.L_x_693:
[----:B------:R-:W-:Y:S05]  /*9540*/  BSYNC.RECONVERGENT B0 ;  /* 0x0000000000007941 */ /* 0x000fea0003800200 */
.L_x_692:
        /* <DEDUP_REMOVED lines=21> */
.L_x_695:
[----:B------:R-:W-:Y:S05]  /*96a0*/  BSYNC.RECONVERGENT B0 ;  /* 0x0000000000007941 */ /* 0x000fea0003800200 */
.L_x_694:
        /* <DEDUP_REMOVED lines=25> */
.L_x_697:
[----:B------:R-:W-:Y:S05]  /*9840*/  BSYNC.RECONVERGENT B0 ;  /* 0x0000000000007941 */ /* 0x000fea0003800200 */
.L_x_696:
        /* <DEDUP_REMOVED lines=18> */
.L_x_665:
[----:B------:R-:W-:Y:S05]  /*9970*/  BSYNC.RECONVERGENT B1 ;  /* 0x0000000000017941 */ /* 0x000fea0003800200 */
.L_x_643:
        /* <DEDUP_REMOVED lines=11> */
.L_x_699:
        /* <DEDUP_REMOVED lines=13> */
.L_x_1272:


//--------------------- .text._ZN5flash44flash_bwd_dq_dk_dv_loop_seqk_parallel_kernelI23Flash_bwd_kernel_traitsILi256ELi64ELi64ELi8ELi4ELi2ELi2ELb0ELb1EN7cutlass6half_tE19Flash_kernel_traitsILi256ELi64ELi64ELi8ES3_EELb1ELb1ELb0ELb0ELb0ELb1ELb0EEEvNS_16Flash_bwd_paramsE --------------------------
	.section	.text._ZN5flash44flash_bwd_dq_dk_dv_loop_seqk_parallel_kernelI23Flash_bwd_kernel_traitsILi256ELi64ELi64ELi8ELi4ELi2ELi2ELb0ELb1EN7cutlass6half_tE19Flash_kernel_traitsILi256ELi64ELi64ELi8ES3_EELb1ELb1ELb0ELb0ELb0ELb1ELb0EEEvNS_16Flash_bwd_paramsE,"ax",@progbits
	.align	128
        .global         _ZN5flash44flash_bwd_dq_dk_dv_loop_seqk_parallel_kernelI23Flash_bwd_kernel_traitsILi256ELi64ELi64ELi8ELi4ELi2ELi2ELb0ELb1EN7cutlass6half_tE19Flash_kernel_traitsILi256ELi64ELi64ELi8ES3_EELb1ELb1ELb0ELb0ELb0ELb1ELb0EEEvNS_16Flash_bwd_paramsE
        .type           _ZN5flash44flash_bwd_dq_dk_dv_loop_seqk_parallel_kernelI23Flash_bwd_kernel_traitsILi256ELi64ELi64ELi8ELi4ELi2ELi2ELb0ELb1EN7cutlass6half_tE19Flash_kernel_traitsILi256ELi64ELi64ELi8ES3_EELb1ELb1ELb0ELb0ELb0ELb1ELb0EEEvNS_16Flash_bwd_paramsE,@function
        .size           _ZN5flash44flash_bwd_dq_dk_dv_loop_seqk_parallel_kernelI23Flash_bwd_kernel_traitsILi256ELi64ELi64ELi8ELi4ELi2ELi2ELb0ELb1EN7cutlass6half_tE19Flash_kernel_traitsILi256ELi64ELi64ELi8ES3_EELb1ELb1ELb0ELb0ELb0ELb1ELb0EEEvNS_16Flash_bwd_paramsE,(.L_x_1273 - _ZN5flash44flash_bwd_dq_dk_dv_loop_seqk_parallel_kernelI23Flash_bwd_kernel_traitsILi256ELi64ELi64ELi8ELi4ELi2ELi2ELb0ELb1EN7cutlass6half_tE19Flash_kernel_traitsILi256ELi64ELi64ELi8ES3_EELb1ELb1ELb0ELb0ELb0ELb1ELb0EEEvNS_16Flash_bwd_paramsE)
        .other          _ZN5flash44flash_bwd_dq_dk_dv_loop_seqk_parallel_kernelI23Flash_bwd_kernel_traitsILi256ELi64ELi64ELi8ELi4ELi2ELi2ELb0ELb1EN7cutlass6half_tE19Flash_kernel_traitsILi256ELi64ELi64ELi8ES3_EELb1ELb1ELb0ELb0ELb0ELb1ELb0EEEvNS_16Flash_bwd_paramsE,@"STO_CUDA_ENTRY STV_DEFAULT"
_ZN5flash44flash_bwd_dq_dk_dv_loop_seqk_parallel_kernelI23Flash_bwd_kernel_traitsILi256ELi64ELi64ELi8ELi4ELi2ELi2ELb0ELb1EN7cutlass6half_tE19Flash_kernel_traitsILi256ELi64ELi64ELi8ES3_EELb1ELb1ELb0ELb0ELb0ELb1ELb0EEEvNS_16Flash_bwd_paramsE:
.text._ZN5flash44flash_bwd_dq_dk_dv_loop_seqk_parallel_kernelI23Flash_bwd_kernel_traitsILi256ELi64ELi64ELi8ELi4ELi2ELi2ELb0ELb1EN7cutlass6half_tE19Flash_kernel_traitsILi256ELi64ELi64ELi8ES3_EELb1ELb1ELb0ELb0ELb0ELb1ELb0EEEvNS_16Flash_bwd_paramsE:
        /* <DEDUP_REMOVED lines=48> */
.L_x_736:
[----:B------:R-:W2:Y:S01]  /*0300*/  LDCU.64 UR8, c[0x0][0x478] ;  /* 0x00008f00ff0877ac */ /* 0x000ea20008000a00 */
[----:B------:R-:W-:Y:S02]  /*0310*/  PLOP3.LUT P1, PT, PT, PT, UP3, 0x80, 0x8 ;  /* 0x000000000008781c */ /* 0x000fe40003f2f038 */
[----:B------:R-:W-:Y:S01]  /*0320*/  PLOP3.LUT P4, PT, PT, PT, UP5, 0x80, 0x8 ;  /* 0x000000000008781c */ /* 0x000fe20003f8f058 */
[----:B------:R-:W-:Y:S01]  /*0330*/  @UP3 ULEA UR12, UP0, UR28, UR6, 0x2 ;  /* 0x000000061c0c3291 */ /* 0x000fe2000f8010ff */
[----:B------:R-:W-:Y:S01]  /*0340*/  PLOP3.LUT P2, PT, PT, PT, UP4, 0x80, 0x8 ;  /* 0x000000000008781c */ /* 0x000fe20003f4f048 */
[----:B------:R-:W-:Y:S02]  /*0350*/  UISETP.NE.AND UP2, UPT, UR30, URZ, UPT ;  /* 0x000000ff1e00728c */ /* 0x000fe4000bf45270 */
[----:B------:R-:W-:Y:S02]  /*0360*/  @UP3 ULEA.HI.X UR13, UR28, UR7, URZ, 0x2, UP0 ;  /* 0x000000071c0d3291 */ /* 0x000fe400080f14ff */
[----:B-1-3--:R-:W-:-:S02]  /*0370*/  IMAD.U32 R12, RZ, RZ, UR12 ;  /* 0x0000000cff0c7e24 */ /* 0x00afc4000f8e00ff */
        /* <DEDUP_REMOVED lines=46> */
.L_x_700:
        /* <DEDUP_REMOVED lines=34> */
.L_x_702:
[----:B------:R-:W1:Y:S01]  /*0880*/  LDCU.64 UR14, c[0x0][0x3b8] ;  /* 0x00007700ff0e77ac */ /* 0x000e620008000a00 */
[----:B------:R-:W-:-:S04]  /*0890*/  UIADD3 UR8, UPT, UPT, UR44, UR45, URZ ;  /* 0x0000002d2c087290 */ /* 0x000fc8000fffe0ff */
[----:B-1----:R-:W-:Y:S02]  /*08a0*/  UIMAD.WIDE.U32 UR50, UR8, UR14, URZ ;  /* 0x0000000e083272a5 */ /* 0x002fe4000f8e00ff */
[----:B------:R-:W-:-:S04]  /*08b0*/  UIMAD UR8, UR8, UR15, URZ ;  /* 0x0000000f080872a4 */ /* 0x000fc8000f8e02ff */
[----:B------:R-:W-:-:S06]  /*08c0*/  UIADD3 UR8, UPT, UPT, UR51, UR8, URZ ;  /* 0x0000000833087290 */ /* 0x000fcc000fffe0ff */
[----:B------:R-:W-:Y:S02]  /*08d0*/  MOV R7, UR8 ;  /* 0x0000000800077c02 */ /* 0x000fe40008000f00 */
.L_x_703:
        /* <DEDUP_REMOVED lines=41> */
.L_x_704:
[----:B------:R-:W1:Y:S01]  /*0b70*/  LDCU.64 UR12, c[0x0][0x3c0] ;  /* 0x00007800ff0c77ac */ /* 0x000e620008000a00 */
[----:B------:R-:W-:-:S04]  /*0b80*/  UIADD3 UR8, UPT, UPT, UR44, UR45, URZ ;  /* 0x0000002d2c087290 */ /* 0x000fc8000fffe0ff */
[----:B-1----:R-:W-:Y:S02]  /*0b90*/  UIMAD.WIDE.U32 UR52, UR8, UR12, URZ ;  /* 0x0000000c083472a5 */ /* 0x002fe4000f8e00ff */
[----:B------:R-:W-:-:S04]  /*0ba0*/  UIMAD UR8, UR8, UR13, URZ ;  /* 0x0000000d080872a4 */ /* 0x000fc8000f8e02ff */
[----:B------:R-:W-:-:S06]  /*0bb0*/  UIADD3 UR8, UPT, UPT, UR53, UR8, URZ ;  /* 0x0000000835087290 */ /* 0x000fcc000fffe0ff */
[----:B------:R-:W-:-:S07]  /*0bc0*/  MOV R6, UR8 ;  /* 0x0000000800067c02 */ /* 0x000fce0008000f00 */
.L_x_705:
        /* <DEDUP_REMOVED lines=27> */
.L_x_706:
[----:B------:R-:W-:Y:S02]  /*0d80*/  IMAD R14, R23, UR19, RZ ;  /* 0x00000013170e7c24 */ /* 0x000fe4000f8e02ff */
[----:B------:R-:W-:-:S05]  /*0d90*/  IMAD.WIDE.U32 R10, R22, UR19, RZ ;  /* 0x00000013160a7c25 */ /* 0x000fca000f8e00ff */
[----:B------:R-:W-:-:S07]  /*0da0*/  IADD3 R14, PT, PT, R11, R14, RZ ;  /* 0x0000000e0b0e7210 */ /* 0x000fce0007ffe0ff */
.L_x_707:
        /* <DEDUP_REMOVED lines=20> */
.L_x_708:
[----:B------:R-:W1:Y:S01]  /*0ef0*/  LDCU UR56, c[0x0][0x434] ;  /* 0x00008680ff3877ac */ /* 0x000e620008000800 */
[----:B------:R-:W-:-:S04]  /*0f00*/  UIMAD UR8, UR28, UR51, UR27 ;  /* 0x000000331c0872a4 */ /* 0x000fc8000f8e021b */
[----:B-1----:R-:W-:-:S12]  /*0f10*/  UIMAD UR56, UR8, UR56, URZ ;  /* 0x00000038083872a4 */ /* 0x002fd8000f8e02ff */
.L_x_709:
        /* <DEDUP_REMOVED lines=10> */
.L_x_710:
[----:B------:R-:W1:Y:S01]  /*0fc0*/  LDCU UR55, c[0x0][0x444] ;  /* 0x00008880ff3777ac */ /* 0x000e620008000800 */
[----:B------:R-:W-:-:S04]  /*0fd0*/  UIMAD UR8, UR28, UR51, UR27 ;  /* 0x000000331c0872a4 */ /* 0x000fc8000f8e021b */
[----:B-1----:R-:W-:-:S12]  /*0fe0*/  UIMAD UR55, UR8, UR55, URZ ;  /* 0x00000037083772a4 */ /* 0x002fd8000f8e02ff */
.L_x_711:
[----:B------:R-:W1:Y:S01]  /*0ff0*/  LDCU UR9, c[0x0][0x508] ;  /* 0x0000a100ff0977ac */ /* 0x000e620008000800 */
[----:B------:R-:W2:Y:S01]  /*1000*/  S2R R220, SR_TID.X ;  /* 0x0000000000dc7919 */ /* 0x000ea20000002100 */
[----:B------:R-:W3:Y:S01]  /*1010*/  LDC.64 R2, c[0x0][0x3b0] ;  /* 0x0000ec00ff027b82 */ /* 0x000ee20000000a00 */
[----:B------:R-:W-:Y:S01]  /*1020*/  IMAD.MOV.U32 R21, RZ, RZ, RZ ;  /* 0x000000ffff157224 */ /* 0x000fe200078e00ff */
[----:B------:R-:W-:Y:S01]  /*1030*/  UIADD3 UR54, UPT, UPT, UR34, UR46, URZ ;  /* 0x0000002e22367290 */ /* 0x000fe2000fffe0ff */
        /* <DEDUP_REMOVED lines=20> */
[----:B------:R-:W-:Y:S01]  /*1180*/  IADD3 R10, P1, P0, R22, R10, R11 ;  /* 0x0000000a160a7210 */ /* 0x000fe2000783e00b */
[----:B---3--:R-:W-:Y:S01]  /*1190*/  IMAD.WIDE.U32 R22, R2, UR49, R20 ;  /* 0x0000003102167c25 */ /* 0x008fe2000f8e0014 */
[----:B------:R-:W-:Y:S01]  /*11a0*/  SHF.R.S32.HI R11, RZ, 0x1f, R11 ;  /* 0x0000001fff0b7819 */ /* 0x000fe2000001140b */
[----:B------:R-:W-:-:S02]  /*11b0*/  UISETP.GT.AND UP0, UPT, UR47, UR53, UPT ;  /* 0x000000352f00728c */ /* 0x000fc4000bf04270 */
[----:B-1----:R-:W-:Y:S01]  /*11c0*/  IMAD.U32 R24, RZ, RZ, UR8 ;  /* 0x00000008ff187e24 */ /* 0x002fe2000f8e00ff */
[----:B------:R-:W-:Y:S01]  /*11d0*/  UIMAD UR19, UR17, UR8, URZ ;  /* 0x00000008111372a4 */ /* 0x000fe2000f8e02ff */
[----:B------:R-:W-:Y:S01]  /*11e0*/  MOV R18, UR10 ;  /* 0x0000000a00127c02 */ /* 0x000fe20008000f00 */
[----:B------:R-:W-:Y:S01]  /*11f0*/  IMAD.U32 R16, RZ, RZ, UR11 ;  /* 0x0000000bff107e24 */ /* 0x000fe2000f8e00ff */
[----:B------:R-:W-:Y:S01]  /*1200*/  IADD3.X R5, PT, PT, R5, R14, R11, P1, P0 ;  /* 0x0000000e05057210 */ /* 0x000fe20000fe040b */
[----:B------:R-:W-:Y:S01]  /*1210*/  IMAD.WIDE.U32 R24, R24, UR49, R12 ;  /* 0x0000003118187c25 */ /* 0x000fe2000f8e000c */
[----:B------:R-:W-:Y:S01]  /*1220*/  UIMAD UR19, UR49, UR9, UR19 ;  /* 0x00000009311372a4 */ /* 0x000fe2000f8e0213 */
[----:B------:R-:W1:Y:S01]  /*1230*/  LDC.64 R12, c[0x0][0x5f8] ;  /* 0x00017e00ff0c7b82 */ /* 0x000e620000000a00 */
[----:B------:R-:W-:Y:S01]  /*1240*/  SHF.R.U32.HI R11, RZ, 0x5, R220 ;  /* 0x00000005ff0b7819 */ /* 0x000fe200000116dc */
[----:B------:R-:W-:Y:S01]  /*1250*/  IMAD R14, R2, UR17, RZ ;  /* 0x00000011020e7c24 */ /* 0x000fe2000f8e02ff */
[----:B------:R-:W-:Y:S01]  /*1260*/  IADD3 R22, P1, PT, R22, UR16, RZ ;  /* 0x0000001016167c10 */ /* 0x000fe2000ff3e0ff */
[----:B------:R-:W3:Y:S01]  /*1270*/  LDCU.64 UR16, c[0x0][0x550] ;  /* 0x0000aa00ff1077ac */ /* 0x000ee20008000a00 */
[----:B------:R-:W-:Y:S01]  /*1280*/  VIADD R25, R25, UR19 ;  /* 0x0000001319197c36 */ /* 0x000fe20008000000 */
[----:B------:R-:W-:Y:S01]  /*1290*/  ISETP.NE.AND P0, PT, RZ, UR57, PT ;  /* 0x00000039ff007c0c */ /* 0x000fe2000bf05270 */
[----:B------:R-:W-:Y:S01]  /*12a0*/  IMAD R14, R3, UR49, R14 ;  /* 0x00000031030e7c24 */ /* 0x000fe2000f8e020e */
[----:B------:R-:W5:Y:S01]  /*12b0*/  LDCU.64 UR10, c[0x0][0x570] ;  /* 0x0000ae00ff0a77ac */ /* 0x000f620008000a00 */
[----:B------:R-:W-:-:S03]  /*12c0*/  IMAD.WIDE.U32 R18, R18, UR27, R24 ;  /* 0x0000001b12127c25 */ /* 0x000fc6000f8e0018 */
[----:B------:R-:W-:Y:S01]  /*12d0*/  IADD3.X R23, PT, PT, R23, UR18, R14, P1, !PT ;  /* 0x0000001217177c10 */ /* 0x000fe20008ffe40e */
[----:B------:R-:W-:Y:S01]  /*12e0*/  IMAD R17, R16, UR27, R19 ;  /* 0x0000001b10117c24 */ /* 0x000fe2000f8e0213 */
[----:B------:R-:W5:Y:S01]  /*12f0*/  LDCU.64 UR18, c[0x0][0x380] ;  /* 0x00007000ff1277ac */ /* 0x000f620008000a00 */
[----:B------:R-:W-:Y:S02]  /*1300*/  IMAD.MOV.U32 R16, RZ, RZ, R18 ;  /* 0x000000ffff107224 */ /* 0x000fe400078e0012 */
[----:B------:R-:W-:Y:S01]  /*1310*/  IMAD R15, R8, R11, R246 ;  /* 0x0000000b080f7224 */ /* 0x000fe200078e02f6 */
[----:B--2---:R-:W-:Y:S01]  /*1320*/  UIMAD.WIDE UR58, UR56, 0x4, UR58 ;  /* 0x00000004383a78a5 */ /* 0x004fe2000f8e023a */
[----:B-1----:R-:W-:-:S04]  /*1330*/  IMAD.WIDE.U32 R18, R12, UR25, RZ ;  /* 0x000000190c127c25 */ /* 0x002fc8000f8e00ff */
[----:B------:R-:W-:Y:S01]  /*1340*/  IMAD R14, R13, UR25, R19 ;  /* 0x000000190d0e7c24 */ /* 0x000fe2000f8e0213 */
[----:B------:R-:W-:Y:S02]  /*1350*/  SEL R12, R18, RZ, P0 ;  /* 0x000000ff120c7207 */ /* 0x000fe40000000000 */
[----:B----4-:R-:W-:Y:S01]  /*1360*/  MOV R18, UR20 ;  /* 0x0000001400127c02 */ /* 0x010fe20008000f00 */
[----:B------:R-:W-:Y:S01]  /*1370*/  USHF.L.U64.HI UR20, UR8, 0x5, UR9 ;  /* 0x0000000508147899 */ /* 0x000fe20008010209 */
[----:B------:R-:W-:Y:S01]  /*1380*/  IADD3 R13, P2, P1, R15, R10, R12 ;  /* 0x0000000a0f0d7210 */ /* 0x000fe2000795e00c */
[----:B------:R-:W-:Y:S01]  /*1390*/  IMAD.SHL.U32 R12, R8, 0x40, RZ ;  /* 0x00000040080c7824 */ /* 0x000fe200078e00ff */
[----:B------:R-:W-:Y:S01]  /*13a0*/  SHF.R.U32.HI R10, RZ, 0x3, R220 ;  /* 0x00000003ff0a7819 */ /* 0x000fe200000116dc */
[----:B------:R-:W-:Y:S01]  /*13b0*/  IMAD.WIDE.U32 R18, R18, UR27, R22 ;  /* 0x0000001b12127c25 */ /* 0x000fe2000f8e0016 */
[----:B------:R-:W-:Y:S02]  /*13c0*/  SHF.R.S32.HI R15, RZ, 0x1f, R15 ;  /* 0x0000001fff0f7819 */ /* 0x000fe4000001140f */
[----:B------:R-:W-:Y:S01]  /*13d0*/  SEL R14, R14, RZ, P0 ;  /* 0x000000ff0e0e7207 */ /* 0x000fe20000000000 */
[----:B------:R-:W-:-:S02]  /*13e0*/  IMAD.U32 R23, RZ, RZ, UR21 ;  /* 0x00000015ff177e24 */ /* 0x000fc4000f8e00ff */
[----:B------:R-:W-:Y:S01]  /*13f0*/  IMAD.WIDE.U32 R16, R10, UR8, R16 ;  /* 0x000000080a107c25 */ /* 0x000fe2000f8e0010 */
[----:B------:R-:W-:Y:S02]  /*1400*/  IADD3.X R15, PT, PT, R15, R5, R14, P2, P1 ;  /* 0x000000050f0f7210 */ /* 0x000fe400017e240e */
[----:B------:R-:W-:Y:S01]  /*1410*/  IADD3 R5, P1, PT, R12, R13, RZ ;  /* 0x0000000d0c057210 */ /* 0x000fe20007f3e0ff */
[----:B------:R-:W-:Y:S01]  /*1420*/  IMAD R19, R23, UR27, R19 ;  /* 0x0000001b17137c24 */ /* 0x000fe2000f8e0213 */
[----:B---3--:R-:W-:Y:S01]  /*1430*/  LEA R240, P3, R16, UR16, 0x1 ;  /* 0x0000001010f07c11 */ /* 0x008fe2000f8608ff */
[----:B------:R-:W-:Y:S01]  /*1440*/  IMAD R8, R10, UR9, R17 ;  /* 0x000000090a087c24 */ /* 0x000fe2000f8e0211 */
[----:B------:R-:W-:Y:S01]  /*1450*/  LEA.HI.X.SX32 R12, R12, R15, 0x1, P1 ;  /* 0x0000000f0c0c7211 */ /* 0x000fe200008f0eff */
[----:B------:R-:W-:Y:S01]  /*1460*/  IMAD.WIDE.U32 R18, R10, R2, R18 ;  /* 0x000000020a127225 */ /* 0x000fe200078e0012 */
[C---:B-----5:R-:W-:Y:S01]  /*1470*/  LEA R248, P1, R5.reuse, UR10, 0x2 ;  /* 0x0000000a05f87c11 */ /* 0x060fe2000f8210ff */
[----:B------:R-:W-:Y:S01]  /*1480*/  USHF.L.U32 UR16, UR8, 0x5, URZ ;  /* 0x0000000508107899 */ /* 0x000fe200080006ff */
[----:B------:R-:W-:Y:S01]  /*1490*/  LEA.HI.X R241, R16, UR17, R8, 0x1, P3 ;  /* 0x0000001110f17c11 */ /* 0x000fe200098f0c08 */
[----:B------:R-:W-:Y:S01]  /*14a0*/  IMAD R8, R10, R3, R19 ;  /* 0x000000030a087224 */ /* 0x000fe200078e0213 */
[----:B------:R-:W-:Y:S01]  /*14b0*/  LEA R242, P2, R18, UR18, 0x1 ;  /* 0x0000001212f27c11 */ /* 0x000fe2000f8408ff */
[----:B------:R-:W-:Y:S01]  /*14c0*/  UMOV UR18, UR60 ;  /* 0x0000003c00127c82 */ /* 0x000fe20008000000 */
[----:B------:R-:W-:Y:S01]  /*14d0*/  LEA.HI.X R249, R5, UR11, R12, 0x2, P1 ;  /* 0x0000000b05f97c11 */ /* 0x000fe200088f140c */
[----:B------:R-:W-:Y:S01]  /*14e0*/  IMAD.SHL.U32 R5, R2, 0x20, RZ ;  /* 0x0000002002057824 */ /* 0x000fe200078e00ff */
[----:B------:R-:W-:Y:S01]  /*14f0*/  LEA.HI.X R243, R18, UR19, R8, 0x1, P2 ;  /* 0x0000001312f37c11 */ /* 0x000fe200090f0c08 */
[----:B------:R-:W-:Y:S01]  /*1500*/  UMOV UR17, UR61 ;  /* 0x0000003d00117c82 */ /* 0x000fe20008000000 */
[----:B------:R-:W-:-:S02]  /*1510*/  IADD3 R18, P1, PT, R10, 0x20, RZ ;  /* 0x000000200a127810 */ /* 0x000fc40007f3e0ff */
[----:B------:R-:W-:Y:S02]  /*1520*/  SHF.L.U64.HI R3, R2, 0x5, R3 ;  /* 0x0000000502037819 */ /* 0x000fe40000010203 */
[----:B------:R-:W-:Y:S01]  /*1530*/  IADD3 R8, PT, PT, R10, 0x20, RZ ;  /* 0x000000200a087810 */ /* 0x000fe20007ffe0ff */
        /* <DEDUP_REMOVED lines=15> */
.L_x_713:
[----:B------:R-:W1:Y:S01]  /*1630*/  LDCU.64 UR12, c[0x0][0x5c0] ;  /* 0x0000b800ff0c77ac */ /* 0x000e620008000a00 */
[----:B------:R-:W-:-:S04]  /*1640*/  UIADD3 UR8, UPT, UPT, UR44, UR45, URZ ;  /* 0x0000002d2c087290 */ /* 0x000fc8000fffe0ff */
[----:B-1----:R-:W-:Y:S02]  /*1650*/  UIMAD.WIDE.U32 UR16, UR8, UR12, URZ ;  /* 0x0000000c081072a5 */ /* 0x002fe4000f8e00ff */
[----:B------:R-:W-:-:S04]  /*1660*/  UIMAD UR8, UR8, UR13, URZ ;  /* 0x0000000d080872a4 */ /* 0x000fc8000f8e02ff */
[----:B------:R-:W-:-:S06]  /*1670*/  UIADD3 UR8, UPT, UPT, UR17, UR8, URZ ;  /* 0x0000000811087290 */ /* 0x000fcc000fffe0ff */
[----:B------:R-:W-:Y:S02]  /*1680*/  MOV R0, UR8 ;  /* 0x0000000800007c02 */ /* 0x000fe40008000f00 */
.L_x_714:
        /* <DEDUP_REMOVED lines=13> */
.L_x_715:
[----:B------:R-:W1:Y:S01]  /*1760*/  LDCU.64 UR10, c[0x0][0x5c8] ;  /* 0x0000b900ff0a77ac */ /* 0x000e620008000a00 */
[----:B------:R-:W-:-:S04]  /*1770*/  UIADD3 UR44, UPT, UPT, UR44, UR45, URZ ;  /* 0x0000002d2c2c7290 */ /* 0x000fc8000fffe0ff */
[----:B-1----:R-:W-:Y:S02]  /*1780*/  UIMAD.WIDE.U32 UR14, UR44, UR10, URZ ;  /* 0x0000000a2c0e72a5 */ /* 0x002fe4000f8e00ff */
[----:B------:R-:W-:-:S04]  /*1790*/  UIMAD UR44, UR44, UR11, URZ ;  /* 0x0000000b2c2c72a4 */ /* 0x000fc8000f8e02ff */
[----:B------:R-:W-:-:S06]  /*17a0*/  UIADD3 UR44, UPT, UPT, UR15, UR44, URZ ;  /* 0x0000002c0f2c7290 */ /* 0x000fcc000fffe0ff */
[----:B------:R-:W-:-:S07]  /*17b0*/  MOV R3, UR44 ;  /* 0x0000002c00037c02 */ /* 0x000fce0008000f00 */
.L_x_716:
        /* <DEDUP_REMOVED lines=26> */
.L_x_718:
[----:B------:R-:W-:Y:S05]  /*1960*/  BSYNC.RECONVERGENT B0 ;  /* 0x0000000000007941 */ /* 0x000fea0003800200 */
.L_x_717:
        /* <DEDUP_REMOVED lines=14> */
.L_x_720:
[----:B------:R-:W-:Y:S05]  /*1a50*/  BSYNC.RECONVERGENT B0 ;  /* 0x0000000000007941 */ /* 0x000fea0003800200 */
.L_x_719:
        /* <DEDUP_REMOVED lines=24> */
.L_x_722:
[----:B------:R-:W-:Y:S05]  /*1be0*/  BSYNC.RECONVERGENT B0 ;  /* 0x0000000000007941 */ /* 0x000fea0003800200 */
.L_x_721:
        /* <DEDUP_REMOVED lines=14> */
.L_x_712:
[----:B------:R-:W1:Y:S01]  /*1cd0*/  LDCU.64 UR10, c[0x0][0x3d0] ;  /* 0x00007a00ff0a77ac */ /* 0x000e620008000a00 */
[----:B------:R-:W-:Y:S02]  /*1ce0*/  IMAD.U32 R13, RZ, RZ, UR14 ;  /* 0x0000000eff0d7e24 */ /* 0x000fe4000f8e00ff */
[----:B------:R-:W-:Y:S01]  /*1cf0*/  IMAD.U32 R16, RZ, RZ, UR12 ;  /* 0x0000000cff107e24 */ /* 0x000fe2000f8e00ff */
[----:B------:R-:W2:Y:S01]  /*1d00*/  LDCU.64 UR8, c[0x0][0x3d8] ;  /* 0x00007b00ff0877ac */ /* 0x000ea20008000a00 */
[----:B------:R-:W-:Y:S01]  /*1d10*/  IMAD.WIDE.U32 R12, R13, UR34, R20 ;  /* 0x000000220d0c7c25 */ /* 0x000fe2000f8e0014 */
[----:B------:R-:W-:-:S03]  /*1d20*/  UIADD3 UR49, UPT, UPT, -UR49, UR46, URZ ;  /* 0x0000002e31317290 */ /* 0x000fc6000fffe1ff */
[----:B------:R-:W-:Y:S01]  /*1d30*/  IMAD.WIDE.U32 R16, R16, UR34, R20 ;  /* 0x0000002210107c25 */ /* 0x000fe2000f8e0014 */
[----:B------:R-:W-:Y:S01]  /*1d40*/  UIMAD UR21, UR31, UR14, URZ ;  /* 0x0000000e1f1572a4 */ /* 0x000fe2000f8e02ff */
[----:B------:R-:W-:Y:S01]  /*1d50*/  IADD3 R14, P1, PT, R12, UR50, RZ ;  /* 0x000000320c0e7c10 */ /* 0x000fe2000ff3e0ff */
[----:B------:R-:W-:Y:S01]  /*1d60*/  UIMAD UR31, UR31, UR12, URZ ;  /* 0x0000000c1f1f72a4 */ /* 0x000fe2000f8e02ff */
[----:B------:R-:W-:Y:S01]  /*1d70*/  IMAD.U32 R29, RZ, RZ, UR16 ;  /* 0x00000010ff1d7e24 */ /* 0x000fe2000f8e00ff */
[----:B------:R-:W-:Y:S01]  /*1d80*/  UIMAD UR21, UR34, UR15, UR21 ;  /* 0x0000000f221572a4 */ /* 0x000fe2000f8e0215 */
[----:B------:R-:W-:Y:S01]  /*1d90*/  ISETP.GE.AND P4, PT, R8, UR49, PT ;  /* 0x0000003108007c0c */ /* 0x000fe2000bf86270 */
[----:B------:R-:W-:Y:S01]  /*1da0*/  UIADD3 UR19, UPT, UPT, -UR34, UR40, URZ ;  /* 0x0000002822137290 */ /* 0x000fe2000fffe1ff */
[----:B------:R-:W-:Y:S01]  /*1db0*/  @P0 BAR.SYNC.DEFER_BLOCKING 0x0 ;  /* 0x0000000000000b1d */ /* 0x000fe20000010000 */
[----:B------:R-:W-:Y:S02]  /*1dc0*/  UIMAD UR31, UR34, UR13, UR31 ;  /* 0x0000000d221f72a4 */ /* 0x000fe4000f8e021f */
[----:B------:R-:W-:Y:S01]  /*1dd0*/  IADD3.X R15, PT, PT, R7, UR21, R13, P1, !PT ;  /* 0x00000015070f7c10 */ /* 0x000fe20008ffe40d */
[C---:B-1----:R-:W-:Y:S01]  /*1de0*/  IMAD R13, R9.reuse, UR10, RZ ;  /* 0x0000000a090d7c24 */ /* 0x042fe2000f8e02ff */
[----:B------:R-:W-:Y:S01]  /*1df0*/  IADD3 R12, P1, PT, R16, UR52, RZ ;  /* 0x00000034100c7c10 */ /* 0x000fe2000ff3e0ff */
[----:B--2---:R-:W-:Y:S01]  /*1e00*/  IMAD R9, R9, UR8, RZ ;  /* 0x0000000809097c24 */ /* 0x004fe2000f8e02ff */
[----:B------:R-:W-:Y:S01]  /*1e10*/  ISETP.GE.AND P2, PT, R8, UR19, PT ;  /* 0x0000001308007c0c */ /* 0x000fe2000bf46270 */
[----:B------:R-:W-:Y:S01]  /*1e20*/  IMAD R24, R4, UR11, R13 ;  /* 0x0000000b04187c24 */ /* 0x000fe2000f8e020d */
[----:B------:R-:W-:Y:S01]  /*1e30*/  IADD3.X R13, PT, PT, R6, UR31, R17, P1, !PT ;  /* 0x0000001f060d7c10 */ /* 0x000fe20008ffe411 */
[----:B------:R-:W-:Y:S01]  /*1e40*/  IMAD.WIDE.U32 R14, R4, UR10, R14 ;  /* 0x0000000a040e7c25 */ /* 0x000fe2000f8e000e */
[----:B------:R-:W-:Y:S01]  /*1e50*/  ISETP.GE.AND P3, PT, R10, UR19, PT ;  /* 0x000000130a007c0c */ /* 0x000fe2000bf66270 */
[----:B------:R-:W1:Y:S01]  /*1e60*/  S2R R211, SR_TID.X ;  /* 0x0000000000d37919 */ /* 0x000e620000002100 */
[----:B------:R-:W-:Y:S01]  /*1e70*/  @!P4 LEA R26, P1, R5, R242, 0x1 ;  /* 0x000000f2051ac211 */ /* 0x000fe200078208ff */
[C---:B------:R-:W-:Y:S01]  /*1e80*/  IMAD R20, R4.reuse, UR9, R9 ;  /* 0x0000000904147c24 */ /* 0x040fe2000f8e0209 */
[----:B------:R-:W-:Y:S01]  /*1e90*/  @!P4 LEA R28, P5, R29, R240, 0x1 ;  /* 0x000000f01d1cc211 */ /* 0x000fe200078a08ff */
[----:B------:R-:W-:Y:S01]  /*1ea0*/  IMAD.WIDE.U32 R12, R4, UR8, R12 ;  /* 0x00000008040c7c25 */ /* 0x000fe2000f8e000c */
[----:B------:R-:W-:Y:S01]  /*1eb0*/  @!P4 LEA.HI.X R27, R5, R243, R3, 0x1, P1 ;  /* 0x000000f3051bc211 */ /* 0x000fe200008f0c03 */
[----:B------:R-:W2:Y:S01]  /*1ec0*/  LDC R228, c[0x0][0x44c] ;  /* 0x00011300ffe47b82 */ /* 0x000ea20000000800 */
[----:B------:R-:W-:Y:S01]  /*1ed0*/  LOP3.LUT R3, R0, 0x1f8, RZ, 0xc0, !PT ;  /* 0x000001f800037812 */ /* 0x000fe200078ec0ff */
[----:B------:R-:W-:Y:S01]  /*1ee0*/  IMAD.IADD R25, R15, 0x1, R24 ;  /* 0x000000010f197824 */ /* 0x000fe200078e0218 */
[----:B------:R-:W-:Y:S01]  /*1ef0*/  SHF.R.U32.HI R221, RZ, 0x1, R220 ;  /* 0x00000001ffdd7819 */ /* 0x000fe200000116dc */
[----:B------:R-:W-:Y:S01]  /*1f00*/  IMAD.IADD R21, R13, 0x1, R20 ;  /* 0x000000010d157824 */ /* 0x000fe200078e0214 */
[----:B------:R-:W-:Y:S01]  /*1f10*/  LOP3.LUT R15, R3, 0x38, R220, 0x78, !PT ;  /* 0x00000038030f7812 */ /* 0x000fe200078e78dc */
[----:B------:R-:W-:-:S02]  /*1f20*/  @!P2 IMAD.MOV.U32 R22, RZ, RZ, R14 ;  /* 0x000000ffff16a224 */ /* 0x000fc400078e000e */
[----:B------:R-:W-:Y:S01]  /*1f30*/  IMAD.U32 R8, RZ, RZ, UR16 ;  /* 0x00000010ff087e24 */ /* 0x000fe2000f8e00ff */
[----:B------:R-:W-:Y:S01]  /*1f40*/  LOP3.LUT R15, R15, 0x1e00, R0, 0xf8, !PT ;  /* 0x00001e000f0f7812 */ /* 0x000fe200078ef800 */
[----:B------:R-:W-:Y:S02]  /*1f50*/  @!P2 IMAD.MOV.U32 R23, RZ, RZ, R25 ;  /* 0x000000ffff17a224 */ /* 0x000fe400078e0019 */
[----:B------:R-:W-:Y:S01]  /*1f60*/  IMAD.U32 R7, RZ, RZ, UR20 ;  /* 0x00000014ff077e24 */ /* 0x000fe2000f8e00ff */
[----:B------:R-:W-:Y:S01]  /*1f70*/  LEA R15, R15, UR37, 0x1 ;  /* 0x000000250f0f7c11 */ /* 0x000fe2000f8e08ff */
[----:B------:R-:W-:Y:S02]  /*1f80*/  @!P2 IMAD R13, R2, UR14, RZ ;  /* 0x0000000e020dac24 */ /* 0x000fe4000f8e02ff */
[----:B------:R-:W-:Y:S01]  /*1f90*/  IMAD.U32 R235, RZ, RZ, UR47 ;  /* 0x0000002fffeb7e24 */ /* 0x000fe2000f8e00ff */
[----:B------:R-:W-:Y:S01]  /*1fa0*/  @!P4 LEA.HI.X R29, R8, R241, R7, 0x1, P5 ;  /* 0x000000f1081dc211 */ /* 0x000fe200028f0c07 */
[----:B------:R-:W-:Y:S01]  /*1fb0*/  @!P2 IMAD R3, R2, UR12, RZ ;  /* 0x0000000c0203ac24 */ /* 0x000fe2000f8e02ff */
[----:B------:R-:W3:Y:S01]  /*1fc0*/  @!P3 LDC.64 R8, c[0x0][0x388] ;  /* 0x0000e200ff08bb82 */ /* 0x000ee20000000a00 */
[--C-:B------:R-:W-:Y:S01]  /*1fd0*/  @!P2 IMAD.MOV.U32 R4, RZ, RZ, R12.reuse ;  /* 0x000000ffff04a224 */ /* 0x100fe200078e000c */
[----:B------:R-:W-:Y:S01]  /*1fe0*/  ISETP.GE.AND P5, PT, R10, UR49, PT ;  /* 0x000000310a007c0c */ /* 0x000fe2000bfa6270 */
[----:B------:R-:W-:Y:S01]  /*1ff0*/  @!P2 IMAD.MOV.U32 R5, RZ, RZ, R21 ;  /* 0x000000ffff05a224 */ /* 0x000fe200078e0015 */
[----:B------:R-:W-:Y:S01]  /*2000*/  UIMAD UR9, UR28, UR51, UR27 ;  /* 0x000000331c0972a4 */ /* 0x000fe2000f8e021b */
[----:B------:R-:W-:-:S02]  /*2010*/  @!P3 IMAD.MOV.U32 R20, RZ, RZ, R12 ;  /* 0x000000ffff14b224 */ /* 0x000fc400078e000c */
[----:B------:R-:W-:Y:S01]  /*2020*/  IMAD.MOV.U32 R237, RZ, RZ, 0x7f800000 ;  /* 0x7f800000ffed7424 */ /* 0x000fe200078e00ff */
[----:B------:R-:W4:Y:S01]  /*2030*/  @!P3 LDC.64 R6, c[0x0][0x390] ;  /* 0x0000e400ff06bb82 */ /* 0x000f220000000a00 */
[C---:B------:R-:W-:Y:S02]  /*2040*/  @!P2 IMAD R13, R18.reuse, UR15, R13 ;  /* 0x0000000f120dac24 */ /* 0x040fe4000f8e020d */
[----:B------:R-:W-:Y:S02]  /*2050*/  IMAD.U32 R231, RZ, RZ, UR41 ;  /* 0x00000029ffe77e24 */ /* 0x000fe4000f8e00ff */
[----:B------:R-:W-:Y:S01]  /*2060*/  IMAD.MOV.U32 R236, RZ, RZ, 0x7f800000 ;  /* 0x7f800000ffec7424 */ /* 0x000fe200078e00ff */
[----:B-1----:R-:W-:Y:S01]  /*2070*/  SHF.R.U32.HI R213, RZ, 0x3, R211 ;  /* 0x00000003ffd57819 */ /* 0x002fe200000116d3 */
[C---:B------:R-:W-:Y:S01]  /*2080*/  @!P2 IMAD R12, R18.reuse, UR13, R3 ;  /* 0x0000000d120cac24 */ /* 0x040fe2000f8e0203 */
[----:B------:R-:W-:Y:S01]  /*2090*/  @!PT LDS RZ, [RZ] ;  /* 0x00000000fffff984 */ /* 0x000fe20000000800 */
[----:B------:R-:W-:Y:S01]  /*20a0*/  @!PT LDS RZ, [RZ] ;  /* 0x00000000fffff984 */ /* 0x000fe20000000800 */
[----:B------:R-:W-:Y:S01]  /*20b0*/  @!PT LDS RZ, [RZ] ;  /* 0x00000000fffff984 */ /* 0x000fe20000000800 */
[----:B------:R-:W-:Y:S01]  /*20c0*/  @!P5 LDGSTS.E.BYPASS.LTC128B.128 [R15+0x8000], desc[UR38][R240.64] ;  /* 0x08000000f00fdfae */ /* 0x000fe2000b981a26 */
[C---:B------:R-:W-:Y:S01]  /*20d0*/  @!P2 IMAD.WIDE.U32 R22, R18.reuse, UR14, R22 ;  /* 0x0000000e1216ac25 */ /* 0x040fe2000f8e0016 */
[----:B------:R-:W1:Y:S01]  /*20e0*/  @!P2 LDC.64 R2, c[0x0][0x390] ;  /* 0x0000e400ff02ab82 */ /* 0x000e620000000a00 */
[----:B------:R-:W-:Y:S01]  /*20f0*/  SHF.R.U32.HI R208, RZ, 0x1, R211 ;  /* 0x00000001ffd07819 */ /* 0x000fe200000116d3 */
[----:B------:R-:W-:Y:S01]  /*2100*/  @!P5 LDGSTS.E.BYPASS.LTC128B.128 [R15+0xa000], desc[UR38][R240.64+0x80] ;  /* 0x0a000080f00fdfae */ /* 0x000fe2000b981a26 */
[----:B------:R-:W-:-:S04]  /*2110*/  @!P2 IMAD.WIDE.U32 R18, R18, UR12, R4 ;  /* 0x0000000c1212ac25 */ /* 0x000fc8000f8e0004 */
[----:B------:R-:W-:Y:S01]  /*2120*/  IMAD.MOV.U32 R217, RZ, RZ, 0x40 ;  /* 0x00000040ffd97424 */ /* 0x000fe200078e00ff */
[----:B------:R-:W2:Y:S01]  /*2130*/  @!P2 LDC.64 R4, c[0x0][0x388] ;  /* 0x0000e200ff04ab82 */ /* 0x000ea20000000a00 */
[----:B------:R-:W-:Y:S01]  /*2140*/  @!P2 IMAD.IADD R16, R23, 0x1, R13 ;  /* 0x000000011710a824 */ /* 0x000fe200078e020d */
[----:B------:R-:W-:Y:S01]  /*2150*/  @!P5 LDGSTS.E.BYPASS.LTC128B.128 [R15+0xc000], desc[UR38][R240.64+0x100] ;  /* 0x0c000100f00fdfae */ /* 0x000fe2000b981a26 */
[----:B------:R-:W-:Y:S02]  /*2160*/  @!P2 IMAD.IADD R12, R19, 0x1, R12 ;  /* 0x00000001130ca824 */ /* 0x000fe400078e020c */
[----:B------:R-:W-:Y:S01]  /*2170*/  IMAD.MOV.U32 R216, RZ, RZ, 0x20 ;  /* 0x00000020ffd87424 */ /* 0x000fe200078e00ff */
[----:B------:R-:W-:Y:S01]  /*2180*/  @!P5 LDGSTS.E.BYPASS.LTC128B.128 [R15+0xe000], desc[UR38][R240.64+0x180] ;  /* 0x0e000180f00fdfae */ /* 0x000fe2000b981a26 */
[----:B------:R-:W-:Y:S02]  /*2190*/  @!P3 IMAD.MOV.U32 R24, RZ, RZ, R14 ;  /* 0x000000ffff18b224 */ /* 0x000fe400078e000e */
[----:B------:R-:W-:Y:S01]  /*21a0*/  IMAD.MOV.U32 R209, RZ, RZ, 0x40 ;  /* 0x00000040ffd17424 */ /* 0x000fe200078e00ff */
[----:B------:R-:W-:Y:S01]  /*21b0*/  @P5 STS.128 [R15+0x8000], RZ ;  /* 0x008000ff0f005388 */ /* 0x000fe20000000c00 */
[----:B------:R-:W-:-:S04]  /*21c0*/  @!P3 IMAD.WIDE.U32 R24, R10, UR14, R24 ;  /* 0x0000000e0a18bc25 */ /* 0x000fc8000f8e0018 */
[----:B------:R-:W-:Y:S01]  /*21d0*/  IMAD.MOV.U32 R239, RZ, RZ, 0x10 ;  /* 0x00000010ffef7424 */ /* 0x000fe200078e00ff */
[----:B------:R-:W-:Y:S01]  /*21e0*/  @P5 STS.128 [R15+0xa000], RZ ;  /* 0x00a000ff0f005388 */ /* 0x000fe20000000c00 */
[----:B------:R-:W-:Y:S01]  /*21f0*/  @!P3 IMAD R14, R10, UR15, R25 ;  /* 0x0000000f0a0ebc24 */ /* 0x000fe2000f8e0219 */
[----:B---3--:R-:W-:Y:S01]  /*2200*/  @!P3 LEA R8, P1, R24, R8, 0x1 ;  /* 0x000000081808b211 */ /* 0x008fe200078208ff */
[----:B------:R-:W-:Y:S01]  /*2210*/  @!P3 IMAD.WIDE.U32 R20, R10, UR12, R20 ;  /* 0x0000000c0a14bc25 */ /* 0x000fe2000f8e0014 */
[----:B------:R-:W-:Y:S01]  /*2220*/  @P5 STS.128 [R15+0xc000], RZ ;  /* 0x00c000ff0f005388 */ /* 0x000fe20000000c00 */
[----:B------:R-:W-:Y:S02]  /*2230*/  CS2R R190, SRZ ;  /* 0x0000000000be7805 */ /* 0x000fe4000001ff00 */
[----:B------:R-:W-:Y:S01]  /*2240*/  @!P3 LEA.HI.X R9, R24, R9, R14, 0x1, P1 ;  /* 0x000000091809b211 */ /* 0x000fe200008f0c0e */
[----:B------:R-:W-:Y:S01]  /*2250*/  @!P3 IMAD R10, R10, UR13, R21 ;  /* 0x0000000d0a0abc24 */ /* 0x000fe2000f8e0215 */
[----:B--2---:R-:W-:Y:S01]  /*2260*/  @!P2 LEA R4, P0, R22, R4, 0x1 ;  /* 0x000000041604a211 */ /* 0x004fe200078008ff */
[----:B------:R-:W-:Y:S01]  /*2270*/  @P5 STS.128 [R15+0xe000], RZ ;  /* 0x00e000ff0f005388 */ /* 0x000fe20000000c00 */
[----:B----4-:R-:W-:Y:S01]  /*2280*/  @!P3 LEA R6, P1, R20, R6, 0x1 ;  /* 0x000000061406b211 */ /* 0x010fe200078208ff */
[C---:B------:R-:W-:Y:S01]  /*2290*/  IMAD.SHL.U32 R210, R211.reuse, 0x40, RZ ;  /* 0x00000040d3d27824 */ /* 0x040fe200078e00ff */
[----:B------:R-:W-:Y:S01]  /*22a0*/  @!P2 LEA.HI.X R5, R22, R5, R16, 0x1, P0 ;  /* 0x000000051605a211 */ /* 0x000fe200000f0c10 */
[----:B------:R-:W-:Y:S01]  /*22b0*/  @P4 STS.128 [R15+0x9000], RZ ;  /* 0x009000ff0f004388 */ /* 0x000fe20000000c00 */
[----:B-1----:R-:W-:Y:S01]  /*22c0*/  @!P2 LEA R16, P0, R18, R2, 0x1 ;  /* 0x000000021210a211 */ /* 0x002fe200078008ff */
[C---:B------:R-:W-:Y:S01]  /*22d0*/  IMAD.SHL.U32 R230, R211.reuse, 0x8, RZ ;  /* 0x00000008d3e67824 */ /* 0x040fe200078e00ff */
[----:B------:R-:W-:Y:S01]  /*22e0*/  @!P3 LEA.HI.X R7, R20, R7, R10, 0x1, P1 ;  /* 0x000000071407b211 */ /* 0x000fe200008f0c0a */
[----:B------:R-:W-:Y:S01]  /*22f0*/  @P4 STS.128 [R15+0xb000], RZ ;  /* 0x00b000ff0f004388 */ /* 0x000fe20000000c00 */
[----:B------:R-:W-:Y:S01]  /*2300*/  @!P2 LEA.HI.X R17, R18, R3, R12, 0x1, P0 ;  /* 0x000000031211a211 */ /* 0x000fe200000f0c0c */
[----:B------:R-:W-:Y:S01]  /*2310*/  IMAD.SHL.U32 R233, R211, 0x10, RZ ;  /* 0x00000010d3e97824 */ /* 0x000fe200078e00ff */
[----:B------:R-:W1:Y:S01]  /*2320*/  LDC.64 R12, c[0x0][0x528] ;  /* 0x00014a00ff0c7b82 */ /* 0x000e620000000a00 */
[----:B------:R-:W-:Y:S01]  /*2330*/  @P4 STS.128 [R15+0xd000], RZ ;  /* 0x00d000ff0f004388 */ /* 0x000fe20000000c00 */
[----:B------:R-:W-:Y:S01]  /*2340*/  IMAD.MOV.U32 R227, RZ, RZ, 0x3f ;  /* 0x0000003fffe37424 */ /* 0x000fe200078e00ff */
[----:B------:R-:W-:Y:S01]  /*2350*/  CS2R R188, SRZ ;  /* 0x0000000000bc7805 */ /* 0x000fe2000001ff00 */
[----:B------:R-:W-:Y:S01]  /*2360*/  IMAD.MOV.U32 R226, RZ, RZ, 0x37 ;  /* 0x00000037ffe27424 */ /* 0x000fe200078e00ff */
[----:B------:R-:W-:Y:S01]  /*2370*/  @P4 STS.128 [R15+0xf000], RZ ;  /* 0x00f000ff0f004388 */ /* 0x000fe20000000c00 */
[----:B------:R-:W-:-:S02]  /*2380*/  CS2R R194, SRZ ;  /* 0x0000000000c27805 */ /* 0x000fc4000001ff00 */
[----:B------:R-:W-:Y:S02]  /*2390*/  CS2R R192, SRZ ;  /* 0x0000000000c07805 */ /* 0x000fe4000001ff00 */
        /* <DEDUP_REMOVED lines=9> */
[----:B------:R-:W-:-:S02]  /*2430*/  CS2R R174, SRZ ;  /* 0x0000000000ae7805 */ /* 0x000fc4000001ff00 */
[----:B------:R-:W-:Y:S02]  /*2440*/  CS2R R172, SRZ ;  /* 0x0000000000ac7805 */ /* 0x000fe4000001ff00 */
[----:B------:R-:W-:Y:S01]  /*2450*/  CS2R R178, SRZ ;  /* 0x0000000000b27805 */ /* 0x000fe2000001ff00 */
        /* <DEDUP_REMOVED lines=8> */
[----:B------:R-:W-:Y:S01]  /*24e0*/  @!P5 LDGSTS.E.BYPASS.LTC128B.128 [R15], desc[UR38][R242.64] ;  /* 0x00000000f20fdfae */ /* 0x000fe2000b981a26 */
        /* <DEDUP_REMOVED lines=15> */
[----:B------:R-:W-:Y:S01]  /*25e0*/  @P5 STS.128 [R15], RZ ;  /* 0x000000ff0f005388 */ /* 0x000fe20000000c00 */
[----:B------:R-:W-:Y:S02]  /*25f0*/  CS2R R136, SRZ ;  /* 0x0000000000887805 */ /* 0x000fe4000001ff00 */
[----:B------:R-:W-:Y:S02]  /*2600*/  CS2R R134, SRZ ;  /* 0x0000000000867805 */ /* 0x000fe4000001ff00 */
[----:B------:R-:W-:Y:S01]  /*2610*/  CS2R R132, SRZ ;  /* 0x0000000000847805 */ /* 0x000fe2000001ff00 */
[----:B------:R-:W-:Y:S01]  /*2620*/  @P5 STS.128 [R15+0x2000], RZ ;  /* 0x002000ff0f005388 */ /* 0x000fe20000000c00 */
[----:B------:R-:W-:-:S02]  /*2630*/  CS2R R78, SRZ ;  /* 0x00000000004e7805 */ /* 0x000fc4000001ff00 */
[----:B------:R-:W-:Y:S02]  /*2640*/  CS2R R76, SRZ ;  /* 0x00000000004c7805 */ /* 0x000fe4000001ff00 */
[----:B------:R-:W-:Y:S01]  /*2650*/  CS2R R82, SRZ ;  /* 0x0000000000527805 */ /* 0x000fe2000001ff00 */
[----:B------:R-:W-:Y:S01]  /*2660*/  @P5 STS.128 [R15+0x4000], RZ ;  /* 0x004000ff0f005388 */ /* 0x000fe20000000c00 */
        /* <DEDUP_REMOVED lines=35> */
[----:B------:R-:W-:Y:S01]  /*28a0*/  SHF.R.U32.HI R234, RZ, 0x7, R211 ;  /* 0x00000007ffea7819 */ /* 0x000fe200000116d3 */
[----:B------:R-:W-:Y:S02]  /*28b0*/  UIADD3 UR54, UPT, UPT, UR54, 0x40, -UR40 ;  /* 0x0000004036367890 */ /* 0x000fe4000fffe828 */
[----:B------:R-:W-:Y:S01]  /*28c0*/  @!P4 LDGSTS.E.BYPASS.LTC128B.128 [R15+0x7000], desc[UR38][R26.64+0x180] ;  /* 0x070001801a0fcfae */ /* 0x000fe2000b981a26 */
[----:B------:R-:W-:Y:S01]  /*28d0*/  UIADD3 UR34, UPT, UPT, UR34, 0x40, URZ ;  /* 0x0000004022227890 */ /* 0x000fe2000fffe0ff */
[----:B------:R-:W2:Y:S02]  /*28e0*/  LDCU UR8, c[0x0][0x3e0] ;  /* 0x00007c00ff0877ac */ /* 0x000ea40008000800 */
[----:B------:R-:W-:Y:S01]  /*28f0*/  @!P3 LDGSTS.E.BYPASS.LTC128B.128 [R15+0x10000], desc[UR38][R8.64] ;  /* 0x10000000080fbfae */ /* 0x000fe2000b981a26 */
[----:B------:R-:W3:Y:S03]  /*2900*/  LDCU UR10, c[0x0][0x45c] ;  /* 0x00008b80ff0a77ac */ /* 0x000ee60008000800 */
[----:B------:R-:W-:Y:S04]  /*2910*/  @!P3 LDGSTS.E.BYPASS.LTC128B.128 [R15+0x12000], desc[UR38][R8.64+0x80] ;  /* 0x12000080080fbfae */ /* 0x000fe8000b981a26 */
[----:B------:R-:W-:Y:S04]  /*2920*/  @!P3 LDGSTS.E.BYPASS.LTC128B.128 [R15+0x14000], desc[UR38][R8.64+0x100] ;  /* 0x14000100080fbfae */ /* 0x000fe8000b981a26 */
[----:B------:R-:W-:Y:S04]  /*2930*/  @!P3 LDGSTS.E.BYPASS.LTC128B.128 [R15+0x16000], desc[UR38][R8.64+0x180] ;  /* 0x16000180080fbfae */ /* 0x000fe8000b981a26 */
[----:B------:R-:W-:Y:S04]  /*2940*/  @P3 STS.128 [R15+0x10000], RZ ;  /* 0x010000ff0f003388 */ /* 0x000fe80000000c00 */
[----:B------:R-:W-:Y:S04]  /*2950*/  @P3 STS.128 [R15+0x12000], RZ ;  /* 0x012000ff0f003388 */ /* 0x000fe80000000c00 */
[----:B------:R-:W-:Y:S04]  /*2960*/  @P3 STS.128 [R15+0x14000], RZ ;  /* 0x014000ff0f003388 */ /* 0x000fe80000000c00 */
        /* <DEDUP_REMOVED lines=11> */
[----:B------:R-:W-:Y:S04]  /*2a20*/  @!P2 LDGSTS.E.BYPASS.LTC128B.128 [R15+0x17000], desc[UR38][R4.64+0x180] ;  /* 0x17000180040fafae */ /* 0x000fe8000b981a26 */
[----:B------:R-:W-:Y:S04]  /*2a30*/  @!P3 LDGSTS.E.BYPASS.LTC128B.128 [R15+0x18000], desc[UR38][R6.64] ;  /* 0x18000000060fbfae */ /* 0x000fe8000b981a26 */
[----:B------:R-:W-:Y:S04]  /*2a40*/  @!P3 LDGSTS.E.BYPASS.LTC128B.128 [R15+0x1a000], desc[UR38][R6.64+0x80] ;  /* 0x1a000080060fbfae */ /* 0x000fe8000b981a26 */
[----:B------:R-:W-:Y:S04]  /*2a50*/  @!P3 LDGSTS.E.BYPASS.LTC128B.128 [R15+0x1c000], desc[UR38][R6.64+0x100] ;  /* 0x1c000100060fbfae */ /* 0x000fe8000b981a26 */
[----:B------:R4:W-:Y:S04]  /*2a60*/  @!P3 LDGSTS.E.BYPASS.LTC128B.128 [R15+0x1e000], desc[UR38][R6.64+0x180] ;  /* 0x1e000180060fbfae */ /* 0x0009e8000b981a26 */
[----:B------:R-:W-:Y:S04]  /*2a70*/  @P3 STS.128 [R15+0x18000], RZ ;  /* 0x018000ff0f003388 */ /* 0x000fe80000000c00 */
[----:B------:R-:W-:Y:S04]  /*2a80*/  @P3 STS.128 [R15+0x1a000], RZ ;  /* 0x01a000ff0f003388 */ /* 0x000fe80000000c00 */
[----:B------:R-:W-:Y:S04]  /*2a90*/  @P3 STS.128 [R15+0x1c000], RZ ;  /* 0x01c000ff0f003388 */ /* 0x000fe80000000c00 */
[----:B------:R-:W-:Y:S04]  /*2aa0*/  @P3 STS.128 [R15+0x1e000], RZ ;  /* 0x01e000ff0f003388 */ /* 0x000fe80000000c00 */
[----:B------:R-:W-:Y:S04]  /*2ab0*/  @P2 STS.128 [R15+0x19000], RZ ;  /* 0x019000ff0f002388 */ /* 0x000fe80000000c00 */
[----:B------:R-:W-:Y:S01]  /*2ac0*/  @P2 STS.128 [R15+0x1b000], RZ ;  /* 0x01b000ff0f002388 */ /* 0x000fe20000000c00 */
[----:B----4-:R-:W-:-:S03]  /*2ad0*/  LOP3.LUT R6, R11, 0x3, RZ, 0xc0, !PT ;  /* 0x000000030b067812 */ /* 0x010fc600078ec0ff */
[----:B------:R-:W-:Y:S01]  /*2ae0*/  @P2 STS.128 [R15+0x1d000], RZ ;  /* 0x01d000ff0f002388 */ /* 0x000fe20000000c00 */
[----:B------:R-:W-:-:S03]  /*2af0*/  IMAD.SHL.U32 R11, R220, 0x2, RZ ;  /* 0x00000002dc0b7824 */ /* 0x000fc600078e00ff */
[----:B------:R4:W-:Y:S01]  /*2b00*/  @P2 STS.128 [R15+0x1f000], RZ ;  /* 0x01f000ff0f002388 */ /* 0x0009e20000000c00 */
[----:B------:R-:W-:Y:S02]  /*2b10*/  IMAD R235, R235, 0x4, R6 ;  /* 0x00000004ebeb7824 */ /* 0x000fe400078e0206 */
[----:B------:R-:W-:Y:S01]  /*2b20*/  IMAD.SHL.U32 R6, R220, 0x40, RZ ;  /* 0x00000040dc067824 */ /* 0x000fe200078e00ff */
[----:B------:R-:W-:Y:S01]  /*2b30*/  @!PT LDS RZ, [RZ] ;  /* 0x00000000fffff984 */ /* 0x000fe20000000800 */
[----:B------:R-:W-:Y:S01]  /*2b40*/  @!PT LDS RZ, [RZ] ;  /* 0x00000000fffff984 */ /* 0x000fe20000000800 */
[----:B------:R-:W-:Y:S01]  /*2b50*/  @!PT LDS RZ, [RZ] ;  /* 0x00000000fffff984 */ /* 0x000fe20000000800 */
[----:B------:R-:W-:Y:S04]  /*2b60*/  @!P2 LDGSTS.E.BYPASS.LTC128B.128 [R15+0x19000], desc[UR38][R16.64] ;  /* 0x19000000100fafae */ /* 0x000fe8000b981a26 */
[----:B------:R-:W-:Y:S04]  /*2b70*/  @!P2 LDGSTS.E.BYPASS.LTC128B.128 [R15+0x1b000], desc[UR38][R16.64+0x80] ;  /* 0x1b000080100fafae */ /* 0x000fe8000b981a26 */
[----:B------:R-:W-:Y:S01]  /*2b80*/  @!P2 LDGSTS.E.BYPASS.LTC128B.128 [R15+0x1d000], desc[UR38][R16.64+0x100] ;  /* 0x1d000100100fafae */ /* 0x000fe2000b981a26 */
[----:B------:R-:W-:-:S03]  /*2b90*/  LOP3.LUT R11, R11, 0x6, RZ, 0xc0, !PT ;  /* 0x000000060b0b7812 */ /* 0x000fc600078ec0ff */
[----:B------:R4:W-:Y:S01]  /*2ba0*/  @!P2 LDGSTS.E.BYPASS.LTC128B.128 [R15+0x1f000], desc[UR38][R16.64+0x180] ;  /* 0x1f000180100fafae */ /* 0x0009e2000b981a26 */
[----:B------:R-:W-:-:S03]  /*2bb0*/  IMAD.SHL.U32 R7, R220, 0x10, RZ ;  /* 0x00000010dc077824 */ /* 0x000fc600078e00ff */
[----:B------:R-:W0:Y:S04]  /*2bc0*/  LDGDEPBAR ;  /* 0x00000000000079af */ /* 0x000e280000000000 */
[----:B-1----:R-:W2:Y:S04]  /*2bd0*/  LDG.E.64 R8, desc[UR38][R12.64+0x8] ;  /* 0x000008260c087981 */ /* 0x002ea8000c1e1b00 */
[----:B------:R1:W3:Y:S01]  /*2be0*/  LDG.E.64 R4, desc[UR38][R12.64] ;  /* 0x000000260c047981 */ /* 0x0002e2000c1e1b00 */
[----:B------:R-:W-:Y:S02]  /*2bf0*/  SHF.R.U32.HI R2, RZ, 0x2, R220 ;  /* 0x00000002ff027819 */ /* 0x000fe400000116dc */
[----:B------:R-:W-:-:S04]  /*2c00*/  LOP3.LUT R3, R221, 0x30, RZ, 0xc0, !PT ;  /* 0x00000030dd037812 */ /* 0x000fc800078ec0ff */
[----:B------:R-:W-:-:S04]  /*2c10*/  LOP3.LUT R238, R3, 0x7, R2, 0xf8, !PT ;  /* 0x0000000703ee7812 */ /* 0x000fc800078ef802 */
[C---:B------:R-:W-:Y:S01]  /*2c20*/  ISETP.GE.AND P1, PT, R238.reuse, UR49, PT ;  /* 0x00000031ee007c0c */ /* 0x040fe2000bf26270 */
[----:B------:R-:W-:-:S05]  /*2c30*/  VIADD R3, R238, 0x8 ;  /* 0x00000008ee037836 */ /* 0x000fca0000000000 */
[----:B------:R-:W-:Y:S01]  /*2c40*/  ISETP.GE.AND P0, PT, R3, UR49, PT ;  /* 0x0000003103007c0c */ /* 0x000fe2000bf06270 */
[----:B------:R-:W-:-:S04]  /*2c50*/  IMAD.MOV.U32 R3, RZ, RZ, 0x4 ;  /* 0x00000004ff037424 */ /* 0x000fc800078e00ff */
[----:B----4-:R-:W-:Y:S01]  /*2c60*/  IMAD.WIDE.U32 R14, R238, R3, UR58 ;  /* 0x0000003aee0e7e25 */ /* 0x010fe2000f8e0003 */
[C---:B------:R-:W-:Y:S02]  /*2c70*/  LOP3.LUT R3, R6.reuse, 0x1c0, RZ, 0xc0, !PT ;  /* 0x000001c006037812 */ /* 0x040fe400078ec0ff */
[----:B------:R-:W-:Y:S01]  /*2c80*/  LOP3.LUT R6, R6, 0x200, RZ, 0xc0, !PT ;  /* 0x0000020006067812 */ /* 0x000fe200078ec0ff */
[----:B-1----:R-:W-:Y:S01]  /*2c90*/  IMAD.SHL.U32 R13, R220, 0x20, RZ ;  /* 0x00000020dc0d7824 */ /* 0x002fe200078e00ff */
[----:B------:R-:W-:Y:S01]  /*2ca0*/  LOP3.LUT R3, R3, 0x38, R0, 0xf8, !PT ;  /* 0x0000003803037812 */ /* 0x000fe200078ef800 */
[----:B------:R-:W-:Y:S01]  /*2cb0*/  USHF.L.U32 UR9, UR9, 0x5, URZ ;  /* 0x0000000509097899 */ /* 0x000fe200080006ff */
[----:B------:R-:W-:Y:S01]  /*2cc0*/  LOP3.LUT R2, R11, 0xe0, R2, 0xf8, !PT ;  /* 0x000000e00b027812 */ /* 0x000fe200078ef802 */
[----:B------:R1:W5:Y:S01]  /*2cd0*/  @!P1 LDG.E R237, desc[UR38][R14.64] ;  /* 0x000000260eed9981 */ /* 0x000362000c1e1900 */
[----:B------:R-:W-:Y:S02]  /*2ce0*/  LOP3.LUT R10, R13, 0x200, RZ, 0xc0, !PT ;  /* 0x000002000d0a7812 */ /* 0x000fe400078ec0ff */
[----:B------:R-:W-:Y:S01]  /*2cf0*/  LOP3.LUT R0, R6, 0xc00, R13, 0xf8, !PT ;  /* 0x00000c0006007812 */ /* 0x000fe200078ef80d */
[----:B------:R-:W-:Y:S01]  /*2d00*/  IMAD.SHL.U32 R13, R211, 0x2, RZ ;  /* 0x00000002d30d7824 */ /* 0x000fe200078e00ff */
[----:B------:R-:W-:Y:S01]  /*2d10*/  USHF.R.S32.HI UR11, URZ, 0x1f, UR9 ;  /* 0x0000001fff0b7899 */ /* 0x000fe20008011409 */
[----:B------:R-:W-:Y:S01]  /*2d20*/  IMAD.U32 R231, R231, 0x40, R2 ;  /* 0x00000040e7e77824 */ /* 0x000fe200078e0002 */
[----:B------:R-:W-:Y:S01]  /*2d30*/  R2P PR, R220, 0x6 ;  /* 0x00000006dc007804 */ /* 0x000fe20000000000 */
[----:B------:R1:W5:Y:S01]  /*2d40*/  @!P0 LDG.E R236, desc[UR38][R14.64+0x20] ;  /* 0x000020260eec8981 */ /* 0x000362000c1e1900 */
        /* <DEDUP_REMOVED lines=9> */
[----:B------:R-:W-:Y:S01]  /*2de0*/  IMAD.SHL.U32 R3, R211, 0x20, RZ ;  /* 0x00000020d3037824 */ /* 0x000fe200078e00ff */
[----:B------:R-:W-:Y:S02]  /*2df0*/  LOP3.LUT R220, R7, R220, RZ, 0xfc, !PT ;  /* 0x000000dc07dc7212 */ /* 0x000fe400078efcff */
[----:B------:R-:W-:Y:S02]  /*2e00*/  CS2R R20, SRZ ;  /* 0x0000000000147805 */ /* 0x000fe4000001ff00 */
[----:B------:R-:W-:Y:S02]  /*2e10*/  LOP3.LUT R7, R210, 0x1c0, RZ, 0xc0, !PT ;  /* 0x000001c0d2077812 */ /* 0x000fe400078ec0ff */
[----:B------:R-:W-:-:S02]  /*2e20*/  LOP3.LUT R213, R213, 0x1c0, R210, 0xf8, !PT ;  /* 0x000001c0d5d57812 */ /* 0x000fc400078ef8d2 */
[----:B------:R-:W-:Y:S02]  /*2e30*/  LOP3.LUT R221, R0, R221, RZ, 0xfc, !PT ;  /* 0x000000dd00dd7212 */ /* 0x000fe400078efcff */
[----:B------:R-:W-:Y:S02]  /*2e40*/  LOP3.LUT R2, R3, 0x200, RZ, 0xc0, !PT ;  /* 0x0000020003027812 */ /* 0x000fe400078ec0ff */
[--C-:B------:R-:W-:Y:S02]  /*2e50*/  LOP3.LUT R0, R7, 0x38, R230.reuse, 0xf8, !PT ;  /* 0x0000003807007812 */ /* 0x100fe400078ef8e6 */
[----:B------:R-:W-:Y:S02]  /*2e60*/  LOP3.LUT R213, R213, 0x38, R230, 0x78, !PT ;  /* 0x00000038d5d57812 */ /* 0x000fe400078e78e6 */
[----:B------:R-:W-:Y:S02]  /*2e70*/  SHF.R.U32.HI R10, RZ, 0x2, R211 ;  /* 0x00000002ff0a7819 */ /* 0x000fe400000116d3 */
[----:B------:R-:W-:-:S02]  /*2e80*/  LOP3.LUT R11, R13, 0x38, RZ, 0xc0, !PT ;  /* 0x000000380d0b7812 */ /* 0x000fc400078ec0ff */
[----:B------:R-:W-:Y:S02]  /*2e90*/  LOP3.LUT R2, R2, 0x3800, R233, 0xf8, !PT ;  /* 0x0000380002027812 */ /* 0x000fe400078ef8e9 */
[----:B------:R-:W-:Y:S02]  /*2ea0*/  LOP3.LUT R229, R0, 0x8, R211, 0x78, !PT ;  /* 0x0000000800e57812 */ /* 0x000fe400078e78d3 */
[----:B------:R-:W-:Y:S02]  /*2eb0*/  SEL R217, R217, 0xffffffc0, !P2 ;  /* 0xffffffc0d9d97807 */ /* 0x000fe40005000000 */
[----:B------:R-:W-:Y:S02]  /*2ec0*/  LEA R220, R220, UR37, 0x1 ;  /* 0x00000025dcdc7c11 */ /* 0x000fe4000f8e08ff */
[----:B------:R-:W-:Y:S02]  /*2ed0*/  LOP3.LUT R213, R213, 0x200, R210, 0xf8, !PT ;  /* 0x00000200d5d57812 */ /* 0x000fe400078ef8d2 */
[----:B------:R-:W-:Y:S01]  /*2ee0*/  LEA R221, R221, UR37, 0x1 ;  /* 0x00000025dddd7c11 */ /* 0x000fe2000f8e08ff */
[----:B------:R-:W-:Y:S01]  /*2ef0*/  IMAD.IADD R215, R217, 0x1, R220 ;  /* 0x00000001d9d77824 */ /* 0x000fe200078e02dc */
[----:B------:R-:W-:-:S02]  /*2f00*/  LOP3.LUT R6, R3, 0xc00, RZ, 0xc0, !PT ;  /* 0x00000c0003067812 */ /* 0x000fc400078ec0ff */
[----:B------:R-:W-:Y:S01]  /*2f10*/  LOP3.LUT R10, R11, 0x20, R10, 0x78, !PT ;  /* 0x000000200b0a7812 */ /* 0x000fe200078e780a */
[----:B------:R-:W-:Y:S01]  /*2f20*/  IMAD.IADD R217, R217, 0x1, R221 ;  /* 0x00000001d9d97824 */ /* 0x000fe200078e02dd */
[----:B------:R-:W-:Y:S02]  /*2f30*/  LOP3.LUT R210, R210, 0x200, RZ, 0xc0, !PT ;  /* 0x00000200d2d27812 */ /* 0x000fe400078ec0ff */
[----:B------:R-:W-:Y:S01]  /*2f40*/  LOP3.LUT R229, R2, R229, RZ, 0xfc, !PT ;  /* 0x000000e502e57212 */ /* 0x000fe200078efcff */
[----:B------:R-:W-:Y:S01]  /*2f50*/  IMAD.MOV.U32 R2, RZ, RZ, 0x20 ;  /* 0x00000020ff027424 */ /* 0x000fe200078e00ff */
[----:B------:R-:W-:Y:S02]  /*2f60*/  SEL R216, R216, 0xffffffe0, !P1 ;  /* 0xffffffe0d8d87807 */ /* 0x000fe40004800000 */
[----:B------:R-:W-:Y:S02]  /*2f70*/  LOP3.LUT R6, R6, 0x6, R13, 0xf8, !PT ;  /* 0x0000000606067812 */ /* 0x000fe400078ef80d */
[----:B------:R-:W-:Y:S01]  /*2f80*/  LOP3.LUT R233, R10, 0x1c0, R233, 0xf8, !PT ;  /* 0x000001c00ae97812 */ /* 0x000fe200078ef8e9 */
[C---:B------:R-:W-:Y:S01]  /*2f90*/  IMAD.IADD R218, R216.reuse, 0x1, R220 ;  /* 0x00000001d8da7824 */ /* 0x040fe200078e02dc */
[C---:B------:R-:W-:Y:S01]  /*2fa0*/  LOP3.LUT P1, RZ, R211.reuse, 0x4, RZ, 0xc0, !PT ;  /* 0x00000004d3ff7812 */ /* 0x040fe2000782c0ff */
[----:B------:R-:W-:Y:S01]  /*2fb0*/  IMAD.IADD R219, R216, 0x1, R221 ;  /* 0x00000001d8db7824 */ /* 0x000fe200078e02dd */
[----:B------:R-:W-:Y:S01]  /*2fc0*/  LOP3.LUT R245, R210, 0xc00, R3, 0xf8, !PT ;  /* 0x00000c00d2f57812 */ /* 0x000fe200078ef803 */
[----:B------:R-:W-:Y:S01]  /*2fd0*/  IMAD.IADD R214, R216, 0x1, R215 ;  /* 0x00000001d8d67824 */ /* 0x000fe200078e02d7 */
[----:B------:R-:W-:Y:S01]  /*2fe0*/  LOP3.LUT R233, R6, R233, RZ, 0xfc, !PT ;  /* 0x000000e906e97212 */ /* 0x000fe200078efcff */
[----:B------:R-:W-:Y:S01]  /*2ff0*/  IMAD.IADD R216, R216, 0x1, R217 ;  /* 0x00000001d8d87824 */ /* 0x000fe200078e02d9 */
[----:B------:R-:W-:-:S02]  /*3000*/  LOP3.LUT P2, RZ, R211, 0x8, RZ, 0xc0, !PT ;  /* 0x00000008d3ff7812 */ /* 0x000fc4000784c0ff */
[----:B------:R-:W-:Y:S02]  /*3010*/  SEL R209, R209, 0xffffffc0, !P1 ;  /* 0xffffffc0d1d17807 */ /* 0x000fe40004800000 */
[----:B------:R-:W-:Y:S02]  /*3020*/  SEL R239, R239, 0xfffffff0, !P1 ;  /* 0xfffffff0efef7807 */ /* 0x000fe40004800000 */
[----:B--2---:R-:W-:Y:S01]  /*3030*/  IADD3 R246, P3, P0, R8, UR9, R246 ;  /* 0x0000000908f67c10 */ /* 0x004fe2000f87e0f6 */
[----:B------:R-:W2:Y:S03]  /*3040*/  LDCU.U8 UR9, c[0x0][0x4f8] ;  /* 0x00009f00ff0977ac */ /* 0x000ea60008000000 */
[----:B------:R-:W-:Y:S01]  /*3050*/  IADD3.X R232, PT, PT, R9, UR11, RZ, P3, P0 ;  /* 0x0000000b09e87c10 */ /* 0x000fe20009fe04ff */
[----:B------:R-:W4:Y:S01]  /*3060*/  LDCU UR11, c[0x0][0x590] ;  /* 0x0000b200ff0b77ac */ /* 0x000f220008000800 */
[----:B---3--:R-:W-:Y:S01]  /*3070*/  R2UR UR55, R5 ;  /* 0x00000000053772ca */ /* 0x008fe200000e0000 */
[----:B------:R-:W-:Y:S01]  /*3080*/  IMAD.U32 R5, RZ, RZ, UR48 ;  /* 0x00000030ff057e24 */ /* 0x000fe2000f8e00ff */
[----:B------:R-:W-:Y:S01]  /*3090*/  R2UR UR56, R4 ;  /* 0x00000000043872ca */ /* 0x000fe200000e0000 */
[----:B------:R-:W-:Y:S01]  /*30a0*/  IMAD.WIDE.U32 R246, R246, -0x2daee0ad, RZ ;  /* 0xd2511f53f6f67825 */ /* 0x000fe200078e00ff */
[----:B------:R-:W-:-:S02]  /*30b0*/  LOP3.LUT R4, R208, 0x10, RZ, 0xc0, !PT ;  /* 0x00000010d0047812 */ /* 0x000fc400078ec0ff */
[----:B------:R-:W-:Y:S02]  /*30c0*/  IADD3 R244, PT, PT, R5, UR40, R238 ;  /* 0x0000002805f47c10 */ /* 0x000fe4000fffe0ee */
[----:B------:R-:W-:Y:S02]  /*30d0*/  LOP3.LUT R5, R4, 0x8, R211, 0xf8, !PT ;  /* 0x0000000804057812 */ /* 0x000fe400078ef8d3 */
[----:B------:R-:W-:Y:S01]  /*30e0*/  LOP3.LUT P0, RZ, R211, 0x2, RZ, 0xc0, !PT ;  /* 0x00000002d3ff7812 */ /* 0x000fe2000780c0ff */
[----:B------:R-:W-:Y:S01]  /*30f0*/  VIADD R244, R244, -UR46 ;  /* 0x8000002ef4f47c36 */ /* 0x000fe20008000000 */
[----:B------:R-:W-:Y:S01]  /*3100*/  LOP3.LUT R212, R5, R0, RZ, 0x3c, !PT ;  /* 0x0000000005d47212 */ /* 0x000fe200078e3cff */
[----:B------:R-:W-:Y:S01]  /*3110*/  UIADD3 UR51, UPT, UPT, UR55, -0x4498517b, URZ ;  /* 0xbb67ae8537337890 */ /* 0x000fe2000fffe0ff */
[----:B------:R-:W-:Y:S01]  /*3120*/  LOP3.LUT R0, R0, 0x8, R208, 0x78, !PT ;  /* 0x0000000800007812 */ /* 0x000fe200078e78d0 */
[----:B------:R-:W-:Y:S01]  /*3130*/  UIADD3 UR52, UPT, UPT, UR56, -0x61c88647, URZ ;  /* 0x9e3779b938347890 */ /* 0x000fe2000fffe0ff */
[----:B------:R-:W-:Y:S01]  /*3140*/  SEL R2, R2, 0xffffffe0, !P0 ;  /* 0xffffffe002027807 */ /* 0x000fe20004000000 */
[----:B----4-:R-:W-:Y:S01]  /*3150*/  USHF.L.U32 UR11, UR11, 0x6, URZ ;  /* 0x000000060b0b7899 */ /* 0x010fe200080006ff */
[----:B------:R-:W-:Y:S01]  /*3160*/  LOP3.LUT R212, R212, 0x200, R3, 0xf8, !PT ;  /* 0x00000200d4d47812 */ /* 0x000fe200078ef803 */
[----:B------:R-:W-:Y:S01]  /*3170*/  UIADD3 UR50, UPT, UPT, UR56, 0x3c6ef372, URZ ;  /* 0x3c6ef37238327890 */ /* 0x000fe2000fffe0ff */
[----:B------:R-:W-:Y:S01]  /*3180*/  LOP3.LUT R245, R245, R0, RZ, 0xfc, !PT ;  /* 0x00000000f5f57212 */ /* 0x000fe200078efcff */
[----:B------:R-:W-:-:S02]  /*3190*/  UIADD3 UR49, UPT, UPT, UR55, 0x76cf5d0a, URZ ;  /* 0x76cf5d0a37317890 */ /* 0x000fc4000fffe0ff */
[----:B------:R-:W-:Y:S02]  /*31a0*/  UIADD3 UR31, UPT, UPT, UR56, -0x255992d5, URZ ;  /* 0xdaa66d2b381f7890 */ /* 0x000fe4000fffe0ff */
[----:B------:R-:W-:Y:S02]  /*31b0*/  UIADD3 UR28, UPT, UPT, UR55, 0x32370b8f, URZ ;  /* 0x32370b8f371c7890 */ /* 0x000fe4000fffe0ff */
[----:B------:R-:W-:Y:S02]  /*31c0*/  UIADD3 UR21, UPT, UPT, UR56, 0x78dde6e4, URZ ;  /* 0x78dde6e438157890 */ /* 0x000fe4000fffe0ff */
[----:B------:R-:W-:Y:S02]  /*31d0*/  UIADD3 UR19, UPT, UPT, UR55, -0x126145ec, URZ ;  /* 0xed9eba1437137890 */ /* 0x000fe4000fffe0ff */
[----:B------:R-:W-:Y:S02]  /*31e0*/  UIADD3 UR15, UPT, UPT, UR56, 0x1715609d, URZ ;  /* 0x1715609d380f7890 */ /* 0x000fe4000fffe0ff */
[----:B------:R-:W-:-:S02]  /*31f0*/  UIADD3 UR14, UPT, UPT, UR55, -0x56f99767, URZ ;  /* 0xa9066899370e7890 */ /* 0x000fc4000fffe0ff */
[----:B------:R-:W-:Y:S02]  /*3200*/  UIADD3 UR13, UPT, UPT, UR56, -0x4ab325aa, URZ ;  /* 0xb54cda56380d7890 */ /* 0x000fe4000fffe0ff */
[----:B-12---:R-:W-:-:S12]  /*3210*/  UIADD3 UR12, UPT, UPT, UR55, 0x646e171e, URZ ;  /* 0x646e171e370c7890 */ /* 0x006fd8000fffe0ff */
.L_x_726:
[----:B------:R-:W0:Y:S01]  /*3220*/  LDGDEPBAR ;  /* 0x00000000000079af */ /* 0x000e220000000000 */
[----:B------:R-:W-:Y:S01]  /*3230*/  IMAD.U32 R117, RZ, RZ, UR17 ;  /* 0x00000011ff757e24 */ /* 0x000fe2000f8e00ff */
[----:B------:R-:W-:Y:S01]  /*3240*/  LEA R222, R213, UR4, 0x1 ;  /* 0x00000004d5de7c11 */ /* 0x000fe2000f8e08ff */
[----:B------:R-:W-:Y:S02]  /*3250*/  IMAD.U32 R116, RZ, RZ, UR18 ;  /* 0x00000012ff747e24 */ /* 0x000fe4000f8e00ff */
[C---:B-----5:R-:W-:Y:S01]  /*3260*/  FMUL.FTZ R131, R237.reuse, 1.4426950216293334961 ;  /* 0x3fb8aa3bed837820 */ /* 0x060fe20000410000 */
[C---:B------:R-:W-:Y:S01]  /*3270*/  FMUL.FTZ R130, R236.reuse, 1.4426950216293334961 ;  /* 0x3fb8aa3bec827820 */ /* 0x040fe20000410000 */
        /* <DEDUP_REMOVED lines=8> */
[----:B------:R-:W-:Y:S01]  /*3300*/  UIADD3 UR47, UPT, UPT, UR47, -0x1, URZ ;  /* 0xffffffff2f2f7890 */ /* 0x000fe2000fffe0ff */
[----:B------:R-:W-:Y:S01]  /*3310*/  LOP3.LUT R120, R232, UR56, R119, 0x96, !PT ;  /* 0x00000038e8787c12 */ /* 0x000fe2000f8e9677 */
[----:B------:R-:W-:Y:S01]  /*3320*/  UISETP.GE.AND UP0, UPT, UR48, UR54, UPT ;  /* 0x000000363000728c */ /* 0x000fe2000bf06270 */
[----:B------:R-:W-:Y:S03]  /*3330*/  IMAD R119, R121, 0x2, R234 ;  /* 0x0000000279777824 */ /* 0x000fe600078e02ea */
[----:B------:R-:W-:Y:S01]  /*3340*/  UISETP.LT.AND UP0, UPT, UR34, UR40, UP0 ;  /* 0x000000282200728c */ /* 0x000fe20008701270 */
[----:B------:R-:W-:Y:S01]  /*3350*/  IMAD.WIDE.U32 R120, R120, -0x2daee0ad, RZ ;  /* 0xd2511f5378787825 */ /* 0x000fe200078e00ff */
[----:B------:R-:W-:Y:S01]  /*3360*/  LOP3.LUT R119, R119, UR55, R247, 0x96, !PT ;  /* 0x0000003777777c12 */ /* 0x000fe2000f8e96f7 */
[----:B------:R-:W-:Y:S04]  /*3370*/  DEPBAR.LE SB0, 0x0 ;  /* 0x000080000000791a */ /* 0x000fe80000000000 */
[----:B------:R-:W-:Y:S01]  /*3380*/  BAR.SYNC.DEFER_BLOCKING 0x0 ;  /* 0x0000000000007b1d */ /* 0x000fe20000010000 */
[----:B------:R-:W-:Y:S01]  /*3390*/  PLOP3.LUT P0, PT, PT, PT, UP0, 0x80, 0x8 ;  /* 0x000000000008781c */ /* 0x000fe20003f0f008 */
[----:B------:R-:W-:Y:S01]  /*33a0*/  IMAD.WIDE.U32 R124, R119, -0x326172a9, RZ ;  /* 0xcd9e8d57777c7825 */ /* 0x000fe200078e00ff */
[----:B------:R-:W-:Y:S01]  /*33b0*/  LOP3.LUT R122, R246, UR51, R121, 0x96, !PT ;  /* 0x00000033f67a7c12 */ /* 0x000fe2000f8e9679 */
[----:B------:R-:W-:Y:S03]  /*33c0*/  UISETP.GT.AND UP0, UPT, UR47, UR53, UPT ;  /* 0x000000352f00728c */ /* 0x000fe6000bf04270 */
[----:B------:R-:W-:Y:S01]  /*33d0*/  LOP3.LUT R125, R118, UR52, R125, 0x96, !PT ;  /* 0x00000034767d7c12 */ /* 0x000fe2000f8e967d */
[----:B------:R-:W-:Y:S04]  /*33e0*/  IMAD.WIDE.U32 R122, R122, -0x326172a9, RZ ;  /* 0xcd9e8d577a7a7825 */ /* 0x000fe800078e00ff */
[----:B------:R-:W-:Y:S01]  /*33f0*/  IMAD.WIDE.U32 R128, R125, -0x2daee0ad, RZ ;  /* 0xd2511f537d807825 */ /* 0x000fe200078e00ff */
[----:B------:R-:W-:Y:S02]  /*3400*/  LOP3.LUT R119, R124, UR50, R123, 0x96, !PT ;  /* 0x000000327c777c12 */ /* 0x000fe4000f8e967b */
[C---:B------:R-:W-:Y:S01]  /*3410*/  @!P0 VIADDMNMX R118, R244.reuse, -R226, UR40, PT ;  /* 0x00000028f4768e46 */ /* 0x040fe2000b8009e2 */
[C---:B------:R-:W-:Y:S01]  /*3420*/  @!P0 VIADD R121, R231.reuse, 0x1 ;  /* 0x00000001e7798836 */ /* 0x040fe20000000000 */
[----:B------:R-:W-:Y:S01]  /*3430*/  @!P0 VIADDMNMX R124, R244, -R227, UR40, PT ;  /* 0x00000028f47c8e46 */ /* 0x000fe2000b8009e3 */
[C---:B------:R-:W-:Y:S01]  /*3440*/  @!P0 VIADD R123, R231.reuse, 0x8 ;  /* 0x00000008e77b8836 */ /* 0x040fe20000000000 */
[----:B------:R-:W-:Y:S01]  /*3450*/  @!P0 ISETP.GE.AND P6, PT, R231, R118, PT ;  /* 0x00000076e700820c */ /* 0x000fe20003fc6270 */
[----:B------:R-:W-:Y:S01]  /*3460*/  IMAD.WIDE.U32 R126, R119, -0x2daee0ad, RZ ;  /* 0xd2511f53777e7825 */ /* 0x000fe200078e00ff */
[C---:B------:R-:W-:Y:S01]  /*3470*/  @!P0 ISETP.GE.AND P3, PT, R121.reuse, R124, PT ;  /* 0x0000007c7900820c */ /* 0x040fe20003f66270 */
[----:B------:R-:W-:Y:S01]  /*3480*/  @UP0 UIADD3 UR57, UP1, UPT, UR58, -0x100, URZ ;  /* 0xffffff003a390890 */ /* 0x000fe2000ff3e0ff */
[----:B------:R-:W-:Y:S01]  /*3490*/  @!P0 ISETP.GE.AND P4, PT, R121, R118, PT ;  /* 0x000000767900820c */ /* 0x000fe20003f86270 */
[----:B------:R-:W-:Y:S01]  /*34a0*/  LDSM.16.M88.4 R84, [R221] ;  /* 0x00000000dd54783b */ /* 0x000fe20000000200 */
[CC--:B------:R-:W-:Y:S01]  /*34b0*/  @!P0 ISETP.GE.AND P5, PT, R231.reuse, R124.reuse, PT ;  /* 0x0000007ce700820c */ /* 0x0c0fe20003fa6270 */
[----:B------:R-:W-:Y:S01]  /*34c0*/  @!P0 VIADD R121, R231, 0x9 ;  /* 0x00000009e7798836 */ /* 0x000fe20000000000 */
[----:B------:R-:W-:Y:S01]  /*34d0*/  LOP3.LUT R119, R128, UR28, R127, 0x96, !PT ;  /* 0x0000001c80777c12 */ /* 0x000fe2000f8e967f */
[----:B------:R-:W-:Y:S01]  /*34e0*/  @UP0 UIADD3.X UR46, UPT, UPT, UR59, -0x1, URZ, UP1, !UPT ;  /* 0xffffffff3b2e0890 */ /* 0x000fe20008ffe4ff */
[----:B------:R-:W-:Y:S01]  /*34f0*/  LOP3.LUT R120, R120, UR49, R129, 0x96, !PT ;  /* 0x0000003178787c12 */ /* 0x000fe2000f8e9681 */
[----:B-1----:R-:W1:Y:S01]  /*3500*/  LDSM.16.M88.4 R88, [R220+0x10000] ;  /* 0x01000000dc58783b */ /* 0x002e620000000200 */
[----:B------:R-:W-:Y:S01]  /*3510*/  @UP0 UIADD3 UR18, UP1, UPT, UR18, -0x100, URZ ;  /* 0xffffff0012120890 */ /* 0x000fe2000ff3e0ff */
[----:B------:R-:W-:Y:S03]  /*3520*/  IMAD.WIDE.U32 R196, R119, -0x326172a9, RZ ;  /* 0xcd9e8d5777c47825 */ /* 0x000fe600078e00ff */
[----:B------:R-:W-:Y:S01]  /*3530*/  @UP0 UIADD3.X UR17, UPT, UPT, UR17, -0x1, URZ, UP1, !UPT ;  /* 0xffffffff11110890 */ /* 0x000fe20008ffe4ff */
[----:B------:R-:W2:Y:S01]  /*3540*/  LDSM.16.M88.4 R92, [R220+0x10800] ;  /* 0x01080000dc5c783b */ /* 0x000ea20000000200 */
[----:B------:R-:W-:Y:S04]  /*3550*/  IMAD.WIDE.U32 R128, R120, -0x326172a9, RZ ;  /* 0xcd9e8d5778807825 */ /* 0x000fe800078e00ff */
[----:B------:R-:W-:Y:S01]  /*3560*/  @!P0 VIADD R119, R231, 0x10 ;  /* 0x00000010e7778836 */ /* 0x000fe20000000000 */
[----:B------:R-:W-:Y:S01]  /*3570*/  LDSM.16.M88.4 R96, [R219] ;  /* 0x00000000db60783b */ /* 0x000fe20000000200 */
[----:B------:R-:W-:Y:S02]  /*3580*/  LOP3.LUT R122, R122, UR31, R129, 0x96, !PT ;  /* 0x0000001f7a7a7c12 */ /* 0x000fe4000f8e9681 */
[----:B------:R-:W-:Y:S03]  /*3590*/  LOP3.LUT R128, R128, UR21, R197, 0x96, !PT ;  /* 0x0000001580807c12 */ /* 0x000fe6000f8e96c5 */
[----:B------:R-:W3:Y:S02]  /*35a0*/  LDSM.16.M88.4 R100, [R218+0x10000] ;  /* 0x01000000da64783b */ /* 0x000ee40000000200 */
[----:B------:R-:W-:Y:S04]  /*35b0*/  IMAD.WIDE.U32 R128, R128, -0x2daee0ad, RZ ;  /* 0xd2511f5380807825 */ /* 0x000fe800078e00ff */
[----:B------:R-:W4:Y:S06]  /*35c0*/  LDSM.16.M88.4 R104, [R218+0x10800] ;  /* 0x01080000da68783b */ /* 0x000f2c0000000200 */
[----:B------:R-:W-:Y:S06]  /*35d0*/  LDSM.16.M88.4 R108, [R217] ;  /* 0x00000000d96c783b */ /* 0x000fec0000000200 */
[----:B------:R-:W4:Y:S01]  /*35e0*/  LDSM.16.M88.4 R112, [R215+0x10000] ;  /* 0x01000000d770783b */ /* 0x000f220000000200 */
        /* <DEDUP_REMOVED lines=74> */
[----:B---3--:R-:W-:Y:S05]  /*3a90*/  LEA R221, R245, UR4, 0x1 ;  /* 0x00000004f5dd7c11 */ /* 0x008fea000f8e08ff */
[----:B------:R-:W-:Y:S01]  /*3aa0*/  HMMA.16816.F32 R16, R100, R86, R16 ;  /* 0x000000566410723c */ /* 0x000fe20000001810 */
[----:B------:R1:W3:Y:S06]  /*3ab0*/  LDSM.16.M88.4 R84, [R220+0x16800] ;  /* 0x01680000dc54783b */ /* 0x0002ec0000000200 */
[----:B------:R4:W-:Y:S01]  /*3ac0*/  LDSM.16.M88.4 R100, [R219+0x6000] ;  /* 0x00600000db64783b */ /* 0x0009e20000000200 */
[C---:B------:R-:W-:Y:S08]  /*3ad0*/  HMMA.16816.F32 R4, R96.reuse, R108, R4 ;  /* 0x0000006c6004723c */ /* 0x040ff00000001804 */
[C---:B------:R-:W-:Y:S01]  /*3ae0*/  HMMA.16816.F32 R8, R96.reuse, R110, R8 ;  /* 0x0000006e6008723c */ /* 0x040fe20000001808 */
[----:B------:R3:W3:Y:S07]  /*3af0*/  LDSM.16.M88.4 R108, [R218+0x16000] ;  /* 0x01600000da6c783b */ /* 0x0006ee0000000200 */
        /* <DEDUP_REMOVED lines=10> */
[C---:B------:R-:W-:Y:S03]  /*3ba0*/  HMMA.16816.F32 R12, R92.reuse, R84, R12 ;  /* 0x000000545c0c723c */ /* 0x040fe6000000180c */
        /* <DEDUP_REMOVED lines=92> */
[----:B------:R4:W4:Y:S01]  /*4170*/  MUFU.EX2 R123, R201 ;  /* 0x000000c9007b7308 */ /* 0x0009220000000800 */
        /* <DEDUP_REMOVED lines=15> */
[----:B------:R-:W-:Y:S01]  /*4270*/  @P0 FADD.FTZ R123, -R123, -RZ ;  /* 0x800000ff7b7b0221 */ /* 0x000fe20000010100 */
        /* <DEDUP_REMOVED lines=58> */
[----:B------:R-:W-:Y:S01]  /*4620*/  IMAD.IADD R216, R2, 0x1, R217 ;  /* 0x0000000102d87824 */ /* 0x000fe200078e02d9 */
[----:B------:R-:W-:Y:S03]  /*4630*/  FSETP.GE.FTZ.AND P4, PT, R123, RZ, PT ;  /* 0x000000ff7b00720b */ /* 0x000fe60003f96000 */
[----:B------:R-:W-:Y:S01]  /*4640*/  STS [R130], R205 ;  /* 0x000000cd82007388 */ /* 0x000fe20000000800 */
[----:B------:R-:W-:Y:S01]  /*4650*/  FSETP.GE.FTZ.AND P3, PT, R118, RZ, PT ;  /* 0x000000ff7600720b */ /* 0x000fe20003f76000 */
[----:B------:R-:W-:Y:S04]  /*4660*/  IMAD.IADD R214, R2, 0x1, R215 ;  /* 0x0000000102d67824 */ /* 0x000fe800078e02d7 */
[----:B------:R2:W-:Y:S06]  /*4670*/  STS [R130+0x400], R203 ;  /* 0x000400cb82007388 */ /* 0x0005ec0000000800 */
[----:B------:R-:W-:Y:S06]  /*4680*/  LDSM.16.M88.4 R84, [R221+0x8000] ;  /* 0x00800000dd54783b */ /* 0x000fec0000000200 */
[----:B------:R-:W3:Y:S01]  /*4690*/  LDSM.16.M88.4 R88, [R220+0x18000] ;  /* 0x01800000dc58783b */ /* 0x000ee20000000200 */
[----:B-1----:R-:W-:Y:S05]  /*46a0*/  LEA R223, R212, UR4, 0x1 ;  /* 0x00000004d4df7c11 */ /* 0x002fea000f8e08ff */
[----:B------:R-:W1:Y:S06]  /*46b0*/  LDSM.16.M88.4 R92, [R220+0x18800] ;  /* 0x01880000dc5c783b */ /* 0x000e6c0000000200 */
[----:B------:R-:W-:Y:S01]  /*46c0*/  LDSM.16.M88.4 R96, [R219+0x8000] ;  /* 0x00800000db60783b */ /* 0x000fe20000000200 */
[----:B--2---:R-:W-:Y:S02]  /*46d0*/  LEA.HI.X R203, R238, R117, RZ, 0x2, P0 ;  /* 0x00000075eecb7211 */ /* 0x004fe400000f14ff */
[----:B------:R-:W-:Y:S03]  /*46e0*/  FSETP.GE.FTZ.AND P0, PT, R121, RZ, PT ;  /* 0x000000ff7900720b */ /* 0x000fe60003f16000 */
[----:B------:R-:W2:Y:S06]  /*46f0*/  LDSM.16.M88.4 R100, [R218+0x18000] ;  /* 0x01800000da64783b */ /* 0x000eac0000000200 */
[----:B------:R-:W4:Y:S06]  /*4700*/  LDG.E R117, desc[UR38][R202.64] ;  /* 0x00000026ca757981 */ /* 0x000f2c000c1e1900 */
[----:B------:R-:W2:Y:S06]  /*4710*/  LDSM.16.M88.4 R104, [R218+0x18800] ;  /* 0x01880000da68783b */ /* 0x000eac0000000200 */
[----:B------:R-:W-:Y:S01]  /*4720*/  LDSM.16.M88.4 R108, [R215+0x18000] ;  /* 0x01800000d76c783b */ /* 0x000fe20000000200 */
[C---:B---3--:R-:W-:Y:S05]  /*4730*/  HMMA.16816.F32 R4, R84.reuse, R88, RZ ;  /* 0x000000585404723c */ /* 0x048fea00000018ff */
[----:B------:R-:W-:Y:S03]  /*4740*/  LDSM.16.M88.4 R112, [R220+0x1a000] ;  /* 0x01a00000dc70783b */ /* 0x000fe60000000200 */
[C---:B------:R-:W-:Y:S03]  /*4750*/  HMMA.16816.F32 R8, R84.reuse, R90, RZ ;  /* 0x0000005a5408723c */ /* 0x040fe600000018ff */
[----:B------:R4:W3:Y:S06]  /*4760*/  LDG.E R203, desc[UR38][R202.64+0x20] ;  /* 0x00002026cacb7981 */ /* 0x0008ec000c1e1900 */
[----:B------:R-:W2:Y:S01]  /*4770*/  LDSM.16.M88.4 R88, [R217+0x8000] ;  /* 0x00800000d958783b */ /* 0x000ea20000000200 */
[C---:B-1----:R-:W-:Y:S08]  /*4780*/  HMMA.16816.F32 R12, R84.reuse, R92, RZ ;  /* 0x0000005c540c723c */ /* 0x042ff000000018ff */
[----:B------:R-:W-:Y:S01]  /*4790*/  HMMA.16816.F32 R16, R84, R94, RZ ;  /* 0x0000005e5410723c */ /* 0x000fe200000018ff */
[----:B------:R-:W1:Y:S06]  /*47a0*/  LDSM.16.M88.4 R84, [R215+0x18800] ;  /* 0x01880000d754783b */ /* 0x000e6c0000000200 */
[----:B------:R-:W-:Y:S01]  /*47b0*/  LDSM.16.M88.4 R92, [R216+0x8000] ;  /* 0x00800000d85c783b */ /* 0x000fe20000000200 */
[C---:B--2---:R-:W-:Y:S08]  /*47c0*/  HMMA.16816.F32 R4, R96.reuse, R100, R4 ;  /* 0x000000646004723c */ /* 0x044ff00000001804 */
[C---:B------:R-:W-:Y:S01]  /*47d0*/  HMMA.16816.F32 R8, R96.reuse, R102, R8 ;  /* 0x000000666008723c */ /* 0x040fe20000001808 */
[----:B------:R-:W2:Y:S07]  /*47e0*/  LDSM.16.M88.4 R100, [R214+0x18000] ;  /* 0x01800000d664783b */ /* 0x000eae0000000200 */
[C---:B------:R-:W-:Y:S08]  /*47f0*/  HMMA.16816.F32 R12, R96.reuse, R104, R12 ;  /* 0x00000068600c723c */ /* 0x040ff0000000180c */
        /* <DEDUP_REMOVED lines=90> */
[C---:B------:R-:W-:Y:S08]  /*4da0*/  HMMA.16816.F32 R4, R96.reuse, R100, R4 ;  /* 0x000000646004723c */ /* 0x040ff00000001804 */
        /* <DEDUP_REMOVED lines=198> */
.L_x_724:
[----:B------:R-:W-:Y:S01]  /*5a10*/  LDSM.16.M88.4 R196, [R224+0x20000] ;  /* 0x02000000e0c4783b */ /* 0x000fe20000000200 */
[----:B------:R-:W-:Y:S01]  /*5a20*/  PLOP3.LUT P3, PT, PT, PT, UP0, 0x80, 0x8 ;  /* 0x000000000008781c */ /* 0x000fe20003f6f008 */
[----:B------:R-:W-:Y:S01]  /*5a30*/  IMAD R250, R228, UR8, RZ ;  /* 0x00000008e4fa7c24 */ /* 0x000fe2000f8e02ff */
[----:B------:R-:W-:Y:S01]  /*5a40*/  SHF.R.U32.HI R200, RZ, 0x2, R211 ;  /* 0x00000002ffc87819 */ /* 0x000fe200000116d3 */
[----:B------:R-:W2:Y:S01]  /*5a50*/  LDSM.16.MT88.4 R16, [R222+0x10000] ;  /* 0x01000000de10783b */ /* 0x000ea20000004200 */
[----:B------:R-:W-:Y:S01]  /*5a60*/  IMAD.IADD R225, R2, 0x1, R224 ;  /* 0x0000000102e17824 */ /* 0x000fe200078e02e0 */
[----:B------:R-:W-:Y:S02]  /*5a70*/  UISETP.GT.AND UP1, UPT, UR47, UR53, UPT ;  /* 0x000000352f00728c */ /* 0x000fe4000bf24270 */
[----:B------:R-:W1:Y:S04]  /*5a80*/  LDSM.16.M88.4 R124, [R224+0x21000] ;  /* 0x02100000e07c783b */ /* 0x000e680000000200 */
[----:B------:R-:W3:Y:S02]  /*5a90*/  LDSM.16.MT88.4 R96, [R222+0x12000] ;  /* 0x01200000de60783b */ /* 0x000ee40000004200 */
[----:B------:R-:W-:Y:S02]  /*5aa0*/  @P3 LOP3.LUT R201, R208, 0x30, RZ, 0xc0, !PT ;  /* 0x00000030d0c93812 */ /* 0x000fe400078ec0ff */
[----:B------:R-:W4:Y:S02]  /*5ab0*/  LDSM.16.MT88.4 R112, [R222+0x14000] ;  /* 0x01400000de70783b */ /* 0x000f240000004200 */
[----:B------:R-:W-:Y:S01]  /*5ac0*/  @P3 LOP3.LUT R238, R201, 0x7, R200, 0xf8, !PT ;  /* 0x00000007c9ee3812 */ /* 0x000fe200078ef8c8 */
[----:B------:R-:W-:Y:S01]  /*5ad0*/  IMAD.MOV.U32 R201, RZ, RZ, 0x4 ;  /* 0x00000004ffc97424 */ /* 0x000fe200078e00ff */
[----:B------:R-:W4:Y:S03]  /*5ae0*/  LDSM.16.MT88.4 R128, [R222+0x16000] ;  /* 0x01600000de80783b */ /* 0x000f260000004200 */
[----:B------:R-:W-:Y:S01]  /*5af0*/  @P3 IMAD.WIDE.U32 R204, R238, R201, UR58 ;  /* 0x0000003aeecc3e25 */ /* 0x000fe2000f8e00c9 */
[----:B------:R-:W-:Y:S01]  /*5b00*/  @UP0 UMOV UR58, UR57 ;  /* 0x00000039003a0c82 */ /* 0x000fe20008000000 */
[----:B------:R-:W-:Y:S01]  /*5b10*/  LDSM.16.MT88.4 R200, [R222+0x10800] ;  /* 0x01080000dec8783b */ /* 0x000fe20000004200 */
[----:B------:R-:W-:Y:S03]  /*5b20*/  @UP0 UMOV UR59, UR46 ;  /* 0x0000002e003b0c82 */ /* 0x000fe60008000000 */
[----:B------:R-:W5:Y:S04]  /*5b30*/  @P3 LDG.E R237, desc[UR38][R204.64+-0x100] ;  /* 0xffff0026cced3981 */ /* 0x000f68000c1e1900 */
[----:B------:R3:W5:Y:S01]  /*5b40*/  @P3 LDG.E R236, desc[UR38][R204.64+-0xe0] ;  /* 0xffff2026ccec3981 */ /* 0x000762000c1e1900 */
[-C--:B--2---:R-:W-:Y:S08]  /*5b50*/  HMMA.16816.F32 R4, R196, R16.reuse, RZ ;  /* 0x00000010c404723c */ /* 0x084ff000000018ff */
[C---:B-1----:R-:W-:Y:S01]  /*5b60*/  HMMA.16816.F32 R8, R124.reuse, R16, RZ ;  /* 0x000000107c08723c */ /* 0x042fe200000018ff */
[----:B---3--:R-:W-:Y:S07]  /*5b70*/  LDSM.16.M88.4 R204, [R225+0x21000] ;  /* 0x02100000e1cc783b */ /* 0x008fee0000000200 */
[-C--:B------:R-:W-:Y:S08]  /*5b80*/  HMMA.16816.F32 R12, R124, R18.reuse, RZ ;  /* 0x000000127c0c723c */ /* 0x080ff000000018ff */
[C---:B------:R-:W-:Y:S08]  /*5b90*/  HMMA.16816.F32 R16, R196.reuse, R18, RZ ;  /* 0x00000012c410723c */ /* 0x040ff000000018ff */
[-C--:B------:R-:W-:Y:S08]  /*5ba0*/  HMMA.16816.F32 R84, R196, R96.reuse, RZ ;  /* 0x00000060c454723c */ /* 0x080ff000000018ff */
        /* <DEDUP_REMOVED lines=12> */
[----:B------:R-:W-:Y:S05]  /*5c70*/  LEA.HI.X.SX32 R249, R129, R249, 0x2, P0 ;  /* 0x000000f981f97211 */ /* 0x000fea00000f16ff */
[----:B------:R-:W-:Y:S01]  /*5c80*/  HMMA.16816.F32 R128, R196, R130, RZ ;  /* 0x00000082c480723c */ /* 0x000fe200000018ff */
[----:B------:R1:W2:Y:S02]  /*5c90*/  LDSM.16.M88.4 R196, [R225+0x20000] ;  /* 0x02000000e1c4783b */ /* 0x0002a40000000200 */
[----:B-1----:R-:W-:Y:S05]  /*5ca0*/  IMAD.IADD R225, R209, 0x1, R224 ;  /* 0x00000001d1e17824 */ /* 0x002fea00078e02e0 */
        /* <DEDUP_REMOVED lines=45> */
[C---:B-1----:R-:W-:Y:S02]  /*5f80*/  IMAD.SHL.U32 R225, R250.reuse, 0x8, RZ ;  /* 0x00000008fae17824 */ /* 0x042fe400078e00ff */
[-C--:B--2---:R-:W-:Y:S08]  /*5f90*/  HMMA.16816.F32 R4, R196, R200.reuse, R4 ;  /* 0x000000c8c404723c */ /* 0x084ff00000001804 */
        /* <DEDUP_REMOVED lines=17> */
[C---:B------:R-:W-:Y:S04]  /*60b0*/  LEA R200, P0, R225.reuse, R248, 0x2 ;  /* 0x000000f8e1c87211 */ /* 0x040fe800078010ff */
[-C--:B------:R-:W-:Y:S03]  /*60c0*/  HMMA.16816.F32 R124, R204, R202.reuse, R124 ;  /* 0x000000cacc7c723c */ /* 0x080fe6000000187c */
[----:B------:R-:W-:Y:S02]  /*60d0*/  LEA.HI.X.SX32 R201, R225, R249, 0x2, P0 ;  /* 0x000000f9e1c97211 */ /* 0x000fe400000f16ff */
[C---:B------:R-:W-:Y:S03]  /*60e0*/  LEA R224, P0, R250.reuse, R200, 0x5 ;  /* 0x000000c8fae07211 */ /* 0x040fe600078028ff */
[----:B------:R-:W-:Y:S01]  /*60f0*/  HMMA.16816.F32 R128, R196, R202, R128 ;  /* 0x000000cac480723c */ /* 0x000fe20000001880 */
        /* <DEDUP_REMOVED lines=20> */
[----:B------:R1:W-:Y:S01]  /*6240*/  REDG.E.ADD.F32.FTZ.RN.STRONG.GPU desc[UR38][R248.64+0x80], R16 ;  /* 0x00008010f80079a6 */ /* 0x0003e2000c12f326 */
[C---:B------:R-:W-:Y:S03]  /*6250*/  LEA.HI.X.SX32 R201, R250.reuse, R5, 0x5, P0 ;  /* 0x00000005fac97211 */ /* 0x040fe600000f2eff */
        /* <DEDUP_REMOVED lines=38> */
[----:B------:R2:W-:Y:S01]  /*64c0*/  REDG.E.ADD.F32.FTZ.RN.STRONG.GPU desc[UR38][R200.64+0x100], R91 ;  /* 0x0001005bc80079a6 */ /* 0x0005e2000c12f326 */
[C---:B------:R-:W-:Y:S03]  /*64d0*/  LEA R224, P0, R250.reuse, R18, 0x5 ;  /* 0x00000012fae07211 */ /* 0x040fe600078028ff */
[----:B------:R2:W-:Y:S01]  /*64e0*/  REDG.E.ADD.F32.FTZ.RN.STRONG.GPU desc[UR38][R248.64+0x180], R96 ;  /* 0x00018060f80079a6 */ /* 0x0005e2000c12f326 */
[C---:B------:R-:W-:Y:S03]  /*64f0*/  LEA.HI.X.SX32 R225, R250.reuse, R19, 0x5, P0 ;  /* 0x00000013fae17211 */ /* 0x040fe600000f2eff */
[----:B------:R2:W-:Y:S01]  /*6500*/  REDG.E.ADD.F32.FTZ.RN.STRONG.GPU desc[UR38][R18.64+0x180], R97 ;  /* 0x00018061120079a6 */ /* 0x0005e2000c12f326 */
[C---:B---3--:R-:W-:Y:S03]  /*6510*/  LEA R6, P0, R250.reuse, R224, 0x5 ;  /* 0x000000e0fa067211 */ /* 0x048fe600078028ff */
[----:B------:R3:W-:Y:S01]  /*6520*/  REDG.E.ADD.F32.FTZ.RN.STRONG.GPU desc[UR38][R224.64+0x180], R98 ;  /* 0x00018062e00079a6 */ /* 0x0007e2000c12f326 */
[C---:B------:R-:W-:Y:S02]  /*6530*/  LEA.HI.X.SX32 R7, R250.reuse, R225, 0x5, P0 ;  /* 0x000000e1fa077211 */ /* 0x040fe400000f2eff */
[C---:B------:R-:W-:Y:S03]  /*6540*/  LEA R12, P0, R250.reuse, R6, 0x5 ;  /* 0x00000006fa0c7211 */ /* 0x040fe600078028ff */
[----:B------:R3:W-:Y:S01]  /*6550*/  REDG.E.ADD.F32.FTZ.RN.STRONG.GPU desc[UR38][R6.64+0x180], R99 ;  /* 0x00018063060079a6 */ /* 0x0007e2000c12f326 */
[C---:B----4-:R-:W-:Y:S02]  /*6560*/  LEA.HI.X.SX32 R13, R250.reuse, R7, 0x5, P0 ;  /* 0x00000007fa0d7211 */ /* 0x050fe400000f2eff */
        /* <DEDUP_REMOVED lines=23> */
[C---:B-1----:R-:W-:Y:S02]  /*66e0*/  LEA.HI.X.SX32 R87, R250.reuse, R199, 0x5, P0 ;  /* 0x000000c7fa577211 */ /* 0x042fe400000f2eff */
        /* <DEDUP_REMOVED lines=13> */
[C---:B--2---:R-:W-:Y:S03]  /*67c0*/  LEA R4, P0, R250.reuse, R16, 0x5 ;  /* 0x00000010fa047211 */ /* 0x044fe600078028ff */
        /* <DEDUP_REMOVED lines=15> */
[C---:B---3--:R-:W-:Y:S02]  /*68c0*/  IMAD.WIDE R224, R250.reuse, -0xc0, R18 ;  /* 0xffffff40fae07825 */ /* 0x048fe400078e0212 */
        /* <DEDUP_REMOVED lines=8> */
[C---:B----4-:R-:W-:Y:S01]  /*6950*/  LEA R12, P0, R250.reuse, R6, 0x5 ;  /* 0x00000006fa0c7211 */ /* 0x050fe200078028ff */
        /* <DEDUP_REMOVED lines=26> */
[----:B------:R-:W1:Y:S03]  /*6b00*/  LDSM.16.MT88.4 R8, [R222] ;  /* 0x00000000de08783b */ /* 0x000e660000004200 */
[C---:B------:R-:W-:Y:S01]  /*6b10*/  LEA.HI.X.SX32 R101, R250.reuse, R15, 0x5, P0 ;  /* 0x0000000ffa657211 */ /* 0x040fe200000f2eff */
[----:B------:R-:W-:Y:S01]  /*6b20*/  REDG.E.ADD.F32.FTZ.RN.STRONG.GPU desc[UR38][R14.64+0x380], R131 ;  /* 0x000380830e0079a6 */ /* 0x000fe2000c12f326 */
[C---:B------:R-:W-:Y:S03]  /*6b30*/  LEA R102, P0, R250.reuse, R100, 0x5 ;  /* 0x00000064fa667211 */ /* 0x040fe600078028ff */
[----:B------:R-:W2:Y:S01]  /*6b40*/  LDSM.16.MT88.4 R12, [R120+0x20000] ;  /* 0x02000000780c783b */ /* 0x000ea20000004200 */
[C---:B------:R-:W-:Y:S02]  /*6b50*/  LEA.HI.X.SX32 R103, R250.reuse, R101, 0x5, P0 ;  /* 0x00000065fa677211 */ /* 0x040fe400000f2eff */
[C---:B------:R-:W-:Y:S01]  /*6b60*/  LEA R104, P0, R250.reuse, R102, 0x5 ;  /* 0x00000066fa687211 */ /* 0x040fe200078028ff */
[----:B------:R-:W-:Y:S03]  /*6b70*/  LDSM.16.MT88.4 R92, [R223+0x20800] ;  /* 0x02080000df5c783b */ /* 0x000fe60000004200 */
[C---:B------:R-:W-:Y:S01]  /*6b80*/  LEA.HI.X.SX32 R105, R250.reuse, R103, 0x5, P0 ;  /* 0x00000067fa697211 */ /* 0x040fe200000f2eff */
[----:B------:R-:W-:Y:S01]  /*6b90*/  LDSM.16.MT88.4 R112, [R120+0x21800] ;  /* 0x021800007870783b */ /* 0x000fe20000004200 */
[C---:B------:R-:W-:Y:S03]  /*6ba0*/  LEA R96, P0, R250.reuse, R104, 0x5 ;  /* 0x00000068fa607211 */ /* 0x040fe600078028ff */
[----:B------:R-:W-:Y:S01]  /*6bb0*/  LDSM.16.MT88.4 R116, [R222+0x5800] ;  /* 0x00580000de74783b */ /* 0x000fe20000004200 */
[----:B------:R-:W-:Y:S03]  /*6bc0*/  LEA.HI.X.SX32 R97, R250, R105, 0x5, P0 ;  /* 0x00000069fa617211 */ /* 0x000fe600000f2eff */
[----:B------:R-:W-:Y:S04]  /*6bd0*/  REDG.E.ADD.F32.FTZ.RN.STRONG.GPU desc[UR38][R100.64+0x380], R124 ;  /* 0x0003807c640079a6 */ /* 0x000fe8000c12f326 */
[----:B------:R-:W-:Y:S04]  /*6be0*/  REDG.E.ADD.F32.FTZ.RN.STRONG.GPU desc[UR38][R102.64+0x380], R125 ;  /* 0x0003807d660079a6 */ /* 0x000fe8000c12f326 */
[----:B------:R-:W-:Y:S04]  /*6bf0*/  LDSM.16.MT88.4 R100, [R120+0x20800] ;  /* 0x020800007864783b */ /* 0x000fe80000004200 */
[----:B------:R-:W-:Y:S01]  /*6c00*/  REDG.E.ADD.F32.FTZ.RN.STRONG.GPU desc[UR38][R104.64+0x380], R126 ;  /* 0x0003807e680079a6 */ /* 0x000fe2000c12f326 */
[-C--:B-1----:R-:W-:Y:S03]  /*6c10*/  HMMA.16816.F32 R132, R4, R8.reuse, R132 ;  /* 0x000000080484723c */ /* 0x082fe60000001884 */
[----:B------:R-:W-:Y:S04]  /*6c20*/  LDSM.16.MT88.4 R104, [R222+0x2800] ;  /* 0x00280000de68783b */ /* 0x000fe80000004200 */
[----:B------:R-:W-:Y:S01]  /*6c30*/  REDG.E.ADD.F32.FTZ.RN.STRONG.GPU desc[UR38][R96.64+0x380], R127 ;  /* 0x0003807f600079a6 */ /* 0x000fe2000c12f326 */
[C---:B--2---:R-:W-:Y:S03]  /*6c40*/  HMMA.16816.F32 R136, R12.reuse, R8, R136 ;  /* 0x000000080c88723c */ /* 0x044fe60000001888 */
[----:B------:R-:W1:Y:S05]  /*6c50*/  LDSM.16.MT88.4 R96, [R222+0x800] ;  /* 0x00080000de60783b */ /* 0x000e6a0000004200 */
        /* <DEDUP_REMOVED lines=19> */
[----:B------:R-:W4:Y:S03]  /*6d90*/  LDSM.16.MT88.4 R88, [R222+0x5000] ;  /* 0x00500000de58783b */ /* 0x000f260000004200 */
[-C--:B-1----:R-:W-:Y:S08]  /*6da0*/  HMMA.16816.F32 R132, R92, R96.reuse, R132 ;  /* 0x000000605c84723c */ /* 0x082ff00000001884 */
[C---:B------:R-:W-:Y:S08]  /*6db0*/  HMMA.16816.F32 R136, R100.reuse, R96, R136 ;  /* 0x000000606488723c */ /* 0x040ff00000001888 */
        /* <DEDUP_REMOVED lines=18> */
[----:B------:R-:W2:Y:S07]  /*6ee0*/  LDSM.16.MT88.4 R8, [R222+0x7800] ;  /* 0x00780000de08783b */ /* 0x000eae0000004200 */
        /* <DEDUP_REMOVED lines=61> */
.L_x_725:
        /* <DEDUP_REMOVED lines=249> */
[----:B------:R-:W3:Y:S01]  /*8250*/  @UP0 LDCU.64 UR10, c[0x0][0x5c0] ;  /* 0x0000b800ff0a07ac */ /* 0x000ee20008000a00 */
        /* <DEDUP_REMOVED lines=16> */
[----:B---3--:R-:W-:-:S02]  /*8360*/  @UP0 UIMAD.WIDE.U32 UR18, UR16, UR10, URZ ;  /* 0x0000000a101202a5 */ /* 0x008fc4000f8e00ff */
        /* <DEDUP_REMOVED lines=29> */
.L_x_727:
        /* <DEDUP_REMOVED lines=10> */
[----:B--2---:R-:W-:Y:S01]  /*85e0*/  MOV R3, UR13 ;  /* 0x0000000d00037c02 */ /* 0x004fe20008000f00 */
[----:B------:R-:W-:Y:S06]  /*85f0*/  BRA `(.L_x_729) ;  /* 0x0000000000187947 */ /* 0x000fec0003800000 */
.L_x_728:
[----:B------:R-:W3:Y:S01]  /*8600*/  LDCU.64 UR8, c[0x0][0x5c8] ;  /* 0x0000b900ff0877ac */ /* 0x000ee20008000a00 */
[----:B------:R-:W-:-:S04]  /*8610*/  UIADD3 UR12, UPT, UPT, UR44, UR45, URZ ;  /* 0x0000002d2c0c7290 */ /* 0x000fc8000fffe0ff */
[----:B---3--:R-:W-:Y:S02]  /*8620*/  UIMAD.WIDE.U32 UR20, UR12, UR8, URZ ;  /* 0x000000080c1472a5 */ /* 0x008fe4000f8e00ff */
[----:B------:R-:W-:-:S04]  /*8630*/  UIMAD UR12, UR12, UR9, URZ ;  /* 0x000000090c0c72a4 */ /* 0x000fc8000f8e02ff */
[----:B------:R-:W-:-:S06]  /*8640*/  UIADD3 UR12, UPT, UPT, UR21, UR12, URZ ;  /* 0x0000000c150c7290 */ /* 0x000fcc000fffe0ff */
[----:B--2---:R-:W-:-:S07]  /*8650*/  MOV R3, UR12 ;  /* 0x0000000c00037c02 */ /* 0x004fce0008000f00 */
.L_x_729:
[----:B------:R-:W-:Y:S01]  /*8660*/  BAR.SYNC.DEFER_BLOCKING 0x0 ;  /* 0x0000000000007b1d */ /* 0x000fe20000010000 */
[----:B------:R-:W-:Y:S02]  /*8670*/  USHF.L.U32 UR14, UR41, 0x6, URZ ;  /* 0x00000006290e7899 */ /* 0x000fe400080006ff */
[----:B------:R-:W-:Y:S02]  /*8680*/  USHF.L.U32 UR13, UR41, 0x6, URZ ;  /* 0x00000006290d7899 */ /* 0x000fe400080006ff */
[----:B------:R-:W-:-:S03]  /*8690*/  UIMAD.WIDE.U32 UR44, UR14, UR10, URZ ;  /* 0x0000000a0e2c72a5 */ /* 0x000fc6000f8e00ff */
[----:B------:R-:W2:Y:S01]  /*86a0*/  LDC.64 R4, c[0x0][0x5d8] ;  /* 0x00017600ff047b82 */ /* 0x000ea20000000a00 */
[----:B------:R-:W-:Y:S01]  /*86b0*/  USHF.R.S32.HI UR15, URZ, 0x1f, UR14 ;  /* 0x0000001fff0f7899 */ /* 0x000fe2000801140e */
[----:B------:R-:W-:Y:S01]  /*86c0*/  BSSY.RECONVERGENT B0, `(.L_x_730) ;  /* 0x0000032000007945 */ /* 0x000fe20003800200 */
[----:B------:R-:W-:Y:S01]  /*86d0*/  UIADD3 UR40, UPT, UPT, -UR13, UR40, URZ ;  /* 0x000000280d287290 */ /* 0x000fe2000fffe1ff */
[----:B-1----:R-:W-:Y:S01]  /*86e0*/  IMAD.U32 R8, RZ, RZ, UR44 ;  /* 0x0000002cff087e24 */ /* 0x002fe2000f8e00ff */
[----:B------:R-:W-:Y:S01]  /*86f0*/  UIMAD UR12, UR15, UR10, URZ ;  /* 0x0000000a0f0c72a4 */ /* 0x000fe2000f8e02ff */
[----:B------:R-:W-:Y:S01]  /*8700*/  IMAD.U32 R9, RZ, RZ, UR45 ;  /* 0x0000002dff097e24 */ /* 0x000fe2000f8e00ff */
[----:B------:R-:W-:Y:S01]  /*8710*/  MOV R11, UR45 ;  /* 0x0000002d000b7c02 */ /* 0x000fe20008000f00 */
[----:B------:R-:W-:Y:S01]  /*8720*/  IMAD.U32 R10, RZ, RZ, UR44 ;  /* 0x0000002cff0a7e24 */ /* 0x000fe2000f8e00ff */
[----:B------:R-:W-:Y:S01]  /*8730*/  LOP3.LUT R230, R8, 0x38, R230, 0xf8, !PT ;  /* 0x0000003808e67812 */ /* 0x000fe200078ef8e6 */
[----:B------:R-:W-:Y:S01]  /*8740*/  UIMAD UR12, UR14, UR11, UR12 ;  /* 0x0000000b0e0c72a4 */ /* 0x000fe2000f8e020c */
[----:B------:R-:W-:Y:S01]  /*8750*/  ISETP.GE.AND P1, PT, R2, UR40, PT ;  /* 0x0000002802007c0c */ /* 0x000fe2000bf26270 */
[----:B------:R-:W1:Y:S01]  /*8760*/  LDC.64 R8, c[0x0][0x5e0] ;  /* 0x00017800ff087b82 */ /* 0x000e620000000a00 */
[----:B------:R-:W-:Y:S01]  /*8770*/  IADD3 R72, P0, PT, R230, UR18, RZ ;  /* 0x00000012e6487c10 */ /* 0x000fe2000ff1e0ff */
[----:B------:R-:W-:-:S02]  /*8780*/  VIADD R10, R2, 0x20 ;  /* 0x00000020020a7836 */ /* 0x000fc40000000000 */
[----:B------:R-:W-:Y:S01]  /*8790*/  IMAD.U32 R6, RZ, RZ, UR12 ;  /* 0x0000000cff067e24 */ /* 0x000fe2000f8e00ff */
[----:B------:R3:W4:Y:S02]  /*87a0*/  LDS.128 R52, [R7+0x11000] ;  /* 0x0110000007347984 */ /* 0x0007240000000c00 */
[----:B------:R-:W-:Y:S02]  /*87b0*/  ISETP.GE.AND P2, PT, R10, UR40, PT ;  /* 0x000000280a007c0c */ /* 0x000fe4000bf46270 */
[----:B------:R3:W1:Y:S01]  /*87c0*/  LDS.128 R48, [R7+0x13000] ;  /* 0x0130000007307984 */ /* 0x0006620000000c00 */
[----:B------:R-:W-:Y:S02]  /*87d0*/  IADD3.X R73, PT, PT, R11, UR16, R6, P0, !PT ;  /* 0x000000100b497c10 */ /* 0x000fe400087fe406 */
[----:B------:R-:W-:Y:S01]  /*87e0*/  SHF.L.U32 R6, R0, 0x3, RZ ;  /* 0x0000000300067819 */ /* 0x000fe200000006ff */
[----:B------:R3:W1:Y:S01]  /*87f0*/  LDS.128 R44, [R7+0x15000] ;  /* 0x01500000072c7984 */ /* 0x0006620000000c00 */
[----:B------:R-:W-:Y:S01]  /*8800*/  IADD3 R0, P0, PT, R2, 0x20, RZ ;  /* 0x0000002002007810 */ /* 0x000fe20007f1e0ff */
[----:B--2---:R-:W-:Y:S01]  /*8810*/  IMAD.WIDE.U32 R72, R4, UR24, R72 ;  /* 0x0000001804487c25 */ /* 0x004fe2000f8e0048 */
[----:B------:R-:W-:Y:S01]  /*8820*/  LOP3.LUT R6, R6, 0x38, RZ, 0xc0, !PT ;  /* 0x0000003806067812 */ /* 0x000fe200078ec0ff */
[----:B------:R3:W2:Y:S01]  /*8830*/  LDS.128 R40, [R7+0x18000] ;  /* 0x0180000007287984 */ /* 0x0006a20000000c00 */
        /* <DEDUP_REMOVED lines=10> */
[----:B----4-:R-:W-:Y:S05]  /*88e0*/  @P1 BRA `(.L_x_731) ;  /* 0x00000000003c1947 */ /* 0x010fea0003800000 */
[----:B------:R-:W4:Y:S01]  /*88f0*/  LDS.128 R64, [R7+0x14000] ;  /* 0x0140000007407984 */ /* 0x000f220000000c00 */
[----:B------:R-:W2:Y:S01]  /*8900*/  LDCU.64 UR12, c[0x0][0x560] ;  /* 0x0000ac00ff0c77ac */ /* 0x000ea20008000a00 */
[----:B------:R-:W-:Y:S02]  /*8910*/  MOV R74, R72 ;  /* 0x00000048004a7202 */ /* 0x000fe40000000f00 */
[----:B------:R-:W3:Y:S01]  /*8920*/  LDS.128 R60, [R7+0x12000] ;  /* 0x01200000073c7984 */ /* 0x000ee20000000c00 */
[----:B------:R-:W-:-:S03]  /*8930*/  MOV R75, R5 ;  /* 0x00000005004b7202 */ /* 0x000fc60000000f00 */
[----:B------:R-:W1:Y:S01]  /*8940*/  LDS.128 R56, [R7+0x10000] ;  /* 0x0100000007387984 */ /* 0x000e620000000c00 */
[----:B------:R-:W-:-:S03]  /*8950*/  IMAD.WIDE.U32 R74, R2, UR10, R74 ;  /* 0x0000000a024a7c25 */ /* 0x000fc6000f8e004a */
[----:B------:R-:W1:Y:S01]  /*8960*/  LDS.128 R68, [R7+0x16000] ;  /* 0x0160000007447984 */ /* 0x000e620000000c00 */
[----:B------:R-:W-:Y:S01]  /*8970*/  IMAD R11, R2, UR11, R75 ;  /* 0x0000000b020b7c24 */ /* 0x000fe2000f8e024b */
[----:B--2---:R-:W-:-:S04]  /*8980*/  LEA R76, P0, R74, UR12, 0x1 ;  /* 0x0000000c4a4c7c11 */ /* 0x004fc8000f8008ff */
[----:B------:R-:W-:-:S05]  /*8990*/  LEA.HI.X R77, R74, UR13, R11, 0x1, P0 ;  /* 0x0000000d4a4d7c11 */ /* 0x000fca00080f0c0b */
[----:B----4-:R4:W-:Y:S04]  /*89a0*/  STG.E.128 desc[UR38][R76.64+0x100], R64 ;  /* 0x000100404c007986 */ /* 0x0109e8000c101d26 */
[----:B---3--:R4:W-:Y:S04]  /*89b0*/  STG.E.128 desc[UR38][R76.64+0x80], R60 ;  /* 0x0000803c4c007986 */ /* 0x0089e8000c101d26 */
[----:B-1----:R4:W-:Y:S04]  /*89c0*/  STG.E.128 desc[UR38][R76.64], R56 ;  /* 0x000000384c007986 */ /* 0x0029e8000c101d26 */
[----:B------:R4:W-:Y:S02]  /*89d0*/  STG.E.128 desc[UR38][R76.64+0x180], R68 ;  /* 0x000180444c007986 */ /* 0x0009e4000c101d26 */
.L_x_731:
[----:B------:R-:W-:Y:S05]  /*89e0*/  BSYNC.RECONVERGENT B0 ;  /* 0x0000000000007941 */ /* 0x000fea0003800200 */
.L_x_730:
[----:B----4-:R4:W1:Y:S01]  /*89f0*/  LDS.128 R56, [R7+0x17000] ;  /* 0x0170000007387984 */ /* 0x0108620000000c00 */
[----:B------:R-:W-:Y:S04]  /*8a00*/  BSSY.RECONVERGENT B0, `(.L_x_732) ;  /* 0x000000f000007945 */ /* 0x000fe80003800200 */
[----:B------:R-:W-:Y:S05]  /*8a10*/  @P2 BRA `(.L_x_733) ;  /* 0x0000000000342947 */ /* 0x000fea0003800000 */
[----:B------:R-:W2:Y:S01]  /*8a20*/  LDCU.64 UR12, c[0x0][0x560] ;  /* 0x0000ac00ff0c77ac */ /* 0x000ea20008000a00 */
[----:B------:R-:W-:Y:S01]  /*8a30*/  MOV R60, R72 ;  /* 0x00000048003c7202 */ /* 0x000fe20000000f00 */
[----:B---34-:R-:W-:Y:S01]  /*8a40*/  IMAD R7, R10, UR10, RZ ;  /* 0x0000000a0a077c24 */ /* 0x018fe2000f8e02ff */
[----:B------:R-:W-:-:S03]  /*8a50*/  MOV R61, R5 ;  /* 0x00000005003d7202 */ /* 0x000fc60000000f00 */
[C---:B------:R-:W-:Y:S02]  /*8a60*/  IMAD R7, R0.reuse, UR11, R7 ;  /* 0x0000000b00077c24 */ /* 0x040fe4000f8e0207 */
[----:B------:R-:W-:-:S05]  /*8a70*/  IMAD.WIDE.U32 R60, R0, UR10, R60 ;  /* 0x0000000a003c7c25 */ /* 0x000fca000f8e003c */
[----:B------:R-:W-:Y:S02]  /*8a80*/  IADD3 R7, PT, PT, R7, R61, RZ ;  /* 0x0000003d07077210 */ /* 0x000fe40007ffe0ff */
[----:B--2---:R-:W-:-:S04]  /*8a90*/  LEA R62, P0, R60, UR12, 0x1 ;  /* 0x0000000c3c3e7c11 */ /* 0x004fc8000f8008ff */
[----:B------:R-:W-:-:S05]  /*8aa0*/  LEA.HI.X R63, R60, UR13, R7, 0x1, P0 ;  /* 0x0000000d3c3f7c11 */ /* 0x000fca00080f0c07 */
[----:B------:R2:W-:Y:S04]  /*8ab0*/  STG.E.128 desc[UR38][R62.64], R52 ;  /* 0x000000343e007986 */ /* 0x0005e8000c101d26 */
[----:B-1----:R2:W-:Y:S04]  /*8ac0*/  STG.E.128 desc[UR38][R62.64+0x80], R48 ;  /* 0x000080303e007986 */ /* 0x0025e8000c101d26 */
[----:B------:R2:W-:Y:S04]  /*8ad0*/  STG.E.128 desc[UR38][R62.64+0x100], R44 ;  /* 0x0001002c3e007986 */ /* 0x0005e8000c101d26 */
[----:B------:R2:W-:Y:S02]  /*8ae0*/  STG.E.128 desc[UR38][R62.64+0x180], R56 ;  /* 0x000180383e007986 */ /* 0x0005e4000c101d26 */
.L_x_733:
[----:B------:R-:W-:Y:S05]  /*8af0*/  BSYNC.RECONVERGENT B0 ;  /* 0x0000000000007941 */ /* 0x000fea0003800200 */
.L_x_732:
[----:B---34-:R-:W-:Y:S01]  /*8b00*/  MOV R7, RZ ;  /* 0x000000ff00077202 */ /* 0x018fe20000000f00 */
[----:B------:R-:W-:Y:S01]  /*8b10*/  UIMAD UR15, UR15, UR8, URZ ;  /* 0x000000080f0f72a4 */ /* 0x000fe2000f8e02ff */
[----:B------:R-:W-:Y:S01]  /*8b20*/  BSSY.RECONVERGENT B0, `(.L_x_734) ;  /* 0x0000012000007945 */ /* 0x000fe20003800200 */
[----:B------:R-:W-:Y:S02]  /*8b30*/  IMAD.WIDE.U32 R4, R4, UR14, R6 ;  /* 0x0000000e04047c25 */ /* 0x000fe4000f8e0006 */
[----:B------:R-:W-:Y:S01]  /*8b40*/  UIMAD UR15, UR14, UR9, UR15 ;  /* 0x000000090e0f72a4 */ /* 0x000fe2000f8e020f */
[----:B------:R-:W-:-:S05]  /*8b50*/  IADD3 R4, P0, PT, R4, UR20, RZ ;  /* 0x0000001404047c10 */ /* 0x000fca000ff1e0ff */
[----:B------:R-:W-:-:S03]  /*8b60*/  IADD3.X R5, PT, PT, R3, UR15, R5, P0, !PT ;  /* 0x0000000f03057c10 */ /* 0x000fc600087fe405 */
[----:B-1----:R-:W-:-:S04]  /*8b70*/  IMAD.WIDE.U32 R4, R8, UR24, R4 ;  /* 0x0000001808047c25 */ /* 0x002fc8000f8e0004 */
        /* <DEDUP_REMOVED lines=8> */
[----:B------:R1:W-:Y:S04]  /*8c00*/  STG.E.128 desc[UR38][R44.64], R40 ;  /* 0x000000282c007986 */ /* 0x0003e8000c101d26 */
[----:B------:R1:W-:Y:S04]  /*8c10*/  STG.E.128 desc[UR38][R44.64+0x80], R32 ;  /* 0x000080202c007986 */ /* 0x0003e8000c101d26 */
[----:B------:R1:W-:Y:S04]  /*8c20*/  STG.E.128 desc[UR38][R44.64+0x100], R24 ;  /* 0x000100182c007986 */ /* 0x0003e8000c101d26 */
[----:B------:R1:W-:Y:S02]  /*8c30*/  STG.E.128 desc[UR38][R44.64+0x180], R16 ;  /* 0x000180102c007986 */ /* 0x0003e4000c101d26 */
.L_x_735:
[----:B------:R-:W-:Y:S05]  /*8c40*/  BSYNC.RECONVERGENT B0 ;  /* 0x0000000000007941 */ /* 0x000fea0003800200 */
.L_x_734:
        /* <DEDUP_REMOVED lines=9> */
[----:B------:R3:W-:Y:S04]  /*8ce0*/  STG.E.128 desc[UR38][R2.64], R36 ;  /* 0x0000002402007986 */ /* 0x0007e8000c101d26 */
[----:B------:R3:W-:Y:S04]  /*8cf0*/  STG.E.128 desc[UR38][R2.64+0x80], R28 ;  /* 0x0000801c02007986 */ /* 0x0007e8000c101d26 */
[----:B------:R3:W-:Y:S04]  /*8d00*/  STG.E.128 desc[UR38][R2.64+0x100], R20 ;  /* 0x0001001402007986 */ /* 0x0007e8000c101d26 */
[----:B------:R3:W-:Y:S02]  /*8d10*/  STG.E.128 desc[UR38][R2.64+0x180], R12 ;  /* 0x0001800c02007986 */ /* 0x0007e4000c101d26 */
.L_x_723:
[----:B------:R-:W-:Y:S05]  /*8d20*/  BSYNC.RECONVERGENT B1 ;  /* 0x0000000000017941 */ /* 0x000fea0003800200 */
.L_x_701:
[----:B------:R-:W2:Y:S01]  /*8d30*/  LDCU UR9, c[0x0][0x438] ;  /* 0x00008700ff0977ac */ /* 0x000ea20008000800 */
[----:B------:R-:W4:Y:S01]  /*8d40*/  LDCU UR10, c[0x0][0x370] ;  /* 0x00006e00ff0a77ac */ /* 0x000f220008000800 */
[----:B--2---:R-:W-:-:S04]  /*8d50*/  UIADD3 UR9, UPT, UPT, UR9, 0x3f, URZ ;  /* 0x0000003f09097890 */ /* 0x004fc8000fffe0ff */
        /* <DEDUP_REMOVED lines=8> */
.L_x_737:
        /* <DEDUP_REMOVED lines=10> */
.L_x_1273:


//--------------------- .text._ZN5flash44flash_bwd_dq_dk_dv_loop_seqk_parallel_kernelI23Flash_bwd_kernel_traitsILi256ELi64ELi64ELi8ELi4ELi2ELi2ELb0ELb1EN7cutlass6half_tE19Flash_kernel_traitsILi256ELi64ELi64ELi8ES3_EELb0ELb1ELb0ELb0ELb0ELb1ELb1EEEvNS_16Flash_bwd_paramsE --------------------------
	.section	.text._ZN5flash44flash_bwd_dq_dk_dv_loop_seqk_parallel_kernelI23Flash_bwd_kernel_traitsILi256ELi64ELi64ELi8ELi4ELi2ELi2ELb0ELb1EN7cutlass6half_tE19Flash_kernel_traitsILi256ELi64ELi64ELi8ES3_EELb0ELb1ELb0ELb0ELb0ELb1ELb1EEEvNS_16Flash_bwd_paramsE,"ax",@progbits
	.align	128
        .global         _ZN5flash44flash_bwd_dq_dk_dv_loop_seqk_parallel_kernelI23Flash_bwd_kernel_traitsILi256ELi64ELi64ELi8ELi4ELi2ELi2ELb0ELb1EN7cutlass6half_tE19Flash_kernel_traitsILi256ELi64ELi64ELi8ES3_EELb0ELb1ELb0ELb0ELb0ELb1ELb1EEEvNS_16Flash_bwd_paramsE
        .type           _ZN5flash44flash_bwd_dq_dk_dv_loop_seqk_parallel_kernelI23Flash_bwd_kernel_traitsILi256ELi64ELi64ELi8ELi4ELi2ELi2ELb0ELb1EN7cutlass6half_tE19Flash_kernel_traitsILi256ELi64ELi64ELi8ES3_EELb0ELb1ELb0ELb0ELb0ELb1ELb1EEEvNS_16Flash_bwd_paramsE,@function
        .size           _ZN5flash44flash_bwd_dq_dk_dv_loop_seqk_parallel_kernelI23Flash_bwd_kernel_traitsILi256ELi64ELi64ELi8ELi4ELi2ELi2ELb0ELb1EN7cutlass6half_tE19Flash_kernel_traitsILi256ELi64ELi64ELi8ES3_EELb0ELb1ELb0ELb0ELb0ELb1ELb1EEEvNS_16Flash_bwd_paramsE,(.L_x_1274 - _ZN5flash44flash_bwd_dq_dk_dv_loop_seqk_parallel_kernelI23Flash_bwd_kernel_traitsILi256ELi64ELi64ELi8ELi4ELi2ELi2ELb0ELb1EN7cutlass6half_tE19Flash_kernel_traitsILi256ELi64ELi64ELi8ES3_EELb0ELb1ELb0ELb0ELb0ELb1ELb1EEEvNS_16Flash_bwd_paramsE)
        .other          _ZN5flash44flash_bwd_dq_dk_dv_loop_seqk_parallel_kernelI23Flash_bwd_kernel_traitsILi256ELi64ELi64ELi8ELi4ELi2ELi2ELb0ELb1EN7cutlass6half_tE19Flash_kernel_traitsILi256ELi64ELi64ELi8ES3_EELb0ELb1ELb0ELb0ELb0ELb1ELb1EEEvNS_16Flash_bwd_paramsE,@"STO_CUDA_ENTRY STV_DEFAULT"
_ZN5flash44flash_bwd_dq_dk_dv_loop_seqk_parallel_kernelI23Flash_bwd_kernel_traitsILi256ELi64ELi64ELi8ELi4ELi2ELi2ELb0ELb1EN7cutlass6half_tE19Flash_kernel_traitsILi256ELi64ELi64ELi8ES3_EELb0ELb1ELb0ELb0ELb0ELb1ELb1EEEvNS_16Flash_bwd_paramsE:
.text._ZN5flash44flash_bwd_dq_dk_dv_loop_seqk_parallel_kernelI23Flash_bwd_kernel_traitsILi256ELi64ELi64ELi8ELi4ELi2ELi2ELb0ELb1EN7cutlass6half_tE19Flash_kernel_traitsILi256ELi64ELi64ELi8ES3_EELb0ELb1ELb0ELb0ELb0ELb1ELb1EEEvNS_16Flash_bwd_paramsE:
        /* <DEDUP_REMOVED lines=48> */
.L_x_774:
        /* <DEDUP_REMOVED lines=54> */
.L_x_738:
        /* <DEDUP_REMOVED lines=34> */
.L_x_740:
[----:B------:R-:W1:Y:S01]  /*0880*/  LDCU.64 UR14, c[0x0][0x3b8] ;  /* 0x00007700ff0e77ac */ /* 0x000e620008000a00 */
[----:B------:R-:W-:-:S04]  /*0890*/  UIADD3 UR8, UPT, UPT, UR44, UR45, URZ ;  /* 0x0000002d2c087290 */ /* 0x000fc8000fffe0ff */
[----:B-1----:R-:W-:Y:S02]  /*08a0*/  UIMAD.WIDE.U32 UR50, UR8, UR14, URZ ;  /* 0x0000000e083272a5 */ /* 0x002fe4000f8e00ff */
[----:B------:R-:W-:-:S04]  /*08b0*/  UIMAD UR8, UR8, UR15, URZ ;  /* 0x0000000f080872a4 */ /* 0x000fc8000f8e02ff */
[----:B------:R-:W-:-:S06]  /*08c0*/  UIADD3 UR8, UPT, UPT, UR51, UR8, URZ ;  /* 0x0000000833087290 */ /* 0x000fcc000fffe0ff */
[----:B------:R-:W-:Y:S02]  /*08d0*/  MOV R7, UR8 ;  /* 0x0000000800077c02 */ /* 0x000fe40008000f00 */
.L_x_741:
        /* <DEDUP_REMOVED lines=41> */
.L_x_742:
[----:B------:R-:W1:Y:S01]  /*0b70*/  LDCU.64 UR12, c[0x0][0x3c0] ;  /* 0x00007800ff0c77ac */ /* 0x000e620008000a00 */
[----:B------:R-:W-:-:S04]  /*0b80*/  UIADD3 UR8, UPT, UPT, UR44, UR45, URZ ;  /* 0x0000002d2c087290 */ /* 0x000fc8000fffe0ff */
[----:B-1----:R-:W-:Y:S02]  /*0b90*/  UIMAD.WIDE.U32 UR52, UR8, UR12, URZ ;  /* 0x0000000c083472a5 */ /* 0x002fe4000f8e00ff */
[----:B------:R-:W-:-:S04]  /*0ba0*/  UIMAD UR8, UR8, UR13, URZ ;  /* 0x0000000d080872a4 */ /* 0x000fc8000f8e02ff */
[----:B------:R-:W-:-:S06]  /*0bb0*/  UIADD3 UR8, UPT, UPT, UR53, UR8, URZ ;  /* 0x0000000835087290 */ /* 0x000fcc000fffe0ff */
[----:B------:R-:W-:-:S07]  /*0bc0*/  MOV R6, UR8 ;  /* 0x0000000800067c02 */ /* 0x000fce0008000f00 */
.L_x_743:
        /* <DEDUP_REMOVED lines=27> */
.L_x_744:
[----:B------:R-:W-:Y:S02]  /*0d80*/  IMAD R18, R27, UR19, RZ ;  /* 0x000000131b127c24 */ /* 0x000fe4000f8e02ff */
[----:B------:R-:W-:-:S05]  /*0d90*/  IMAD.WIDE.U32 R16, R26, UR19, RZ ;  /* 0x000000131a107c25 */ /* 0x000fca000f8e00ff */
[----:B------:R-:W-:-:S07]  /*0da0*/  IADD3 R18, PT, PT, R17, R18, RZ ;  /* 0x0000001211127210 */ /* 0x000fce0007ffe0ff */
.L_x_745:
        /* <DEDUP_REMOVED lines=20> */
.L_x_746:
[----:B------:R-:W1:Y:S01]  /*0ef0*/  LDCU UR55, c[0x0][0x434] ;  /* 0x00008680ff3777ac */ /* 0x000e620008000800 */
[----:B------:R-:W-:-:S04]  /*0f00*/  UIMAD UR8, UR43, UR20, UR27 ;  /* 0x000000142b0872a4 */ /* 0x000fc8000f8e021b */
[----:B-1----:R-:W-:-:S12]  /*0f10*/  UIMAD UR55, UR8, UR55, URZ ;  /* 0x00000037083772a4 */ /* 0x002fd8000f8e02ff */
.L_x_747:
        /* <DEDUP_REMOVED lines=10> */
.L_x_748:
[----:B------:R-:W1:Y:S01]  /*0fc0*/  LDCU UR54, c[0x0][0x444] ;  /* 0x00008880ff3677ac */ /* 0x000e620008000800 */
[----:B------:R-:W-:-:S04]  /*0fd0*/  UIMAD UR8, UR43, UR20, UR27 ;  /* 0x000000142b0872a4 */ /* 0x000fc8000f8e021b */
[----:B-1----:R-:W-:-:S12]  /*0fe0*/  UIMAD UR54, UR8, UR54, URZ ;  /* 0x00000036083672a4 */ /* 0x002fd8000f8e02ff */
.L_x_749:
        /* <DEDUP_REMOVED lines=101> */
.L_x_751:
[----:B------:R-:W1:Y:S01]  /*1640*/  LDCU.64 UR12, c[0x0][0x5c0] ;  /* 0x0000b800ff0c77ac */ /* 0x000e620008000a00 */
[----:B------:R-:W-:-:S04]  /*1650*/  UIADD3 UR8, UPT, UPT, UR44, UR45, URZ ;  /* 0x0000002d2c087290 */ /* 0x000fc8000fffe0ff */
[----:B-1----:R-:W-:Y:S02]  /*1660*/  UIMAD.WIDE.U32 UR16, UR8, UR12, URZ ;  /* 0x0000000c081072a5 */ /* 0x002fe4000f8e00ff */
[----:B------:R-:W-:-:S04]  /*1670*/  UIMAD UR8, UR8, UR13, URZ ;  /* 0x0000000d080872a4 */ /* 0x000fc8000f8e02ff */
[----:B------:R-:W-:-:S06]  /*1680*/  UIADD3 UR8, UPT, UPT, UR17, UR8, URZ ;  /* 0x0000000811087290 */ /* 0x000fcc000fffe0ff */
[----:B------:R-:W-:Y:S02]  /*1690*/  MOV R0, UR8 ;  /* 0x0000000800007c02 */ /* 0x000fe40008000f00 */
.L_x_752:
        /* <DEDUP_REMOVED lines=13> */
.L_x_753:
[----:B------:R-:W1:Y:S01]  /*1770*/  LDCU.64 UR10, c[0x0][0x5c8] ;  /* 0x0000b900ff0a77ac */ /* 0x000e620008000a00 */
[----:B------:R-:W-:-:S04]  /*1780*/  UIADD3 UR44, UPT, UPT, UR44, UR45, URZ ;  /* 0x0000002d2c2c7290 */ /* 0x000fc8000fffe0ff */
[----:B-1----:R-:W-:Y:S02]  /*1790*/  UIMAD.WIDE.U32 UR14, UR44, UR10, URZ ;  /* 0x0000000a2c0e72a5 */ /* 0x002fe4000f8e00ff */
[----:B------:R-:W-:-:S04]  /*17a0*/  UIMAD UR44, UR44, UR11, URZ ;  /* 0x0000000b2c2c72a4 */ /* 0x000fc8000f8e02ff */
[----:B------:R-:W-:-:S06]  /*17b0*/  UIADD3 UR44, UPT, UPT, UR15, UR44, URZ ;  /* 0x0000002c0f2c7290 */ /* 0x000fcc000fffe0ff */
[----:B------:R-:W-:-:S07]  /*17c0*/  MOV R3, UR44 ;  /* 0x0000002c00037c02 */ /* 0x000fce0008000f00 */
.L_x_754:
        /* <DEDUP_REMOVED lines=26> */
.L_x_756:
[----:B------:R-:W-:Y:S05]  /*1970*/  BSYNC.RECONVERGENT B0 ;  /* 0x0000000000007941 */ /* 0x000fea0003800200 */
.L_x_755:
        /* <DEDUP_REMOVED lines=14> */
.L_x_758:
[----:B------:R-:W-:Y:S05]  /*1a60*/  BSYNC.RECONVERGENT B0 ;  /* 0x0000000000007941 */ /* 0x000fea0003800200 */
.L_x_757:
        /* <DEDUP_REMOVED lines=24> */
.L_x_760:
[----:B------:R-:W-:Y:S05]  /*1bf0*/  BSYNC.RECONVERGENT B0 ;  /* 0x0000000000007941 */ /* 0x000fea0003800200 */
.L_x_759:
        /* <DEDUP_REMOVED lines=14> */
.L_x_750:
[----:B------:R-:W-:Y:S01]  /*1ce0*/  UIMAD UR8, UR42, UR14, URZ ;  /* 0x0000000e2a0872a4 */ /* 0x000fe2000f8e02ff */
[----:B------:R-:W-:Y:S01]  /*1cf0*/  IMAD.U32 R9, RZ, RZ, UR14 ;  /* 0x0000000eff097e24 */ /* 0x000fe2000f8e00ff */
[----:B------:R-:W-:Y:S01]  /*1d00*/  UIADD3 UR49, UPT, UPT, -UR49, UR46, URZ ;  /* 0x0000002e31317290 */ /* 0x000fe2000fffe1ff */
[----:B------:R-:W-:Y:S01]  /*1d10*/  @P5 BAR.SYNC.DEFER_BLOCKING 0x0 ;  /* 0x0000000000005b1d */ /* 0x000fe20000010000 */
[----:B------:R-:W-:Y:S01]  /*1d20*/  UIMAD UR8, UR32, UR15, UR8 ;  /* 0x0000000f200872a4 */ /* 0x000fe2000f8e0208 */
[----:B------:R-:W-:Y:S01]  /*1d30*/  IMAD.WIDE.U32 R16, R9, UR32, R14 ;  /* 0x0000002009107c25 */ /* 0x000fe2000f8e000e */
[----:B------:R-:W-:Y:S02]  /*1d40*/  UIADD3 UR19, UPT, UPT, -UR32, UR38, URZ ;  /* 0x0000002620137290 */ /* 0x000fe4000fffe1ff */
[----:B------:R-:W-:Y:S01]  /*1d50*/  ISETP.GE.AND P4, PT, R8, UR49, PT ;  /* 0x0000003108007c0c */ /* 0x000fe2000bf86270 */
[----:B------:R-:W1:Y:S01]  /*1d60*/  LDCU.64 UR10, c[0x0][0x3d0] ;  /* 0x00007a00ff0a77ac */ /* 0x000e620008000a00 */
[----:B------:R-:W-:Y:S01]  /*1d70*/  IADD3 R20, P0, PT, R16, UR50, RZ ;  /* 0x0000003210147c10 */ /* 0x000fe2000ff1e0ff */
[----:B------:R-:W-:Y:S01]  /*1d80*/  IMAD.U32 R9, RZ, RZ, UR12 ;  /* 0x0000000cff097e24 */ /* 0x000fe2000f8e00ff */
[----:B------:R-:W-:Y:S01]  /*1d90*/  ISETP.GE.AND P2, PT, R8, UR19, PT ;  /* 0x0000001308007c0c */ /* 0x000fe2000bf46270 */
[----:B------:R-:W-:Y:S01]  /*1da0*/  UIMAD UR21, UR42, UR12, URZ ;  /* 0x0000000c2a1572a4 */ /* 0x000fe2000f8e02ff */
[----:B------:R-:W-:Y:S01]  /*1db0*/  IADD3.X R21, PT, PT, R7, UR8, R17, P0, !PT ;  /* 0x0000000807157c10 */ /* 0x000fe200087fe411 */
[----:B------:R-:W2:Y:S01]  /*1dc0*/  LDCU.64 UR8, c[0x0][0x3d8] ;  /* 0x00007b00ff0877ac */ /* 0x000ea20008000a00 */
[----:B------:R-:W-:Y:S01]  /*1dd0*/  IMAD.WIDE.U32 R14, R9, UR32, R14 ;  /* 0x00000020090e7c25 */ /* 0x000fe2000f8e000e */
[----:B------:R-:W-:-:S03]  /*1de0*/  SHF.R.U32.HI R8, RZ, 0x1, R0 ;  /* 0x00000001ff087819 */ /* 0x000fc60000011600 */
[----:B------:R-:W-:Y:S01]  /*1df0*/  IMAD.U32 R27, RZ, RZ, UR16 ;  /* 0x00000010ff1b7e24 */ /* 0x000fe2000f8e00ff */
[----:B------:R-:W-:Y:S01]  /*1e00*/  UIMAD UR21, UR32, UR13, UR21 ;  /* 0x0000000d201572a4 */ /* 0x000fe2000f8e0215 */
[----:B------:R-:W-:Y:S01]  /*1e10*/  IADD3 R14, P0, PT, R14, UR52, RZ ;  /* 0x000000340e0e7c10 */ /* 0x000fe2000ff1e0ff */
[----:B------:R-:W3:Y:S01]  /*1e20*/  S2R R217, SR_TID.X ;  /* 0x0000000000d97919 */ /* 0x000ee20000002100 */
[----:B------:R-:W-:Y:S01]  /*1e30*/  SHF.R.U32.HI R9, RZ, 0x2, R0 ;  /* 0x00000002ff097819 */ /* 0x000fe20000011600 */
[----:B------:R-:W-:Y:S01]  /*1e40*/  IMAD.SHL.U32 R229, R0, 0x40, RZ ;  /* 0x0000004000e57824 */ /* 0x000fe200078e00ff */
[----:B------:R-:W-:Y:S01]  /*1e50*/  LOP3.LUT R236, R8, 0x30, RZ, 0xc0, !PT ;  /* 0x0000003008ec7812 */ /* 0x000fe200078ec0ff */
[----:B-1----:R-:W-:Y:S01]  /*1e60*/  IMAD R7, R5, UR10, RZ ;  /* 0x0000000a05077c24 */ /* 0x002fe2000f8e02ff */
[----:B------:R-:W-:Y:S01]  /*1e70*/  IADD3.X R15, PT, PT, R6, UR21, R15, P0, !PT ;  /* 0x00000015060f7c10 */ /* 0x000fe200087fe40f */
[----:B------:R-:W-:Y:S01]  /*1e80*/  IMAD.WIDE.U32 R20, R4, UR10, R20 ;  /* 0x0000000a04147c25 */ /* 0x000fe2000f8e0014 */
[----:B------:R-:W-:Y:S01]  /*1e90*/  @!P4 LEA R24, P0, R11, R246, 0x1 ;  /* 0x000000f60b18c211 */ /* 0x000fe200078008ff */
[----:B------:R-:W1:Y:S01]  /*1ea0*/  LDC R241, c[0x0][0x44c] ;  /* 0x00011300fff17b82 */ /* 0x000e620000000800 */
[----:B------:R-:W-:Y:S01]  /*1eb0*/  LOP3.LUT R236, R236, 0x7, R9, 0xf8, !PT ;  /* 0x00000007ecec7812 */ /* 0x000fe200078ef809 */
[----:B--2---:R-:W-:Y:S01]  /*1ec0*/  IMAD R5, R5, UR8, RZ ;  /* 0x0000000805057c24 */ /* 0x004fe2000f8e02ff */
[----:B------:R-:W-:Y:S01]  /*1ed0*/  @!P4 LEA.HI.X R25, R11, R247, R3, 0x1, P0 ;  /* 0x000000f70b19c211 */ /* 0x000fe200000f0c03 */
[----:B------:R-:W-:Y:S01]  /*1ee0*/  IMAD R16, R4, UR11, R7 ;  /* 0x0000000b04107c24 */ /* 0x000fe2000f8e0207 */
[----:B------:R-:W-:Y:S01]  /*1ef0*/  ISETP.GE.AND P3, PT, R13, UR19, PT ;  /* 0x000000130d007c0c */ /* 0x000fe2000bf66270 */
[----:B------:R-:W-:Y:S01]  /*1f00*/  VIADD R3, R236, 0x8 ;  /* 0x00000008ec037836 */ /* 0x000fe20000000000 */
[----:B------:R-:W-:Y:S01]  /*1f10*/  @!P4 LEA R26, P1, R27, R244, 0x1 ;  /* 0x000000f41b1ac211 */ /* 0x000fe200078208ff */
[C---:B------:R-:W-:Y:S01]  /*1f20*/  IMAD R5, R4.reuse, UR9, R5 ;  /* 0x0000000904057c24 */ /* 0x040fe2000f8e0205 */
[----:B------:R-:W2:Y:S01]  /*1f30*/  LDCU UR11, c[0x0][0x590] ;  /* 0x0000b200ff0b77ac */ /* 0x000ea20008000800 */
[----:B------:R-:W-:Y:S01]  /*1f40*/  IMAD.WIDE.U32 R22, R4, UR8, R14 ;  /* 0x0000000804167c25 */ /* 0x000fe2000f8e000e */
[----:B------:R-:W-:-:S02]  /*1f50*/  ISETP.GE.AND P0, PT, R3, UR49, PT ;  /* 0x0000003103007c0c */ /* 0x000fc4000bf06270 */
[----:B------:R-:W-:Y:S01]  /*1f60*/  LOP3.LUT R3, R10, 0x1f8, RZ, 0xc0, !PT ;  /* 0x000001f80a037812 */ /* 0x000fe200078ec0ff */
[----:B------:R-:W-:Y:S02]  /*1f70*/  IMAD.U32 R6, RZ, RZ, UR16 ;  /* 0x00000010ff067e24 */ /* 0x000fe4000f8e00ff */
[----:B------:R-:W-:Y:S01]  /*1f80*/  IMAD.SHL.U32 R227, R0, 0x10, RZ ;  /* 0x0000001000e37824 */ /* 0x000fe200078e00ff */
[----:B------:R-:W-:Y:S01]  /*1f90*/  LOP3.LUT R11, R3, 0x38, R0, 0x78, !PT ;  /* 0x00000038030b7812 */ /* 0x000fe200078e7800 */
[----:B------:R-:W-:Y:S02]  /*1fa0*/  IMAD.U32 R7, RZ, RZ, UR20 ;  /* 0x00000014ff077e24 */ /* 0x000fe4000f8e00ff */
[----:B------:R-:W-:Y:S01]  /*1fb0*/  IMAD.MOV.U32 R235, RZ, RZ, 0x7f800000 ;  /* 0x7f800000ffeb7424 */ /* 0x000fe200078e00ff */
[----:B------:R-:W-:Y:S01]  /*1fc0*/  LOP3.LUT R11, R11, 0x1e00, R10, 0xf8, !PT ;  /* 0x00001e000b0b7812 */ /* 0x000fe200078ef80a */
[----:B------:R-:W-:Y:S01]  /*1fd0*/  IMAD.IADD R17, R21, 0x1, R16 ;  /* 0x0000000115117824 */ /* 0x000fe200078e0210 */
[----:B------:R-:W-:Y:S01]  /*1fe0*/  @!P4 LEA.HI.X R27, R6, R245, R7, 0x1, P1 ;  /* 0x000000f5061bc211 */ /* 0x000fe200008f0c07 */
[----:B------:R-:W-:Y:S01]  /*1ff0*/  IMAD.IADD R23, R23, 0x1, R5 ;  /* 0x0000000117177824 */ /* 0x000fe200078e0205 */
[----:B------:R-:W-:Y:S01]  /*2000*/  ISETP.GE.AND P1, PT, R13, UR49, PT ;  /* 0x000000310d007c0c */ /* 0x000fe2000bf26270 */
[----:B------:R-:W-:Y:S01]  /*2010*/  @!P2 IMAD.MOV.U32 R21, RZ, RZ, R17 ;  /* 0x000000ffff15a224 */ /* 0x000fe200078e0011 */
[----:B------:R-:W-:Y:S01]  /*2020*/  LEA R11, R11, UR35, 0x1 ;  /* 0x000000230b0b7c11 */ /* 0x000fe2000f8e08ff */
[----:B------:R-:W-:-:S02]  /*2030*/  @!P2 IMAD R5, R2, UR14, RZ ;  /* 0x0000000e0205ac24 */ /* 0x000fc4000f8e02ff */
[----:B------:R-:W-:Y:S02]  /*2040*/  IMAD.U32 R233, RZ, RZ, UR39 ;  /* 0x00000027ffe97e24 */ /* 0x000fe4000f8e00ff */
[----:B------:R-:W-:Y:S02]  /*2050*/  IMAD.MOV.U32 R234, RZ, RZ, 0x7f800000 ;  /* 0x7f800000ffea7424 */ /* 0x000fe400078e00ff */
[----:B------:R-:W-:Y:S02]  /*2060*/  IMAD.MOV.U32 R222, RZ, RZ, 0x20 ;  /* 0x00000020ffde7424 */ /* 0x000fe400078e00ff */
[----:B------:R-:W-:Y:S02]  /*2070*/  IMAD.MOV.U32 R216, RZ, RZ, 0x40 ;  /* 0x00000040ffd87424 */ /* 0x000fe400078e00ff */
[----:B------:R-:W-:Y:S01]  /*2080*/  IMAD.MOV.U32 R248, RZ, RZ, 0x10 ;  /* 0x00000010fff87424 */ /* 0x000fe200078e00ff */
[----:B------:R-:W-:Y:S01]  /*2090*/  @!PT LDS RZ, [RZ] ;  /* 0x00000000fffff984 */ /* 0x000fe20000000800 */
[----:B------:R-:W-:Y:S01]  /*20a0*/  @!PT LDS RZ, [RZ] ;  /* 0x00000000fffff984 */ /* 0x000fe20000000800 */
[----:B------:R-:W-:Y:S01]  /*20b0*/  @!PT LDS RZ, [RZ] ;  /* 0x00000000fffff984 */ /* 0x000fe20000000800 */
[----:B------:R-:W-:Y:S01]  /*20c0*/  @!P1 LDGSTS.E.BYPASS.LTC128B.128 [R11+0x8000], desc[UR36][R244.64] ;  /* 0x08000000f40b9fae */ /* 0x000fe2000b981a24 */
[----:B------:R-:W-:Y:S01]  /*20d0*/  @!P2 IMAD R3, R2, UR12, RZ ;  /* 0x0000000c0203ac24 */ /* 0x000fe2000f8e02ff */
[----:B------:R-:W-:Y:S01]  /*20e0*/  CS2R R190, SRZ ;  /* 0x0000000000be7805 */ /* 0x000fe2000001ff00 */
[----:B------:R-:W-:Y:S01]  /*20f0*/  @!P2 IMAD.MOV.U32 R6, RZ, RZ, R22 ;  /* 0x000000ffff06a224 */ /* 0x000fe200078e0016 */
[----:B------:R-:W-:Y:S01]  /*2100*/  @!P1 LDGSTS.E.BYPASS.LTC128B.128 [R11+0xa000], desc[UR36][R244.64+0x80] ;  /* 0x0a000080f40b9fae */ /* 0x000fe2000b981a24 */
[----:B------:R-:W-:Y:S01]  /*2110*/  @!P2 IMAD.MOV.U32 R7, RZ, RZ, R23 ;  /* 0x000000ffff07a224 */ /* 0x000fe200078e0017 */
[----:B------:R-:W-:Y:S01]  /*2120*/  CS2R R188, SRZ ;  /* 0x0000000000bc7805 */ /* 0x000fe2000001ff00 */
[--C-:B------:R-:W-:Y:S01]  /*2130*/  @!P3 IMAD.MOV.U32 R16, RZ, RZ, R20.reuse ;  /* 0x000000ffff10b224 */ /* 0x100fe200078e0014 */
[----:B------:R-:W-:Y:S01]  /*2140*/  @!P1 LDGSTS.E.BYPASS.LTC128B.128 [R11+0xc000], desc[UR36][R244.64+0x100] ;  /* 0x0c000100f40b9fae */ /* 0x000fe2000b981a24 */
[C---:B------:R-:W-:Y:S01]  /*2150*/  @!P2 IMAD R14, R18.reuse, UR15, R5 ;  /* 0x0000000f120eac24 */ /* 0x040fe2000f8e0205 */
[----:B------:R-:W-:Y:S01]  /*2160*/  CS2R R194, SRZ ;  /* 0x0000000000c27805 */ /* 0x000fe2000001ff00 */
[C---:B------:R-:W-:Y:S01]  /*2170*/  @!P2 IMAD R12, R18.reuse, UR13, R3 ;  /* 0x0000000d120cac24 */ /* 0x040fe2000f8e0203 */
[----:B------:R-:W-:Y:S01]  /*2180*/  @!P1 LDGSTS.E.BYPASS.LTC128B.128 [R11+0xe000], desc[UR36][R244.64+0x180] ;  /* 0x0e000180f40b9fae */ /* 0x000fe2000b981a24 */
[C---:B------:R-:W-:Y:S01]  /*2190*/  @!P2 IMAD.WIDE.U32 R20, R18.reuse, UR14, R20 ;  /* 0x0000000e1214ac25 */ /* 0x040fe2000f8e0014 */
[----:B------:R-:W4:Y:S01]  /*21a0*/  @!P2 LDC.64 R2, c[0x0][0x388] ;  /* 0x0000e200ff02ab82 */ /* 0x000f220000000a00 */
[----:B------:R-:W-:Y:S01]  /*21b0*/  CS2R R192, SRZ ;  /* 0x0000000000c07805 */ /* 0x000fe2000001ff00 */
[----:B------:R-:W-:Y:S01]  /*21c0*/  @P1 STS.128 [R11+0x8000], RZ ;  /* 0x008000ff0b001388 */ /* 0x000fe20000000c00 */
[----:B------:R-:W-:Y:S01]  /*21d0*/  @!P2 IMAD.WIDE.U32 R18, R18, UR12, R6 ;  /* 0x0000000c1212ac25 */ /* 0x000fe2000f8e0006 */
[----:B------:R-:W-:-:S02]  /*21e0*/  CS2R R186, SRZ ;  /* 0x0000000000ba7805 */ /* 0x000fc4000001ff00 */
[----:B------:R-:W-:Y:S01]  /*21f0*/  CS2R R184, SRZ ;  /* 0x0000000000b87805 */ /* 0x000fe2000001ff00 */
[----:B------:R-:W-:Y:S01]  /*2200*/  @P1 STS.128 [R11+0xa000], RZ ;  /* 0x00a000ff0b001388 */ /* 0x000fe20000000c00 */
[C---:B------:R-:W-:Y:S01]  /*2210*/  @!P3 IMAD.WIDE.U32 R28, R13.reuse, UR14, R16 ;  /* 0x0000000e0d1cbc25 */ /* 0x040fe2000f8e0010 */
[----:B------:R-:W2:Y:S01]  /*2220*/  @!P3 LDC.64 R6, c[0x0][0x388] ;  /* 0x0000e200ff06bb82 */ /* 0x000ea20000000a00 */
[----:B------:R-:W-:Y:S01]  /*2230*/  CS2R R182, SRZ ;  /* 0x0000000000b67805 */ /* 0x000fe2000001ff00 */
[----:B------:R-:W-:Y:S01]  /*2240*/  @P1 STS.128 [R11+0xc000], RZ ;  /* 0x00c000ff0b001388 */ /* 0x000fe20000000c00 */
[----:B------:R-:W-:Y:S01]  /*2250*/  @!P3 IMAD R16, R13, UR15, R29 ;  /* 0x0000000f0d10bc24 */ /* 0x000fe2000f8e021d */
[----:B------:R-:W-:Y:S01]  /*2260*/  CS2R R180, SRZ ;  /* 0x0000000000b47805 */ /* 0x000fe2000001ff00 */
[----:B------:R-:W-:Y:S01]  /*2270*/  @!P2 IMAD.IADD R14, R21, 0x1, R14 ;  /* 0x00000001150ea824 */ /* 0x000fe200078e020e */
[----:B------:R-:W-:Y:S01]  /*2280*/  @P1 STS.128 [R11+0xe000], RZ ;  /* 0x00e000ff0b001388 */ /* 0x000fe20000000c00 */
[C---:B------:R-:W-:Y:S01]  /*2290*/  @!P3 IMAD.WIDE.U32 R22, R13.reuse, UR12, R22 ;  /* 0x0000000c0d16bc25 */ /* 0x040fe2000f8e0016 */
[----:B------:R-:W1:Y:S01]  /*22a0*/  @!P3 LDC.64 R4, c[0x0][0x390] ;  /* 0x0000e400ff04bb82 */ /* 0x000e620000000a00 */
[----:B------:R-:W-:Y:S01]  /*22b0*/  CS2R R174, SRZ ;  /* 0x0000000000ae7805 */ /* 0x000fe2000001ff00 */
[----:B------:R-:W-:Y:S01]  /*22c0*/  @P4 STS.128 [R11+0x9000], RZ ;  /* 0x009000ff0b004388 */ /* 0x000fe20000000c00 */
[----:B------:R-:W-:Y:S01]  /*22d0*/  @!P3 IMAD R13, R13, UR13, R23 ;  /* 0x0000000d0d0dbc24 */ /* 0x000fe2000f8e0217 */
[----:B------:R-:W-:Y:S01]  /*22e0*/  CS2R R172, SRZ ;  /* 0x0000000000ac7805 */ /* 0x000fe2000001ff00 */
[----:B------:R-:W-:Y:S01]  /*22f0*/  @!P2 IMAD.IADD R12, R19, 0x1, R12 ;  /* 0x00000001130ca824 */ /* 0x000fe200078e020c */
[----:B------:R-:W-:Y:S01]  /*2300*/  @P4 STS.128 [R11+0xb000], RZ ;  /* 0x00b000ff0b004388 */ /* 0x000fe20000000c00 */
[C---:B---3--:R-:W-:Y:S01]  /*2310*/  IMAD.SHL.U32 R218, R217.reuse, 0x40, RZ ;  /* 0x00000040d9da7824 */ /* 0x048fe200078e00ff */
        /* <DEDUP_REMOVED lines=25> */
[----:B------:R2:W-:Y:S01]  /*24b0*/  @!P4 LDGSTS.E.BYPASS.LTC128B.128 [R11+0xf000], desc[UR36][R26.64+0x180] ;  /* 0x0f0001801a0bcfae */ /* 0x0005e2000b981a24 */
[----:B------:R-:W-:Y:S02]  /*24c0*/  CS2R R148, SRZ ;  /* 0x0000000000947805 */ /* 0x000fe4000001ff00 */
[----:B------:R-:W-:-:S02]  /*24d0*/  CS2R R142, SRZ ;  /* 0x00000000008e7805 */ /* 0x000fc4000001ff00 */
[----:B------:R-:W-:Y:S01]  /*24e0*/  CS2R R140, SRZ ;  /* 0x00000000008c7805 */ /* 0x000fe2000001ff00 */
[----:B------:R-:W-:Y:S01]  /*24f0*/  @!P1 LDGSTS.E.BYPASS.LTC128B.128 [R11], desc[UR36][R246.64] ;  /* 0x00000000f60b9fae */ /* 0x000fe2000b981a24 */
        /* <DEDUP_REMOVED lines=15> */
[----:B------:R-:W-:Y:S01]  /*25f0*/  @P1 STS.128 [R11], RZ ;  /* 0x000000ff0b001388 */ /* 0x000fe20000000c00 */
        /* <DEDUP_REMOVED lines=12> */
[----:B----4-:R-:W-:Y:S02]  /*26c0*/  @!P2 LEA R2, P1, R20, R2, 0x1 ;  /* 0x000000021402a211 */ /* 0x010fe400078208ff */
[----:B------:R-:W-:-:S02]  /*26d0*/  CS2R R52, SRZ ;  /* 0x0000000000347805 */ /* 0x000fc4000001ff00 */
[----:B------:R-:W-:Y:S01]  /*26e0*/  CS2R R46, SRZ ;  /* 0x00000000002e7805 */ /* 0x000fe2000001ff00 */
[----:B------:R-:W-:Y:S01]  /*26f0*/  @P4 STS.128 [R11+0x1000], RZ ;  /* 0x001000ff0b004388 */ /* 0x000fe20000000c00 */
[----:B------:R-:W-:Y:S02]  /*2700*/  @!P2 LEA.HI.X R3, R20, R3, R14, 0x1, P1 ;  /* 0x000000031403a211 */ /* 0x000fe400008f0c0e */
[----:B------:R-:W-:Y:S02]  /*2710*/  CS2R R44, SRZ ;  /* 0x00000000002c7805 */ /* 0x000fe4000001ff00 */
[----:B-1----:R-:W-:Y:S01]  /*2720*/  @!P3 LEA R4, P1, R22, R4, 0x1 ;  /* 0x000000041604b211 */ /* 0x002fe200078208ff */
[----:B------:R-:W-:Y:S01]  /*2730*/  @P4 STS.128 [R11+0x3000], RZ ;  /* 0x003000ff0b004388 */ /* 0x000fe20000000c00 */
[----:B------:R-:W-:Y:S02]  /*2740*/  CS2R R50, SRZ ;  /* 0x0000000000327805 */ /* 0x000fe4000001ff00 */
[----:B------:R-:W-:-:S02]  /*2750*/  CS2R R48, SRZ ;  /* 0x0000000000307805 */ /* 0x000fc4000001ff00 */
[----:B------:R-:W-:Y:S01]  /*2760*/  @!P3 LEA.HI.X R5, R22, R5, R13, 0x1, P1 ;  /* 0x000000051605b211 */ /* 0x000fe200008f0c0d */
[----:B------:R-:W-:Y:S01]  /*2770*/  @P4 STS.128 [R11+0x5000], RZ ;  /* 0x005000ff0b004388 */ /* 0x000fe20000000c00 */
[----:B------:R-:W-:Y:S01]  /*2780*/  IMAD.MOV.U32 R13, RZ, RZ, 0x4 ;  /* 0x00000004ff0d7424 */ /* 0x000fe200078e00ff */
[----:B------:R-:W-:Y:S02]  /*2790*/  CS2R R42, SRZ ;  /* 0x00000000002a7805 */ /* 0x000fe4000001ff00 */
        /* <DEDUP_REMOVED lines=9> */
[----:B------:R-:W-:-:S02]  /*2830*/  CS2R R34, SRZ ;  /* 0x0000000000227805 */ /* 0x000fc4000001ff00 */
[----:B------:R-:W-:Y:S01]  /*2840*/  CS2R R32, SRZ ;  /* 0x0000000000207805 */ /* 0x000fe2000001ff00 */
[----:B------:R-:W-:Y:S01]  /*2850*/  UIADD3 UR53, UPT, UPT, UR53, 0x40, -UR38 ;  /* 0x0000004035357890 */ /* 0x000fe2000fffe826 */
[----:B------:R-:W-:Y:S01]  /*2860*/  @!P4 LDGSTS.E.BYPASS.LTC128B.128 [R11+0x3000], desc[UR36][R24.64+0x80] ;  /* 0x03000080180bcfae */ /* 0x000fe2000b981a24 */
[----:B------:R-:W-:Y:S01]  /*2870*/  UIADD3 UR32, UPT, UPT, UR32, 0x40, URZ ;  /* 0x0000004020207890 */ /* 0x000fe2000fffe0ff */
[----:B------:R-:W1:Y:S02]  /*2880*/  LDCU UR8, c[0x0][0x3e0] ;  /* 0x00007c00ff0877ac */ /* 0x000e640008000800 */
[----:B------:R-:W-:Y:S01]  /*2890*/  @!P4 LDGSTS.E.BYPASS.LTC128B.128 [R11+0x5000], desc[UR36][R24.64+0x100] ;  /* 0x05000100180bcfae */ /* 0x000fe2000b981a24 */
[----:B------:R-:W3:Y:S03]  /*28a0*/  LDCU UR10, c[0x0][0x50c] ;  /* 0x0000a180ff0a77ac */ /* 0x000ee60008000800 */
[----:B------:R-:W-:Y:S01]  /*28b0*/  @!P4 LDGSTS.E.BYPASS.LTC128B.128 [R11+0x7000], desc[UR36][R24.64+0x180] ;  /* 0x07000180180bcfae */ /* 0x000fe2000b981a24 */
[C---:B--2---:R-:W-:Y:S01]  /*28c0*/  @!P3 LEA R26, P4, R28.reuse, R6, 0x1 ;  /* 0x000000061c1ab211 */ /* 0x044fe200078808ff */
[----:B------:R-:W2:Y:S03]  /*28d0*/  LDCU UR9, c[0x0][0x45c] ;  /* 0x00008b80ff0977ac */ /* 0x000ea60008000800 */
[----:B------:R-:W-:-:S02]  /*28e0*/  @!P3 LEA.HI.X R27, R28, R7, R16, 0x1, P4 ;  /* 0x000000071c1bb211 */ /* 0x000fc400020f0c10 */
[----:B------:R-:W4:Y:S03]  /*28f0*/  @!P2 LDC.64 R6, c[0x0][0x390] ;  /* 0x0000e400ff06ab82 */ /* 0x000f260000000a00 */
[----:B------:R-:W-:Y:S04]  /*2900*/  @!P3 LDGSTS.E.BYPASS.LTC128B.128 [R11+0x10000], desc[UR36][R26.64] ;  /* 0x100000001a0bbfae */ /* 0x000fe8000b981a24 */
[----:B------:R-:W-:Y:S04]  /*2910*/  @!P3 LDGSTS.E.BYPASS.LTC128B.128 [R11+0x12000], desc[UR36][R26.64+0x80] ;  /* 0x120000801a0bbfae */ /* 0x000fe8000b981a24 */
[----:B------:R-:W-:Y:S04]  /*2920*/  @!P3 LDGSTS.E.BYPASS.LTC128B.128 [R11+0x14000], desc[UR36][R26.64+0x100] ;  /* 0x140001001a0bbfae */ /* 0x000fe8000b981a24 */
[----:B------:R-:W-:Y:S04]  /*2930*/  @!P3 LDGSTS.E.BYPASS.LTC128B.128 [R11+0x16000], desc[UR36][R26.64+0x180] ;  /* 0x160001801a0bbfae */ /* 0x000fe8000b981a24 */
[----:B------:R-:W-:Y:S04]  /*2940*/  @P3 STS.128 [R11+0x10000], RZ ;  /* 0x010000ff0b003388 */ /* 0x000fe80000000c00 */
[----:B------:R-:W-:Y:S01]  /*2950*/  @P3 STS.128 [R11+0x12000], RZ ;  /* 0x012000ff0b003388 */ /* 0x000fe20000000c00 */
[----:B----4-:R-:W-:-:S03]  /*2960*/  @!P2 LEA R14, P1, R18, R6, 0x1 ;  /* 0x00000006120ea211 */ /* 0x010fc600078208ff */
[----:B------:R-:W-:Y:S01]  /*2970*/  @P3 STS.128 [R11+0x14000], RZ ;  /* 0x014000ff0b003388 */ /* 0x000fe20000000c00 */
[----:B------:R-:W-:-:S03]  /*2980*/  @!P2 LEA.HI.X R15, R18, R7, R12, 0x1, P1 ;  /* 0x00000007120fa211 */ /* 0x000fc600008f0c0c */
[----:B------:R-:W-:Y:S01]  /*2990*/  @P3 STS.128 [R11+0x16000], RZ ;  /* 0x016000ff0b003388 */ /* 0x000fe20000000c00 */
[----:B------:R-:W-:-:S03]  /*29a0*/  ISETP.GE.AND P1, PT, R236, UR49, PT ;  /* 0x00000031ec007c0c */ /* 0x000fc6000bf26270 */
[----:B------:R-:W-:Y:S04]  /*29b0*/  @P2 STS.128 [R11+0x11000], RZ ;  /* 0x011000ff0b002388 */ /* 0x000fe80000000c00 */
[----:B------:R-:W-:Y:S04]  /*29c0*/  @P2 STS.128 [R11+0x13000], RZ ;  /* 0x013000ff0b002388 */ /* 0x000fe80000000c00 */
[----:B------:R-:W-:Y:S04]  /*29d0*/  @P2 STS.128 [R11+0x15000], RZ ;  /* 0x015000ff0b002388 */ /* 0x000fe80000000c00 */
[----:B------:R-:W-:Y:S01]  /*29e0*/  @P2 STS.128 [R11+0x17000], RZ ;  /* 0x017000ff0b002388 */ /* 0x000fe20000000c00 */
[----:B------:R-:W-:-:S02]  /*29f0*/  IMAD.SHL.U32 R6, R0, 0x2, RZ ;  /* 0x0000000200067824 */ /* 0x000fc400078e00ff */
[----:B------:R-:W-:Y:S01]  /*2a00*/  IMAD.WIDE.U32 R12, R236, R13, UR58 ;  /* 0x0000003aec0c7e25 */ /* 0x000fe2000f8e000d */
        /* <DEDUP_REMOVED lines=13> */
[----:B----4-:R-:W-:-:S03]  /*2ae0*/  IMAD.SHL.U32 R2, R0, 0x20, RZ ;  /* 0x0000002000027824 */ /* 0x010fc600078e00ff */
[----:B------:R-:W-:Y:S04]  /*2af0*/  @P3 STS.128 [R11+0x1c000], RZ ;  /* 0x01c000ff0b003388 */ /* 0x000fe80000000c00 */
[----:B------:R-:W-:Y:S04]  /*2b00*/  @P3 STS.128 [R11+0x1e000], RZ ;  /* 0x01e000ff0b003388 */ /* 0x000fe80000000c00 */
[----:B------:R-:W-:Y:S04]  /*2b10*/  @P2 STS.128 [R11+0x19000], RZ ;  /* 0x019000ff0b002388 */ /* 0x000fe80000000c00 */
[----:B------:R-:W-:Y:S01]  /*2b20*/  @P2 STS.128 [R11+0x1b000], RZ ;  /* 0x01b000ff0b002388 */ /* 0x000fe20000000c00 */
[----:B-1----:R-:W-:-:S03]  /*2b30*/  LOP3.LUT R5, R229, 0x1c0, RZ, 0xc0, !PT ;  /* 0x000001c0e5057812 */ /* 0x002fc600078ec0ff */
[----:B------:R-:W-:Y:S01]  /*2b40*/  @P2 STS.128 [R11+0x1d000], RZ ;  /* 0x01d000ff0b002388 */ /* 0x000fe20000000c00 */
[----:B------:R-:W-:Y:S02]  /*2b50*/  LOP3.LUT R229, R229, 0x200, RZ, 0xc0, !PT ;  /* 0x00000200e5e57812 */ /* 0x000fe400078ec0ff */
[----:B------:R-:W-:Y:S01]  /*2b60*/  LOP3.LUT R4, R2, 0x200, RZ, 0xc0, !PT ;  /* 0x0000020002047812 */ /* 0x000fe200078ec0ff */
[----:B------:R1:W-:Y:S01]  /*2b70*/  @P2 STS.128 [R11+0x1f000], RZ ;  /* 0x01f000ff0b002388 */ /* 0x0003e20000000c00 */
[----:B------:R-:W-:Y:S01]  /*2b80*/  LOP3.LUT R229, R229, 0xc00, R2, 0xf8, !PT ;  /* 0x00000c00e5e57812 */ /* 0x000fe200078ef802 */
[----:B------:R-:W-:Y:S01]  /*2b90*/  IMAD.SHL.U32 R2, R217, 0x2, RZ ;  /* 0x00000002d9027824 */ /* 0x000fe200078e00ff */
[----:B------:R-:W-:Y:S01]  /*2ba0*/  LOP3.LUT R227, R4, 0x3800, R227, 0xf8, !PT ;  /* 0x0000380004e37812 */ /* 0x000fe200078ef8e3 */
[----:B------:R-:W-:Y:S01]  /*2bb0*/  @!PT LDS RZ, [RZ] ;  /* 0x00000000fffff984 */ /* 0x000fe20000000800 */
[----:B------:R-:W-:Y:S01]  /*2bc0*/  @!PT LDS RZ, [RZ] ;  /* 0x00000000fffff984 */ /* 0x000fe20000000800 */
[----:B------:R-:W-:Y:S01]  /*2bd0*/  @!PT LDS RZ, [RZ] ;  /* 0x00000000fffff984 */ /* 0x000fe20000000800 */
[----:B------:R-:W-:Y:S01]  /*2be0*/  @!P2 LDGSTS.E.BYPASS.LTC128B.128 [R11+0x19000], desc[UR36][R14.64] ;  /* 0x190000000e0bafae */ /* 0x000fe2000b981a24 */
[----:B------:R-:W-:Y:S02]  /*2bf0*/  LOP3.LUT R5, R5, 0x38, R10, 0xf8, !PT ;  /* 0x0000003805057812 */ /* 0x000fe400078ef80a */
[----:B------:R-:W-:Y:S01]  /*2c00*/  LOP3.LUT R4, R2, 0x20, RZ, 0xc0, !PT ;  /* 0x0000002002047812 */ /* 0x000fe200078ec0ff */
[----:B------:R-:W-:Y:S01]  /*2c10*/  @!P2 LDGSTS.E.BYPASS.LTC128B.128 [R11+0x1b000], desc[UR36][R14.64+0x80] ;  /* 0x1b0000800e0bafae */ /* 0x000fe2000b981a24 */
[----:B------:R-:W-:-:S03]  /*2c20*/  LOP3.LUT R8, R5, 0x8, R8, 0x78, !PT ;  /* 0x0000000805087812 */ /* 0x000fc600078e7808 */
[----:B------:R-:W-:Y:S04]  /*2c30*/  @!P2 LDGSTS.E.BYPASS.LTC128B.128 [R11+0x1d000], desc[UR36][R14.64+0x100] ;  /* 0x1d0001000e0bafae */ /* 0x000fe8000b981a24 */
[----:B------:R1:W-:Y:S01]  /*2c40*/  @!P2 LDGSTS.E.BYPASS.LTC128B.128 [R11+0x1f000], desc[UR36][R14.64+0x180] ;  /* 0x1f0001800e0bafae */ /* 0x0003e2000b981a24 */
[----:B------:R-:W-:-:S03]  /*2c50*/  IMAD.SHL.U32 R3, R217, 0x20, RZ ;  /* 0x00000020d9037824 */ /* 0x000fc600078e00ff */
[----:B------:R-:W0:Y:S01]  /*2c60*/  LDGDEPBAR ;  /* 0x00000000000079af */ /* 0x000e220000000000 */
[----:B------:R-:W-:-:S03]  /*2c70*/  LOP3.LUT R6, R6, 0x6, RZ, 0xc0, !PT ;  /* 0x0000000606067812 */ /* 0x000fc600078ec0ff */
[----:B------:R4:W5:Y:S01]  /*2c80*/  @!P1 LDG.E R235, desc[UR36][R12.64] ;  /* 0x000000240ceb9981 */ /* 0x000962000c1e1900 */
[----:B------:R-:W-:Y:S02]  /*2c90*/  LOP3.LUT R6, R6, 0xe0, R9, 0xf8, !PT ;  /* 0x000000e006067812 */ /* 0x000fe400078ef809 */
[----:B------:R-:W-:Y:S01]  /*2ca0*/  SHF.R.U32.HI R9, RZ, 0x3, R217 ;  /* 0x00000003ff097819 */ /* 0x000fe200000116d9 */
[----:B------:R4:W5:Y:S01]  /*2cb0*/  @!P0 LDG.E R234, desc[UR36][R12.64+0x20] ;  /* 0x000020240cea8981 */ /* 0x000962000c1e1900 */
[----:B------:R-:W-:Y:S01]  /*2cc0*/  R2P PR, R0, 0x6 ;  /* 0x0000000600007804 */ /* 0x000fe20000000000 */
[----:B------:R-:W-:Y:S01]  /*2cd0*/  IMAD.U32 R233, R233, 0x40, R6 ;  /* 0x00000040e9e97824 */ /* 0x000fe200078e0006 */
[----:B------:R-:W-:Y:S02]  /*2ce0*/  LOP3.LUT R0, R5, 0x8, R0, 0x78, !PT ;  /* 0x0000000805007812 */ /* 0x000fe400078e7800 */
[----:B------:R-:W-:Y:S02]  /*2cf0*/  CS2R R28, SRZ ;  /* 0x00000000001c7805 */ /* 0x000fe4000001ff00 */
[----:B------:R-:W-:-:S02]  /*2d00*/  LOP3.LUT R9, R4, 0x18, R9, 0xf8, !PT ;  /* 0x0000001804097812 */ /* 0x000fc400078ef809 */
[----:B------:R-:W-:Y:S02]  /*2d10*/  CS2R R26, SRZ ;  /* 0x00000000001a7805 */ /* 0x000fe4000001ff00 */
[----:B------:R-:W-:Y:S02]  /*2d20*/  SHF.R.U32.HI R4, RZ, 0x2, R217 ;  /* 0x00000002ff047819 */ /* 0x000fe400000116d9 */
[----:B------:R-:W-:Y:S02]  /*2d30*/  CS2R R24, SRZ ;  /* 0x0000000000187805 */ /* 0x000fe4000001ff00 */
[----:B------:R-:W-:Y:S02]  /*2d40*/  LOP3.LUT R5, R2, 0x38, RZ, 0xc0, !PT ;  /* 0x0000003802057812 */ /* 0x000fe400078ec0ff */
[----:B------:R-:W-:Y:S02]  /*2d50*/  CS2R R22, SRZ ;  /* 0x0000000000167805 */ /* 0x000fe4000001ff00 */
[----:B------:R-:W-:-:S02]  /*2d60*/  LOP3.LUT R7, R3, 0xc00, RZ, 0xc0, !PT ;  /* 0x00000c0003077812 */ /* 0x000fc400078ec0ff */
[----:B------:R-:W-:Y:S02]  /*2d70*/  CS2R R20, SRZ ;  /* 0x0000000000147805 */ /* 0x000fe4000001ff00 */
[----:B------:R-:W-:Y:S01]  /*2d80*/  LOP3.LUT R4, R5, 0x20, R4, 0x78, !PT ;  /* 0x0000002005047812 */ /* 0x000fe200078e7804 */
[----:B------:R-:W-:Y:S01]  /*2d90*/  USHF.L.U32 UR11, UR11, 0x6, URZ ;  /* 0x000000060b0b7899 */ /* 0x000fe200080006ff */
[----:B------:R-:W-:Y:S02]  /*2da0*/  SHF.R.U32.HI R5, RZ, 0x1, R217 ;  /* 0x00000001ff057819 */ /* 0x000fe400000116d9 */
[----:B------:R-:W-:Y:S02]  /*2db0*/  LOP3.LUT R227, R227, R0, RZ, 0xfc, !PT ;  /* 0x00000000e3e37212 */ /* 0x000fe400078efcff */
[----:B------:R-:W-:Y:S02]  /*2dc0*/  LOP3.LUT R0, R3, 0x200, RZ, 0xc0, !PT ;  /* 0x0000020003007812 */ /* 0x000fe400078ec0ff */
[----:B-1----:R-:W-:-:S02]  /*2dd0*/  LOP3.LUT R11, R218, 0x1c0, RZ, 0xc0, !PT ;  /* 0x000001c0da0b7812 */ /* 0x002fc400078ec0ff */
[----:B------:R-:W-:Y:S02]  /*2de0*/  LOP3.LUT R6, R5, 0x10, RZ, 0xc0, !PT ;  /* 0x0000001005067812 */ /* 0x000fe400078ec0ff */
[----:B------:R-:W-:Y:S02]  /*2df0*/  LOP3.LUT R2, R7, 0x6, R2, 0xf8, !PT ;  /* 0x0000000607027812 */ /* 0x000fe400078ef802 */
[----:B------:R-:W-:Y:S02]  /*2e00*/  LOP3.LUT R7, R0, 0x3800, R243, 0xf8, !PT ;  /* 0x0000380000077812 */ /* 0x000fe400078ef8f3 */
[----:B------:R-:W-:Y:S02]  /*2e10*/  LOP3.LUT R0, R11, 0x38, R232, 0xf8, !PT ;  /* 0x000000380b007812 */ /* 0x000fe400078ef8e8 */
[----:B------:R-:W-:Y:S01]  /*2e20*/  LOP3.LUT R11, R6, 0x8, R217, 0xf8, !PT ;  /* 0x00000008060b7812 */ /* 0x000fe200078ef8d9 */
[----:B------:R-:W-:Y:S01]  /*2e30*/  IMAD.MOV.U32 R6, RZ, RZ, 0x40 ;  /* 0x00000040ff067424 */ /* 0x000fe200078e00ff */
[----:B------:R-:W-:-:S02]  /*2e40*/  LOP3.LUT R243, R4, 0x1c0, R243, 0xf8, !PT ;  /* 0x000001c004f37812 */ /* 0x000fc400078ef8f3 */
[C---:B------:R-:W-:Y:S02]  /*2e50*/  LOP3.LUT R242, R0.reuse, 0x8, R217, 0x78, !PT ;  /* 0x0000000800f27812 */ /* 0x040fe400078e78d9 */
[----:B------:R-:W-:Y:S02]  /*2e60*/  LOP3.LUT R4, R11, R0, RZ, 0x3c, !PT ;  /* 0x000000000b047212 */ /* 0x000fe400078e3cff */
[----:B------:R-:W-:Y:S02]  /*2e70*/  LOP3.LUT R0, R0, 0x8, R5, 0x78, !PT ;  /* 0x0000000800007812 */ /* 0x000fe400078e7805 */
[----:B------:R-:W-:Y:S02]  /*2e80*/  LOP3.LUT R5, R9, 0x1c0, R218, 0xf8, !PT ;  /* 0x000001c009057812 */ /* 0x000fe400078ef8da */
[----:B------:R-:W-:Y:S02]  /*2e90*/  LOP3.LUT R229, R229, R8, RZ, 0xfc, !PT ;  /* 0x00000008e5e57212 */ /* 0x000fe400078efcff */
[----:B------:R-:W-:-:S02]  /*2ea0*/  LOP3.LUT R5, R5, 0x38, R232, 0x78, !PT ;  /* 0x0000003805057812 */ /* 0x000fc400078e78e8 */
[----:B------:R-:W-:Y:S01]  /*2eb0*/  LOP3.LUT R242, R7, R242, RZ, 0xfc, !PT ;  /* 0x000000f207f27212 */ /* 0x000fe200078efcff */
[----:B------:R-:W-:Y:S01]  /*2ec0*/  IMAD.U32 R7, RZ, RZ, UR48 ;  /* 0x00000030ff077e24 */ /* 0x000fe2000f8e00ff */
[----:B------:R-:W-:Y:S02]  /*2ed0*/  SEL R6, R6, 0xffffffc0, !P2 ;  /* 0xffffffc006067807 */ /* 0x000fe40005000000 */
[----:B------:R-:W-:Y:S02]  /*2ee0*/  LEA R227, R227, UR35, 0x1 ;  /* 0x00000023e3e37c11 */ /* 0x000fe4000f8e08ff */
[----:B------:R-:W-:Y:S02]  /*2ef0*/  LOP3.LUT R220, R5, 0x200, R218, 0xf8, !PT ;  /* 0x0000020005dc7812 */ /* 0x000fe400078ef8da */
[----:B------:R-:W-:Y:S01]  /*2f00*/  LEA R229, R229, UR35, 0x1 ;  /* 0x00000023e5e57c11 */ /* 0x000fe2000f8e08ff */
[----:B------:R-:W-:Y:S01]  /*2f10*/  IMAD.IADD R223, R6, 0x1, R227 ;  /* 0x0000000106df7824 */ /* 0x000fe200078e02e3 */
[----:B------:R-:W-:-:S02]  /*2f20*/  LOP3.LUT R218, R218, 0x200, RZ, 0xc0, !PT ;  /* 0x00000200dada7812 */ /* 0x000fc400078ec0ff */
[----:B------:R-:W-:Y:S01]  /*2f30*/  LOP3.LUT R243, R2, R243, RZ, 0xfc, !PT ;  /* 0x000000f302f37212 */ /* 0x000fe200078efcff */
[----:B------:R-:W-:Y:S01]  /*2f40*/  IMAD.MOV.U32 R2, RZ, RZ, 0x20 ;  /* 0x00000020ff027424 */ /* 0x000fe200078e00ff */
[----:B------:R-:W-:Y:S01]  /*2f50*/  SEL R222, R222, 0xffffffe0, !P1 ;  /* 0xffffffe0dede7807 */ /* 0x000fe20004800000 */
[----:B------:R-:W-:Y:S01]  /*2f60*/  IMAD.IADD R225, R6, 0x1, R229 ;  /* 0x0000000106e17824 */ /* 0x000fe200078e02e5 */
[----:B------:R-:W-:Y:S02]  /*2f70*/  IADD3 R7, PT, PT, R7, UR38, R236 ;  /* 0x0000002607077c10 */ /* 0x000fe4000fffe0ec */
[C---:B------:R-:W-:Y:S01]  /*2f80*/  LOP3.LUT P1, RZ, R217.reuse, 0x4, RZ, 0xc0, !PT ;  /* 0x00000004d9ff7812 */ /* 0x040fe2000782c0ff */
[C---:B------:R-:W-:Y:S01]  /*2f90*/  IMAD.IADD R224, R222.reuse, 0x1, R227 ;  /* 0x00000001dee07824 */ /* 0x040fe200078e02e3 */
[C---:B------:R-:W-:Y:S01]  /*2fa0*/  LOP3.LUT P0, RZ, R217.reuse, 0x2, RZ, 0xc0, !PT ;  /* 0x00000002d9ff7812 */ /* 0x040fe2000780c0ff */
[----:B------:R-:W-:Y:S01]  /*2fb0*/  IMAD.IADD R226, R222, 0x1, R229 ;  /* 0x00000001dee27824 */ /* 0x000fe200078e02e5 */
[----:B------:R-:W-:Y:S01]  /*2fc0*/  LOP3.LUT R5, R218, 0xc00, R3, 0xf8, !PT ;  /* 0x00000c00da057812 */ /* 0x000fe200078ef803 */
[----:B------:R-:W-:Y:S01]  /*2fd0*/  IMAD.IADD R221, R222, 0x1, R223 ;  /* 0x00000001dedd7824 */ /* 0x000fe200078e02df */
[----:B------:R-:W-:Y:S01]  /*2fe0*/  LOP3.LUT P2, RZ, R217, 0x8, RZ, 0xc0, !PT ;  /* 0x00000008d9ff7812 */ /* 0x000fe2000784c0ff */
[----:B------:R-:W-:Y:S01]  /*2ff0*/  VIADD R249, R7, -UR46 ;  /* 0x8000002e07f97c36 */ /* 0x000fe20008000000 */
[----:B------:R-:W-:Y:S01]  /*3000*/  SEL R216, R216, 0xffffffc0, !P1 ;  /* 0xffffffc0d8d87807 */ /* 0x000fe20004800000 */
[----:B------:R-:W-:Y:S01]  /*3010*/  IMAD.IADD R222, R222, 0x1, R225 ;  /* 0x00000001dede7824 */ /* 0x000fe200078e02e1 */
[----:B------:R-:W-:-:S02]  /*3020*/  SEL R2, R2, 0xffffffe0, !P0 ;  /* 0xffffffe002027807 */ /* 0x000fc40004000000 */
[----:B------:R-:W-:Y:S02]  /*3030*/  SEL R248, R248, 0xfffffff0, !P1 ;  /* 0xfffffff0f8f87807 */ /* 0x000fe40004800000 */
[----:B------:R-:W-:Y:S02]  /*3040*/  LOP3.LUT R219, R4, 0x200, R3, 0xf8, !PT ;  /* 0x0000020004db7812 */ /* 0x000fe400078ef803 */
[----:B--234-:R-:W-:-:S07]  /*3050*/  LOP3.LUT R250, R5, R0, RZ, 0xfc, !PT ;  /* 0x0000000005fa7212 */ /* 0x01cfce00078efcff */
.L_x_764:
        /* <DEDUP_REMOVED lines=8> */
[----:B------:R-:W-:Y:S01]  /*30e0*/  UIADD3 UR47, UPT, UPT, UR47, -0x1, URZ ;  /* 0xffffffff2f2f7890 */ /* 0x000fe2000fffe0ff */
[----:B------:R-:W-:Y:S01]  /*30f0*/  FSEL R131, R131, RZ, P3 ;  /* 0x000000ff83837208 */ /* 0x000fe20001800000 */
[----:B------:R-:W-:Y:S01]  /*3100*/  UISETP.GE.AND UP0, UPT, UR48, UR53, UPT ;  /* 0x000000353000728c */ /* 0x000fe2000bf06270 */
[----:B------:R-:W-:Y:S03]  /*3110*/  FSEL R209, R209, RZ, P4 ;  /* 0x000000ffd1d17208 */ /* 0x000fe60002000000 */
[----:B------:R-:W-:Y:S06]  /*3120*/  UISETP.LT.AND UP0, UPT, UR32, UR38, UP0 ;  /* 0x000000262000728c */ /* 0x000fec0008701270 */
[----:B------:R-:W-:Y:S01]  /*3130*/  PLOP3.LUT P0, PT, PT, PT, UP0, 0x80, 0x8 ;  /* 0x000000000008781c */ /* 0x000fe20003f0f008 */
[----:B------:R-:W-:Y:S01]  /*3140*/  UISETP.GT.AND UP0, UPT, UR47, UR51, UPT ;  /* 0x000000332f00728c */ /* 0x000fe2000bf04270 */
[----:B------:R-:W-:Y:S04]  /*3150*/  DEPBAR.LE SB0, 0x0 ;  /* 0x000080000000791a */ /* 0x000fe80000000000 */
[----:B------:R-:W-:Y:S06]  /*3160*/  BAR.SYNC.DEFER_BLOCKING 0x0 ;  /* 0x0000000000007b1d */ /* 0x000fec0000010000 */
[----:B------:R-:W-:Y:S01]  /*3170*/  @UP0 UIADD3 UR13, UP1, UPT, UR58, -0x100, URZ ;  /* 0xffffff003a0d0890 */ /* 0x000fe2000ff3e0ff */
[----:B------:R-:W-:Y:S02]  /*3180*/  @!P0 VIADDMNMX R200, R249, -R240, UR38, PT ;  /* 0x00000026f9c88e46 */ /* 0x000fe4000b8009f0 */
        /* <DEDUP_REMOVED lines=10> */
[C---:B------:R-:W-:Y:S02]  /*3230*/  @!P0 IADD3 R199, PT, PT, R233.reuse, 0x10, RZ ;  /* 0x00000010e9c78810 */ /* 0x040fe40007ffe0ff */
[----:B------:R-:W-:Y:S01]  /*3240*/  @!P0 IADD3 R201, PT, PT, R233, 0x18, RZ ;  /* 0x00000018e9c98810 */ /* 0x000fe20007ffe0ff */
[----:B------:R-:W-:Y:S06]  /*3250*/  LDSM.16.M88.4 R84, [R229] ;  /* 0x00000000e554783b */ /* 0x000fec0000000200 */
[----:B-1----:R-:W1:Y:S06]  /*3260*/  LDSM.16.M88.4 R88, [R227+0x10000] ;  /* 0x01000000e358783b */ /* 0x002e6c0000000200 */
[----:B------:R-:W2:Y:S06]  /*3270*/  LDSM.16.M88.4 R92, [R227+0x10800] ;  /* 0x01080000e35c783b */ /* 0x000eac0000000200 */
[----:B------:R-:W-:Y:S06]  /*3280*/  LDSM.16.M88.4 R96, [R226] ;  /* 0x00000000e260783b */ /* 0x000fec0000000200 */
[----:B------:R-:W3:Y:S06]  /*3290*/  LDSM.16.M88.4 R100, [R224+0x10000] ;  /* 0x01000000e064783b */ /* 0x000eec0000000200 */
        /* <DEDUP_REMOVED lines=72> */
[----:B------:R3:W2:Y:S01]  /*3720*/  LDSM.16.M88.4 R92, [R229+0x6000] ;  /* 0x00600000e55c783b */ /* 0x0006a20000000200 */
[C---:B----4-:R-:W-:Y:S08]  /*3730*/  HMMA.16816.F32 R4, R100.reuse, R104, R4 ;  /* 0x000000686404723c */ /* 0x050ff00000001804 */
[C---:B------:R-:W-:Y:S01]  /*3740*/  HMMA.16816.F32 R8, R100.reuse, R106, R8 ;  /* 0x0000006a6408723c */ /* 0x040fe20000001808 */
[----:B------:R-:W-:Y:S07]  /*3750*/  LDSM.16.M88.4 R104, [R224+0x16000] ;  /* 0x01600000e068783b */ /* 0x000fee0000000200 */
[C---:B-1----:R-:W-:Y:S03]  /*3760*/  HMMA.16816.F32 R12, R100.reuse, R84, R12 ;  /* 0x00000054640c723c */ /* 0x042fe6000000180c */
[----:B---3--:R-:W-:Y:S05]  /*3770*/  LEA R229, R250, UR4, 0x1 ;  /* 0x00000004fae57c11 */ /* 0x008fea000f8e08ff */
[----:B------:R-:W-:Y:S01]  /*3780*/  HMMA.16816.F32 R16, R100, R86, R16 ;  /* 0x000000566410723c */ /* 0x000fe20000001810 */
[----:B------:R1:W3:Y:S06]  /*3790*/  LDSM.16.M88.4 R84, [R227+0x16800] ;  /* 0x01680000e354783b */ /* 0x0002ec0000000200 */
[----:B------:R4:W3:Y:S01]  /*37a0*/  LDSM.16.M88.4 R100, [R226+0x6000] ;  /* 0x00600000e264783b */ /* 0x0008e20000000200 */
[C---:B------:R-:W-:Y:S08]  /*37b0*/  HMMA.16816.F32 R4, R108.reuse, R112, R4 ;  /* 0x000000706c04723c */ /* 0x040ff00000001804 */
[C---:B------:R-:W-:Y:S01]  /*37c0*/  HMMA.16816.F32 R8, R108.reuse, R114, R8 ;  /* 0x000000726c08723c */ /* 0x040fe20000001808 */
[----:B------:R-:W-:Y:S07]  /*37d0*/  LDSM.16.M88.4 R112, [R223+0x16000] ;  /* 0x01600000df70783b */ /* 0x000fee0000000200 */
[C---:B--2---:R-:W-:Y:S03]  /*37e0*/  HMMA.16816.F32 R12, R108.reuse, R88, R12 ;  /* 0x000000586c0c723c */ /* 0x044fe6000000180c */
[----:B-1----:R-:W-:Y:S02]  /*37f0*/  LEA R227, R242, UR4, 0x1 ;  /* 0x00000004f2e37c11 */ /* 0x002fe4000f8e08ff */
        /* <DEDUP_REMOVED lines=46> */
[----:B-1----:R-:W-:Y:S01]  /*3ae0*/  MOV R208, R119 ;  /* 0x0000007700d07202 */ /* 0x002fe20000000f00 */
[----:B------:R-:W-:Y:S01]  /*3af0*/  FMUL.FTZ R128, R14, UR10 ;  /* 0x0000000a0e807c20 */ /* 0x000fe20008410000 */
[----:B------:R-:W-:Y:S01]  /*3b00*/  FMUL.FTZ R129, R15, UR10 ;  /* 0x0000000a0f817c20 */ /* 0x000fe20008410000 */
[----:B------:R-:W-:Y:S03]  /*3b10*/  @!P0 FSEL R208, R119, -INF , !P6 ;  /* 0xff80000077d08808 */ /* 0x000fe60007000000 */
[----:B------:R-:W1:Y:S01]  /*3b20*/  MUFU.TANH R122, R122 ;  /* 0x0000007a007a7308 */ /* 0x000e620000002400 */
[----:B------:R-:W-:Y:S01]  /*3b30*/  @!P0 ISETP.GE.AND P6, PT, R233, R198, PT ;  /* 0x000000c6e900820c */ /* 0x000fe20003fc6270 */
[----:B------:R-:W-:Y:S01]  /*3b40*/  FMUL.FTZ R130, R16, UR10 ;  /* 0x0000000a10827c20 */ /* 0x000fe20008410000 */
[----:B------:R-:W-:Y:S01]  /*3b50*/  FMUL.FTZ R196, R17, UR10 ;  /* 0x0000000a11c47c20 */ /* 0x000fe20008410000 */
[----:B---3--:R-:W-:Y:S01]  /*3b60*/  MOV R210, R120 ;  /* 0x0000007800d27202 */ /* 0x008fe20000000f00 */
[----:B------:R-:W-:Y:S01]  /*3b70*/  FMUL.FTZ R230, R19, UR10 ;  /* 0x0000000a13e67c20 */ /* 0x000fe20008410000 */
[----:B------:R-:W-:Y:S01]  /*3b80*/  @!P0 FSEL R210, R120, -INF , !P6 ;  /* 0xff80000078d28808 */ /* 0x000fe20007000000 */
[--C-:B------:R-:W-:Y:S03]  /*3b90*/  FFMA.FTZ R215, R208, UR9, -R209.reuse ;  /* 0x00000009d0d77c23 */ /* 0x100fe600080108d1 */
        /* <DEDUP_REMOVED lines=12> */
[C---:B------:R-:W-:Y:S01]  /*3c60*/  @!P0 FSEL R214, R122.reuse, -INF , !P4 ;  /* 0xff8000007ad68808 */ /* 0x040fe20006000000 */
        /* <DEDUP_REMOVED lines=14> */
[-C--:B--2---:R-:W-:Y:S01]  /*3d50*/  MOV R204, R124.reuse ;  /* 0x0000007c00cc7202 */ /* 0x084fe20000000f00 */
[----:B------:R-:W-:Y:S01]  /*3d60*/  FMUL.FTZ R123, R123, UR10 ;  /* 0x0000000a7b7b7c20 */ /* 0x000fe20008410000 */
[C---:B------:R-:W-:Y:S01]  /*3d70*/  @!P0 FSEL R204, R124.reuse, -INF , !P3 ;  /* 0xff8000007ccc8808 */ /* 0x040fe20005800000 */
[----:B------:R-:W-:Y:S01]  /*3d80*/  FFMA.FTZ R124, -R124, R124, 1 ;  /* 0x3f8000007c7c7423 */ /* 0x000fe2000001017c */
[----:B------:R-:W-:Y:S03]  /*3d90*/  @!P0 ISETP.GE.AND P3, PT, R199, R200, PT ;  /* 0x000000c8c700820c */ /* 0x000fe60003f66270 */
[----:B------:R-:W2:Y:S01]  /*3da0*/  MUFU.TANH R126, R126 ;  /* 0x0000007e007e7308 */ /* 0x000ea20000002400 */
[----:B------:R-:W-:Y:S01]  /*3db0*/  FFMA.FTZ R121, -R121, R121, 1 ;  /* 0x3f80000079797423 */ /* 0x000fe20000010179 */
[----:B-1----:R-:W-:Y:S01]  /*3dc0*/  MOV R212, R125 ;  /* 0x0000007d00d47202 */ /* 0x002fe20000000f00 */
        /* <DEDUP_REMOVED lines=12> */
[----:B------:R-:W-:Y:S03]  /*3e90*/  @!P0 ISETP.GE.AND P3, PT, R199, R200, PT ;  /* 0x000000c8c700820c */ /* 0x000fe60003f66270 */
[----:B------:R-:W3:Y:S01]  /*3ea0*/  MUFU.TANH R129, R129 ;  /* 0x0000008100817308 */ /* 0x000ee20000002400 */
[----:B------:R-:W-:Y:S01]  /*3eb0*/  FMUL.FTZ R120, R120, UR10 ;  /* 0x0000000a78787c20 */ /* 0x000fe20008410000 */
[----:B--2---:R-:W-:Y:S01]  /*3ec0*/  MOV R210, R126 ;  /* 0x0000007e00d27202 */ /* 0x004fe20000000f00 */
[--C-:B------:R-:W-:Y:S01]  /*3ed0*/  FFMA.FTZ R211, R202, UR9, -R209.reuse ;  /* 0x00000009cad37c23 */ /* 0x100fe200080108d1 */
[C---:B------:R-:W-:Y:S01]  /*3ee0*/  @!P0 FSEL R210, R126.reuse, -INF , !P4 ;  /* 0xff8000007ed28808 */ /* 0x040fe20006000000 */
[----:B------:R-:W-:Y:S01]  /*3ef0*/  FMUL.FTZ R127, R127, UR10 ;  /* 0x0000000a7f7f7c20 */ /* 0x000fe20008410000 */
[C---:B------:R-:W-:Y:S01]  /*3f00*/  @!P0 ISETP.GE.AND P4, PT, R201.reuse, R200, PT ;  /* 0x000000c8c900820c */ /* 0x040fe20003f86270 */
[----:B------:R-:W-:Y:S03]  /*3f10*/  FFMA.FTZ R126, -R126, R126, 1 ;  /* 0x3f8000007e7e7423 */ /* 0x000fe6000001017e */
[----:B------:R-:W2:Y:S01]  /*3f20*/  MUFU.TANH R130, R130 ;  /* 0x0000008200827308 */ /* 0x000ea20000002400 */
[----:B------:R-:W-:Y:S01]  /*3f30*/  FFMA.FTZ R212, R210, UR9, -R209 ;  /* 0x00000009d2d47c23 */ /* 0x000fe200080108d1 */
[-C--:B-1----:R-:W-:Y:S01]  /*3f40*/  MOV R204, R128.reuse ;  /* 0x0000008000cc7202 */ /* 0x082fe20000000f00 */
[----:B------:R-:W-:Y:S01]  /*3f50*/  FMUL.FTZ R126, R126, UR10 ;  /* 0x0000000a7e7e7c20 */ /* 0x000fe20008410000 */
[C---:B------:R-:W-:Y:S01]  /*3f60*/  @!P0 FSEL R204, R128.reuse, -INF , !P6 ;  /* 0xff80000080cc8808 */ /* 0x040fe20007000000 */
[----:B------:R-:W-:Y:S01]  /*3f70*/  FFMA.FTZ R128, -R128, R128, 1 ;  /* 0x3f80000080807423 */ /* 0x000fe20000010180 */
[-C--:B------:R-:W-:Y:S01]  /*3f80*/  @!P0 ISETP.GE.AND P6, PT, R201, R198.reuse, PT ;  /* 0x000000c6c900820c */ /* 0x080fe20003fc6270 */
[----:B------:R-:W-:Y:S03]  /*3f90*/  FFMA.FTZ R125, -R125, R125, 1 ;  /* 0x3f8000007d7d7423 */ /* 0x000fe6000001017d */
[----:B------:R-:W1:Y:S01]  /*3fa0*/  MUFU.TANH R196, R196 ;  /* 0x000000c400c47308 */ /* 0x000e620000002400 */
[--C-:B------:R-:W-:Y:S01]  /*3fb0*/  FFMA.FTZ R204, R204, UR9, -R131.reuse ;  /* 0x00000009cccc7c23 */ /* 0x100fe20008010883 */
[-C--:B---3--:R-:W-:Y:S01]  /*3fc0*/  MOV R200, R129.reuse ;  /* 0x0000008100c87202 */ /* 0x088fe20000000f00 */
[----:B------:R-:W-:Y:S01]  /*3fd0*/  FMUL.FTZ R128, R128, UR10 ;  /* 0x0000000a80807c20 */ /* 0x000fe20008410000 */
[C---:B------:R-:W-:Y:S01]  /*3fe0*/  @!P0 FSEL R200, R129.reuse, -INF , !P5 ;  /* 0xff80000081c88808 */ /* 0x040fe20006800000 */
[----:B------:R-:W-:Y:S01]  /*3ff0*/  FFMA.FTZ R129, -R129, R129, 1 ;  /* 0x3f80000081817423 */ /* 0x000fe20000010181 */
[----:B------:R-:W-:Y:S01]  /*4000*/  @!P0 ISETP.GE.AND P5, PT, R199, R198, PT ;  /* 0x000000c6c700820c */ /* 0x000fe20003fa6270 */
[----:B------:R-:W-:Y:S03]  /*4010*/  FMUL.FTZ R125, R125, UR10 ;  /* 0x0000000a7d7d7c20 */ /* 0x000fe60008410000 */
[----:B------:R-:W3:Y:S01]  /*4020*/  MUFU.TANH R197, R197 ;  /* 0x000000c500c57308 */ /* 0x000ee20000002400 */
[----:B------:R-:W-:Y:S01]  /*4030*/  FFMA.FTZ R203, R200, UR9, -R131 ;  /* 0x00000009c8cb7c23 */ /* 0x000fe20008010883 */
[-C--:B--2---:R-:W-:Y:S01]  /*4040*/  MOV R202, R130.reuse ;  /* 0x0000008200ca7202 */ /* 0x084fe20000000f00 */
[----:B------:R-:W-:Y:S01]  /*4050*/  FMUL.FTZ R129, R129, UR10 ;  /* 0x0000000a81817c20 */ /* 0x000fe20008410000 */
[C---:B------:R-:W-:Y:S01]  /*4060*/  @!P0 FSEL R202, R130.reuse, -INF , !P4 ;  /* 0xff80000082ca8808 */ /* 0x040fe20006000000 */
[----:B------:R-:W-:Y:S01]  /*4070*/  FFMA.FTZ R130, -R130, R130, 1 ;  /* 0x3f80000082827423 */ /* 0x000fe20000010182 */
[----:B------:R-:W-:Y:S04]  /*4080*/  LEA R201, R243, UR5, 0x1 ;  /* 0x00000005f3c97c11 */ /* 0x000fe8000f8e08ff */
[----:B------:R-:W2:Y:S01]  /*4090*/  MUFU.TANH R230, R230 ;  /* 0x000000e600e67308 */ /* 0x000ea20000002400 */
[--C-:B------:R-:W-:Y:S01]  /*40a0*/  FFMA.FTZ R210, R202, UR9, -R209.reuse ;  /* 0x00000009cad27c23 */ /* 0x100fe200080108d1 */
[-C--:B-1----:R-:W-:Y:S01]  /*40b0*/  MOV R198, R196.reuse ;  /* 0x000000c400c67202 */ /* 0x082fe20000000f00 */
[----:B------:R-:W-:Y:S01]  /*40c0*/  FMUL.FTZ R130, R130, UR10 ;  /* 0x0000000a82827c20 */ /* 0x000fe20008410000 */
[C---:B------:R-:W-:Y:S01]  /*40d0*/  @!P0 FSEL R198, R196.reuse, -INF , !P3 ;  /* 0xff800000c4c68808 */ /* 0x040fe20005800000 */
[----:B------:R-:W-:Y:S01]  /*40e0*/  FFMA.FTZ R196, -R196, R196, 1 ;  /* 0x3f800000c4c47423 */ /* 0x000fe200000101c4 */
[----:B------:R-:W-:Y:S04]  /*40f0*/  IADD3 R199, PT, PT, R201, 0x20, RZ ;  /* 0x00000020c9c77810 */ /* 0x000fe80007ffe0ff */
[----:B------:R-:W-:Y:S01]  /*4100*/  MUFU.EX2 R228, R228 ;  /* 0x000000e400e47308 */ /* 0x000fe20000000800 */
[----:B------:R-:W-:Y:S01]  /*4110*/  FFMA.FTZ R209, R198, UR9, -R209 ;  /* 0x00000009c6d17c23 */ /* 0x000fe200080108d1 */
[-C--:B---3--:R-:W-:Y:S08]  /*4120*/  MOV R200, R197.reuse ;  /* 0x000000c500c87202 */ /* 0x088ff00000000f00 */
[----:B------:R-:W1:Y:S01]  /*4130*/  MUFU.EX2 R215, R215 ;  /* 0x000000d700d77308 */ /* 0x000e620000000800 */
[C---:B------:R-:W-:Y:S01]  /*4140*/  @!P0 FSEL R200, R197.reuse, -INF , !P6 ;  /* 0xff800000c5c88808 */ /* 0x040fe20007000000 */
[----:B------:R-:W-:Y:S01]  /*4150*/  FFMA.FTZ R197, -R197, R197, 1 ;  /* 0x3f800000c5c57423 */ /* 0x000fe200000101c5 */
[C---:B------:R-:W-:Y:S07]  /*4160*/  @P2 IADD3 R199, PT, PT, R201.reuse, -0x20, RZ ;  /* 0xffffffe0c9c72810 */ /* 0x040fee0007ffe0ff */
[----:B------:R-:W-:Y:S01]  /*4170*/  MUFU.EX2 R208, R208 ;  /* 0x000000d000d07308 */ /* 0x000fe20000000800 */
[-C--:B--2---:R-:W-:Y:S01]  /*4180*/  MOV R198, R230.reuse ;  /* 0x000000e600c67202 */ /* 0x084fe20000000f00 */
[--C-:B------:R-:W-:Y:S08]  /*4190*/  FFMA.FTZ R202, R200, UR9, -R131.reuse ;  /* 0x00000009c8ca7c23 */ /* 0x100ff00008010883 */
[----:B------:R-:W2:Y:S01]  /*41a0*/  MUFU.EX2 R207, R207 ;  /* 0x000000cf00cf7308 */ /* 0x000ea20000000800 */
[C---:B------:R-:W-:Y:S01]  /*41b0*/  @!P0 FSEL R198, R230.reuse, -INF , !P5 ;  /* 0xff800000e6c68808 */ /* 0x040fe20006800000 */
[----:B------:R-:W-:Y:S01]  /*41c0*/  FFMA.FTZ R230, -R230, R230, 1 ;  /* 0x3f800000e6e67423 */ /* 0x000fe200000101e6 */
[----:B------:R-:W-:Y:S07]  /*41d0*/  IADD3 R200, PT, PT, R201, R248, RZ ;  /* 0x000000f8c9c87210 */ /* 0x000fee0007ffe0ff */
[----:B------:R-:W-:Y:S01]  /*41e0*/  MUFU.EX2 R214, R214 ;  /* 0x000000d600d67308 */ /* 0x000fe20000000800 */
[----:B------:R-:W-:Y:S01]  /*41f0*/  LEA R112, P0, R236, R116, 0x2 ;  /* 0x00000074ec707211 */ /* 0x000fe200078010ff */
[----:B------:R-:W-:Y:S01]  /*4200*/  FFMA.FTZ R131, R198, UR9, -R131 ;  /* 0x00000009c6837c23 */ /* 0x000fe20008010883 */
[----:B------:R-:W-:Y:S07]  /*4210*/  LEA R198, R243, UR4, 0x1 ;  /* 0x00000004f3c67c11 */ /* 0x000fee000f8e08ff */
[----:B------:R-:W3:Y:S01]  /*4220*/  MUFU.EX2 R213, R213 ;  /* 0x000000d500d57308 */ /* 0x000ee20000000800 */
[----:B-1----:R-:W-:Y:S02]  /*4230*/  F2FP.F16.F32.PACK_AB R13, R215, R228 ;  /* 0x000000e4d70d723e */ /* 0x002fe400000000ff */
[----:B------:R-:W-:Y:S07]  /*4240*/  LEA.HI.X R113, R236, R117, RZ, 0x2, P0 ;  /* 0x00000075ec717211 */ /* 0x000fee00000f14ff */
[----:B------:R-:W-:Y:S01]  /*4250*/  MUFU.EX2 R206, R206 ;  /* 0x000000ce00ce7308 */ /* 0x000fe20000000800 */
[----:B--2---:R-:W-:Y:S01]  /*4260*/  F2FP.F16.F32.PACK_AB R11, R207, R208 ;  /* 0x000000d0cf0b723e */ /* 0x004fe200000000ff */
[----:B------:R-:W-:Y:S08]  /*4270*/  STS [R198+0x22000], R13 ;  /* 0x0220000dc6007388 */ /* 0x000ff00000000800 */
[----:B------:R-:W1:Y:S01]  /*4280*/  MUFU.EX2 R205, R205 ;  /* 0x000000cd00cd7308 */ /* 0x000e620000000800 */
[----:B------:R-:W-:Y:S09]  /*4290*/  STS [R198+0x22400], R11 ;  /* 0x0224000bc6007388 */ /* 0x000ff20000000800 */
[----:B------:R-:W-:Y:S01]  /*42a0*/  MUFU.EX2 R212, R212 ;  /* 0x000000d400d47308 */ /* 0x000fe20000000800 */
[----:B---3--:R-:W-:Y:S01]  /*42b0*/  F2FP.F16.F32.PACK_AB R9, R213, R214 ;  /* 0x000000d6d509723e */ /* 0x008fe200000000ff */
[----:B------:R2:W3:Y:S08]  /*42c0*/  LDG.E R116, desc[UR36][R112.64] ;  /* 0x0000002470747981 */ /* 0x0004f0000c1e1900 */
[----:B------:R-:W4:Y:S01]  /*42d0*/  MUFU.EX2 R211, R211 ;  /* 0x000000d300d37308 */ /* 0x000f220000000800 */
[----:B------:R-:W-:Y:S09]  /*42e0*/  STS [R200], R9 ;  /* 0x00000009c8007388 */ /* 0x000ff20000000800 */
[----:B------:R-:W-:Y:S01]  /*42f0*/  MUFU.EX2 R204, R204 ;  /* 0x000000cc00cc7308 */ /* 0x000fe20000000800 */
[----:B-1----:R-:W-:Y:S09]  /*4300*/  F2FP.F16.F32.PACK_AB R251, R205, R206 ;  /* 0x000000cecdfb723e */ /* 0x002ff200000000ff */
[----:B------:R-:W1:Y:S01]  /*4310*/  MUFU.EX2 R203, R203 ;  /* 0x000000cb00cb7308 */ /* 0x000e620000000800 */
[----:B------:R-:W-:Y:S09]  /*4320*/  STS [R200+0x400], R251 ;  /* 0x000400fbc8007388 */ /* 0x000ff20000000800 */
[----:B------:R-:W-:Y:S01]  /*4330*/  MUFU.EX2 R210, R210 ;  /* 0x000000d200d27308 */ /* 0x000fe20000000800 */
[----:B----4-:R-:W-:Y:S09]  /*4340*/  F2FP.F16.F32.PACK_AB R231, R211, R212 ;  /* 0x000000d4d3e7723e */ /* 0x010ff200000000ff */
[----:B------:R-:W4:Y:S01]  /*4350*/  MUFU.EX2 R209, R209 ;  /* 0x000000d100d17308 */ /* 0x000f220000000800 */
[----:B------:R-:W-:Y:S09]  /*4360*/  STS [R199], R231 ;  /* 0x000000e7c7007388 */ /* 0x000ff20000000800 */
[----:B------:R-:W-:Y:S01]  /*4370*/  MUFU.EX2 R202, R202 ;  /* 0x000000ca00ca7308 */ /* 0x000fe20000000800 */
[----:B-1----:R-:W-:Y:S09]  /*4380*/  F2FP.F16.F32.PACK_AB R221, R203, R204 ;  /* 0x000000cccbdd723e */ /* 0x002ff200000000ff */
[----:B------:R1:W2:Y:S01]  /*4390*/  MUFU.EX2 R201, R131 ;  /* 0x0000008300c97308 */ /* 0x0002a20000000800 */
[----:B------:R2:W-:Y:S01]  /*43a0*/  STS [R199+0x400], R221 ;  /* 0x000400ddc7007388 */ /* 0x0005e20000000800 */
[----:B----4-:R-:W-:Y:S02]  /*43b0*/  F2FP.F16.F32.PACK_AB R252, R209, R210 ;  /* 0x000000d2d1fc723e */ /* 0x010fe400000000ff */
[----:B-1----:R-:W-:Y:S02]  /*43c0*/  IADD3 R131, PT, PT, R248, R199, RZ ;  /* 0x000000c7f8837210 */ /* 0x002fe40007ffe0ff */
[----:B--2---:R-:W-:Y:S03]  /*43d0*/  F2FP.F16.F32.PACK_AB R222, R201, R202 ;  /* 0x000000cac9de723e */ /* 0x004fe600000000ff */
[----:B------:R-:W-:Y:S06]  /*43e0*/  STS [R131], R252 ;  /* 0x000000fc83007388 */ /* 0x000fec0000000800 */
[----:B------:R1:W-:Y:S06]  /*43f0*/  STS [R131+0x400], R222 ;  /* 0x000400de83007388 */ /* 0x0003ec0000000800 */
[----:B------:R-:W-:Y:S01]  /*4400*/  LDSM.16.M88.4 R84, [R229+0x8000] ;  /* 0x00800000e554783b */ /* 0x000fe20000000200 */
[C---:B------:R-:W-:Y:S05]  /*4410*/  IADD3 R221, PT, PT, R2.reuse, R223, RZ ;  /* 0x000000df02dd7210 */ /* 0x040fea0007ffe0ff */
[----:B------:R-:W2:Y:S06]  /*4420*/  LDSM.16.M88.4 R88, [R227+0x18000] ;  /* 0x01800000e358783b */ /* 0x000eac0000000200 */
[----:B------:R-:W4:Y:S06]  /*4430*/  LDSM.16.M88.4 R92, [R227+0x18800] ;  /* 0x01880000e35c783b */ /* 0x000f2c0000000200 */
        /* <DEDUP_REMOVED lines=8> */
[C---:B----4-:R-:W-:Y:S08]  /*44c0*/  HMMA.16816.F32 R12, R84.reuse, R92, RZ ;  /* 0x0000005c540c723c */ /* 0x050ff000000018ff */
[----:B------:R-:W-:Y:S01]  /*44d0*/  HMMA.16816.F32 R16, R84, R94, RZ ;  /* 0x0000005e5410723c */ /* 0x000fe200000018ff */
[----:B------:R-:W4:Y:S06]  /*44e0*/  LDSM.16.M88.4 R84, [R223+0x18800] ;  /* 0x01880000df54783b */ /* 0x000f2c0000000200 */
        /* <DEDUP_REMOVED lines=13> */
[C---:B----4-:R-:W-:Y:S08]  /*45c0*/  HMMA.16816.F32 R12, R88.reuse, R84, R12 ;  /* 0x00000054580c723c */ /* 0x050ff0000000180c */
[----:B------:R-:W-:Y:S01]  /*45d0*/  HMMA.16816.F32 R16, R88, R86, R16 ;  /* 0x000000565810723c */ /* 0x000fe20000001810 */
[----:B------:R-:W4:Y:S06]  /*45e0*/  LDSM.16.M88.4 R84, [R227+0x1a800] ;  /* 0x01a80000e354783b */ /* 0x000f2c0000000200 */
[----:B------:R-:W-:Y:S01]  /*45f0*/  LDSM.16.M88.4 R88, [R226+0xa000] ;  /* 0x00a00000e258783b */ /* 0x000fe20000000200 */
[C---:B-1----:R-:W-:Y:S05]  /*4600*/  HMMA.16816.F32 R4, R92.reuse, R100, R4 ;  /* 0x000000645c04723c */ /* 0x042fea0000001804 */
[----:B------:R-:W-:Y:S02]  /*4610*/  MOV R100, R108 ;  /* 0x0000006c00647202 */ /* 0x000fe40000000f00 */
[----:B------:R-:W-:Y:S01]  /*4620*/  MOV R101, R109 ;  /* 0x0000006d00657202 */ /* 0x000fe20000000f00 */
[C---:B------:R-:W-:Y:S01]  /*4630*/  HMMA.16816.F32 R8, R92.reuse, R102, R8 ;  /* 0x000000665c08723c */ /* 0x040fe20000001808 */
[----:B------:R-:W1:Y:S06]  /*4640*/  LDSM.16.M88.4 R108, [R224+0x1a000] ;  /* 0x01a00000e06c783b */ /* 0x000e6c0000000200 */
[----:B------:R4:W3:Y:S01]  /*4650*/  LDG.E R117, desc[UR36][R100.64+0x20] ;  /* 0x0000202464757981 */ /* 0x0008e2000c1e1900 */
[C---:B------:R-:W-:Y:S08]  /*4660*/  HMMA.16816.F32 R12, R92.reuse, R96, R12 ;  /* 0x000000605c0c723c */ /* 0x040ff0000000180c */
[----:B------:R-:W-:Y:S01]  /*4670*/  HMMA.16816.F32 R16, R92, R98, R16 ;  /* 0x000000625c10723c */ /* 0x000fe20000001810 */
[----:B------:R-:W1:Y:S06]  /*4680*/  LDSM.16.M88.4 R92, [R224+0x1a800] ;  /* 0x01a80000e05c783b */ /* 0x000e6c0000000200 */
[----:B------:R-:W-:Y:S01]  /*4690*/  LDSM.16.M88.4 R96, [R225+0xa000] ;  /* 0x00a00000e160783b */ /* 0x000fe20000000200 */
[C---:B--2---:R-:W-:Y:S08]  /*46a0*/  HMMA.16816.F32 R4, R104.reuse, R112, R4 ;  /* 0x000000706804723c */ /* 0x044ff00000001804 */
[C---:B------:R-:W-:Y:S01]  /*46b0*/  HMMA.16816.F32 R8, R104.reuse, R114, R8 ;  /* 0x000000726808723c */ /* 0x040fe20000001808 */
[----:B----4-:R-:W2:Y:S06]  /*46c0*/  LDSM.16.M88.4 R100, [R223+0x1a000] ;  /* 0x01a00000df64783b */ /* 0x010eac0000000200 */
[----:B------:R-:W-:Y:S01]  /*46d0*/  LDSM.16.M88.4 R112, [R221+0x1a000] ;  /* 0x01a00000dd70783b */ /* 0x000fe20000000200 */
[C---:B------:R-:W-:Y:S08]  /*46e0*/  HMMA.16816.F32 R12, R104.reuse, R84, R12 ;  /* 0x00000054680c723c */ /* 0x040ff0000000180c */
[----:B------:R-:W-:Y:S01]  /*46f0*/  HMMA.16816.F32 R16, R104, R86, R16 ;  /* 0x000000566810723c */ /* 0x000fe20000001810 */
[----:B------:R-:W4:Y:S06]  /*4700*/  LDSM.16.M88.4 R84, [R223+0x1a800] ;  /* 0x01a80000df54783b */ /* 0x000f2c0000000200 */
[----:B------:R-:W4:Y:S01]  /*4710*/  LDSM.16.M88.4 R104, [R222+0xa000] ;  /* 0x00a00000de68783b */ /* 0x000f220000000200 */
        /* <DEDUP_REMOVED lines=10> */
[C---:B----4-:R-:W-:Y:S08]  /*47c0*/  HMMA.16816.F32 R12, R96.reuse, R84, R12 ;  /* 0x00000054600c723c */ /* 0x050ff0000000180c */
        /* <DEDUP_REMOVED lines=72> */
[----:B------:R-:W-:Y:S01]  /*4c50*/  FADD.FTZ R118, -R117, R11 ;  /* 0x0000000b75767221 */ /* 0x000fe20000010100 */
[----:B------:R-:W-:Y:S01]  /*4c60*/  FMUL.FTZ R213, R212, R213 ;  /* 0x000000d5d4d57220 */ /* 0x000fe20000410000 */
[----:B------:R-:W-:Y:S01]  /*4c70*/  FMUL.FTZ R122, R215, R122 ;  /* 0x0000007ad77a7220 */ /* 0x000fe20000410000 */
[----:B------:R1:W-:Y:S01]  /*4c80*/  STS [R198+0x20000], R119 ;  /* 0x02000077c6007388 */ /* 0x0003e20000000800 */
[----:B------:R-:W-:Y:S01]  /*4c90*/  FMUL.FTZ R214, R211, R214 ;  /* 0x000000d6d3d67220 */ /* 0x000fe20000410000 */
[C---:B------:R-:W-:Y:S01]  /*4ca0*/  FADD.FTZ R231, -R116.reuse, R16 ;  /* 0x0000001074e77221 */ /* 0x040fe20000010100 */
[----:B------:R-:W-:Y:S01]  /*4cb0*/  FADD.FTZ R116, -R116, R17 ;  /* 0x0000001174747221 */ /* 0x000fe20000010100 */
[----:B------:R-:W-:Y:S01]  /*4cc0*/  FMUL.FTZ R126, R213, R126 ;  /* 0x0000007ed57e7220 */ /* 0x000fe20000410000 */
[----:B------:R-:W-:Y:S01]  /*4cd0*/  FMUL.FTZ R127, R214, R127 ;  /* 0x0000007fd67f7220 */ /* 0x000fe20000410000 */
[----:B------:R-:W-:Y:S01]  /*4ce0*/  FADD.FTZ R211, -R117, R6 ;  /* 0x0000000675d37221 */ /* 0x000fe20000010100 */
[----:B------:R-:W-:Y:S01]  /*4cf0*/  FMUL.FTZ R116, R209, R116 ;  /* 0x00000074d1747220 */ /* 0x000fe20000410000 */
[----:B------:R-:W-:Y:S01]  /*4d00*/  FMUL.FTZ R209, R196, UR10 ;  /* 0x0000000ac4d17c20 */ /* 0x000fe20008410000 */
[----:B------:R-:W-:Y:S01]  /*4d10*/  FMUL.FTZ R123, R228, R123 ;  /* 0x0000007be47b7220 */ /* 0x000fe20000410000 */
[----:B------:R-:W-:Y:S01]  /*4d20*/  F2FP.F16.F32.PACK_AB R126, R127, R126 ;  /* 0x0000007e7f7e723e */ /* 0x000fe200000000ff */
[C---:B------:R-:W-:Y:S01]  /*4d30*/  FADD.FTZ R127, -R117.reuse, R10 ;  /* 0x0000000a757f7221 */ /* 0x040fe20000010100 */
[----:B------:R-:W-:Y:S01]  /*4d40*/  FMUL.FTZ R209, R116, R209 ;  /* 0x000000d174d17220 */ /* 0x000fe20000410000 */
[----:B------:R-:W-:Y:S01]  /*4d50*/  FADD.FTZ R116, -R117, R7 ;  /* 0x0000000775747221 */ /* 0x000fe20000010100 */
[----:B------:R-:W-:Y:S01]  /*4d60*/  FMUL.FTZ R211, R208, R211 ;  /* 0x000000d3d0d37220 */ /* 0x000fe20000410000 */
[----:B------:R-:W-:Y:S01]  /*4d70*/  FMUL.FTZ R127, R206, R127 ;  /* 0x0000007fce7f7220 */ /* 0x000fe20000410000 */
[----:B------:R-:W-:Y:S01]  /*4d80*/  FMUL.FTZ R118, R205, R118 ;  /* 0x00000076cd767220 */ /* 0x000fe20000410000 */
[----:B------:R-:W-:Y:S01]  /*4d90*/  FMUL.FTZ R116, R207, R116 ;  /* 0x00000074cf747220 */ /* 0x000fe20000410000 */
[----:B------:R-:W-:Y:S01]  /*4da0*/  FMUL.FTZ R120, R211, R120 ;  /* 0x00000078d3787220 */ /* 0x000fe20000410000 */
[----:B------:R-:W-:Y:S01]  /*4db0*/  F2FP.F16.F32.PACK_AB R123, R123, R122 ;  /* 0x0000007a7b7b723e */ /* 0x000fe200000000ff */
[----:B------:R-:W-:Y:S01]  /*4dc0*/  FMUL.FTZ R124, R127, R124 ;  /* 0x0000007c7f7c7220 */ /* 0x000fe20000410000 */
[----:B------:R-:W-:Y:S01]  /*4dd0*/  FMUL.FTZ R121, R116, R121 ;  /* 0x0000007974797220 */ /* 0x000fe20000410000 */
[C---:B------:R-:W-:Y:S01]  /*4de0*/  FADD.FTZ R116, -R117.reuse, R15 ;  /* 0x0000000f75747221 */ /* 0x040fe20000010100 */
[C---:B------:R-:W-:Y:S01]  /*4df0*/  FADD.FTZ R122, -R117.reuse, R19 ;  /* 0x00000013757a7221 */ /* 0x040fe20000010100 */
[----:B------:R-:W-:Y:S01]  /*4e00*/  FMUL.FTZ R125, R118, R125 ;  /* 0x0000007d767d7220 */ /* 0x000fe20000410000 */
[----:B-1----:R-:W-:Y:S01]  /*4e10*/  FADD.FTZ R119, -R117, R14 ;  /* 0x0000000e75777221 */ /* 0x002fe20000010100 */
[----:B------:R-:W-:Y:S01]  /*4e20*/  FMUL.FTZ R116, R203, R116 ;  /* 0x00000074cb747220 */ /* 0x000fe20000410000 */
[----:B------:R-:W-:Y:S01]  /*4e30*/  FADD.FTZ R205, -R117, R18 ;  /* 0x0000001275cd7221 */ /* 0x000fe20000010100 */
[----:B------:R-:W-:Y:S01]  /*4e40*/  F2FP.F16.F32.PACK_AB R121, R121, R120 ;  /* 0x000000787979723e */ /* 0x000fe200000000ff */
[----:B------:R-:W-:Y:S01]  /*4e50*/  FMUL.FTZ R119, R204, R119 ;  /* 0x00000077cc777220 */ /* 0x000fe20000410000 */
[----:B------:R-:W-:Y:S01]  /*4e60*/  FMUL.FTZ R122, R201, R122 ;  /* 0x0000007ac97a7220 */ /* 0x000fe20000410000 */
[----:B------:R-:W-:Y:S01]  /*4e70*/  FMUL.FTZ R118, R197, UR10 ;  /* 0x0000000ac5767c20 */ /* 0x000fe20008410000 */
[----:B------:R-:W-:Y:S01]  /*4e80*/  FMUL.FTZ R116, R116, R129 ;  /* 0x0000008174747220 */ /* 0x000fe20000410000 */
[----:B------:R-:W-:Y:S01]  /*4e90*/  FMUL.FTZ R119, R119, R128 ;  /* 0x0000008077777220 */ /* 0x000fe20000410000 */
[----:B------:R-:W-:Y:S01]  /*4ea0*/  FMUL.FTZ R117, R230, UR10 ;  /* 0x0000000ae6757c20 */ /* 0x000fe20008410000 */
        /* <DEDUP_REMOVED lines=11> */
[----:B------:R1:W-:Y:S01]  /*4f60*/  STS [R200+-0x1c00], R125 ;  /* 0xffe4007dc8007388 */ /* 0x0003e20000000800 */
[----:B------:R-:W-:Y:S02]  /*4f70*/  F2FP.F16.F32.PACK_AB R118, R117, R118 ;  /* 0x000000767576723e */ /* 0x000fe400000000ff */
[----:B------:R-:W-:Y:S03]  /*4f80*/  LEA R228, R220, UR4, 0x1 ;  /* 0x00000004dce47c11 */ /* 0x000fe6000f8e08ff */
[----:B------:R-:W-:Y:S01]  /*4f90*/  STS [R199+-0x2000], R126 ;  /* 0xffe0007ec7007388 */ /* 0x000fe20000000800 */
[----:B------:R-:W-:Y:S05]  /*4fa0*/  LOP3.LUT R231, R218, 0x400, R3, 0xf8, !PT ;  /* 0x00000400dae77812 */ /* 0x000fea00078ef803 */
[----:B------:R-:W-:Y:S01]  /*4fb0*/  STS [R199+-0x1c00], R120 ;  /* 0xffe40078c7007388 */ /* 0x000fe20000000800 */
[----:B------:R-:W-:Y:S05]  /*4fc0*/  LOP3.LUT R231, R231, R0, RZ, 0xfc, !PT ;  /* 0x00000000e7e77212 */ /* 0x000fea00078efcff */
[----:B------:R-:W-:Y:S01]  /*4fd0*/  STS [R131+-0x2000], R130 ;  /* 0xffe0008283007388 */ /* 0x000fe20000000800 */
[----:B------:R-:W-:Y:S05]  /*4fe0*/  LEA R231, R231, UR4, 0x1 ;  /* 0x00000004e7e77c11 */ /* 0x000fea000f8e08ff */
[----:B------:R-:W-:Y:S01]  /*4ff0*/  STS [R131+-0x1c00], R118 ;  /* 0xffe4007683007388 */ /* 0x000fe20000000800 */
[----:B------:R-:W-:Y:S01]  /*5000*/  BAR.SYNC.DEFER_BLOCKING 0x0 ;  /* 0x0000000000007b1d */ /* 0x000fe20000010000 */
[----:B-1----:R-:W-:Y:S05]  /*5010*/  IADD3 R200, PT, PT, R216, R93, RZ ;  /* 0x0000005dd8c87210 */ /* 0x002fea0007ffe0ff */
        /* <DEDUP_REMOVED lines=117> */
.L_x_762:
        /* <DEDUP_REMOVED lines=107> */
[----:B------:R-:W-:Y:S03]  /*5e20*/  LEA R212, P0, R251, R204, 0x5 ;  /* 0x000000ccfbd47211 */ /* 0x000fe600078028ff */
[----:B------:R-:W-:Y:S04]  /*5e30*/  HMMA.16816.F32 R128, R200, R206, R128 ;  /* 0x000000cec880723c */ /* 0x000fe80000001880 */
[--C-:B------:R-:W-:Y:S02]  /*5e40*/  SHF.R.U32.HI R201, RZ, 0x1, R217.reuse ;  /* 0x00000001ffc97819 */ /* 0x100fe400000116d9 */
[----:B------:R-:W-:Y:S02]  /*5e50*/  SHF.R.U32.HI R200, RZ, 0x2, R217 ;  /* 0x00000002ffc87819 */ /* 0x000fe400000116d9 */
[----:B------:R-:W-:Y:S02]  /*5e60*/  @P3 LOP3.LUT R201, R201, 0x30, RZ, 0xc0, !PT ;  /* 0x00000030c9c93812 */ /* 0x000fe400078ec0ff */
[----:B------:R-:W-:Y:S02]  /*5e70*/  LEA.HI.X.SX32 R213, R251, R205, 0x5, P0 ;  /* 0x000000cdfbd57211 */ /* 0x000fe400000f2eff */
        /* <DEDUP_REMOVED lines=283> */
.L_x_763:
        /* <DEDUP_REMOVED lines=231> */
.L_x_765:
        /* <DEDUP_REMOVED lines=12> */
.L_x_766:
[----:B------:R-:W2:Y:S01]  /*7f60*/  LDCU.64 UR8, c[0x0][0x5c8] ;  /* 0x0000b900ff0877ac */ /* 0x000ea20008000a00 */
[----:B------:R-:W-:-:S04]  /*7f70*/  UIADD3 UR12, UPT, UPT, UR44, UR45, URZ ;  /* 0x0000002d2c0c7290 */ /* 0x000fc8000fffe0ff */
[----:B--2---:R-:W-:Y:S02]  /*7f80*/  UIMAD.WIDE.U32 UR20, UR12, UR8, URZ ;  /* 0x000000080c1472a5 */ /* 0x004fe4000f8e00ff */
[----:B------:R-:W-:-:S04]  /*7f90*/  UIMAD UR12, UR12, UR9, URZ ;  /* 0x000000090c0c72a4 */ /* 0x000fc8000f8e02ff */
[----:B------:R-:W-:-:S06]  /*7fa0*/  UIADD3 UR12, UPT, UPT, UR21, UR12, URZ ;  /* 0x0000000c150c7290 */ /* 0x000fcc000fffe0ff */
[----:B------:R-:W-:-:S07]  /*7fb0*/  MOV R4, UR12 ;  /* 0x0000000c00047c02 */ /* 0x000fce0008000f00 */
.L_x_767:
        /* <DEDUP_REMOVED lines=56> */
.L_x_769:
[----:B------:R-:W-:Y:S05]  /*8340*/  BSYNC.RECONVERGENT B0 ;  /* 0x0000000000007941 */ /* 0x000fea0003800200 */
.L_x_768:
        /* <DEDUP_REMOVED lines=16> */
.L_x_771:
[----:B------:R-:W-:Y:S05]  /*8450*/  BSYNC.RECONVERGENT B0 ;  /* 0x0000000000007941 */ /* 0x000fea0003800200 */
.L_x_770:
        /* <DEDUP_REMOVED lines=20> */
.L_x_773:
[----:B------:R-:W-:Y:S05]  /*85a0*/  BSYNC.RECONVERGENT B0 ;  /* 0x0000000000007941 */ /* 0x000fea0003800200 */
.L_x_772:
        /* <DEDUP_REMOVED lines=13> */
.L_x_761:
[----:B------:R-:W-:Y:S05]  /*8680*/  BSYNC.RECONVERGENT B1 ;  /* 0x0000000000017941 */ /* 0x000fea0003800200 */
.L_x_739:
        /* <DEDUP_REMOVED lines=11> */
.L_x_775:
        /* <DEDUP_REMOVED lines=12> */
.L_x_1274:


//--------------------- .text._ZN5flash44flash_bwd_dq_dk_dv_loop_seqk_parallel_kernelI23Flash_bwd_kernel_traitsILi256ELi64ELi64ELi8ELi4ELi2ELi2ELb0ELb1EN7cutlass6half_tE19Flash_kernel_traitsILi256ELi64ELi64ELi8ES3_EELb1ELb1ELb0ELb1ELb0ELb0ELb0EEEvNS_16Flash_bwd_paramsE --------------------------
	.section	.text._ZN5flash44flash_bwd_dq_dk_dv_loop_seqk_parallel_kernelI23Flash_bwd_kernel_traitsILi256ELi64ELi64ELi8ELi4ELi2ELi2ELb0ELb1EN7cutlass6half_tE19Flash_kernel_traitsILi256ELi64ELi64ELi8ES3_EELb1ELb1ELb0ELb1ELb0ELb0ELb0EEEvNS_16Flash_bwd_paramsE,"ax",@progbits
	.align	128
        .global         _ZN5flash44flash_bwd_dq_dk_dv_loop_seqk_parallel_kernelI23Flash_bwd_kernel_traitsILi256ELi64ELi64ELi8ELi4ELi2ELi2ELb0ELb1EN7cutlass6half_tE19Flash_kernel_traitsILi256ELi64ELi64ELi8ES3_EELb1ELb1ELb0ELb1ELb0ELb0ELb0EEEvNS_16Flash_bwd_paramsE
        .type           _ZN5flash44flash_bwd_dq_dk_dv_loop_seqk_parallel_kernelI23Flash_bwd_kernel_traitsILi256ELi64ELi64ELi8ELi4ELi2ELi2ELb0ELb1EN7cutlass6half_tE19Flash_kernel_traitsILi256ELi64ELi64ELi8ES3_EELb1ELb1ELb0ELb1ELb0ELb0ELb0EEEvNS_16Flash_bwd_paramsE,@function
        .size           _ZN5flash44flash_bwd_dq_dk_dv_loop_seqk_parallel_kernelI23Flash_bwd_kernel_traitsILi256ELi64ELi64ELi8ELi4ELi2ELi2ELb0ELb1EN7cutlass6half_tE19Flash_kernel_traitsILi256ELi64ELi64ELi8ES3_EELb1ELb1ELb0ELb1ELb0ELb0ELb0EEEvNS_16Flash_bwd_paramsE,(.L_x_1275 - _ZN5flash44flash_bwd_dq_dk_dv_loop_seqk_parallel_kernelI23Flash_bwd_kernel_traitsILi256ELi64ELi64ELi8ELi4ELi2ELi2ELb0ELb1EN7cutlass6half_tE19Flash_kernel_traitsILi256ELi64ELi64ELi8ES3_EELb1ELb1ELb0ELb1ELb0ELb0ELb0EEEvNS_16Flash_bwd_paramsE)
        .other          _ZN5flash44flash_bwd_dq_dk_dv_loop_seqk_parallel_kernelI23Flash_bwd_kernel_traitsILi256ELi64ELi64ELi8ELi4ELi2ELi2ELb0ELb1EN7cutlass6half_tE19Flash_kernel_traitsILi256ELi64ELi64ELi8ES3_EELb1ELb1ELb0ELb1ELb0ELb0ELb0EEEvNS_16Flash_bwd_paramsE,@"STO_CUDA_ENTRY STV_DEFAULT"
_ZN5flash44flash_bwd_dq_dk_dv_loop_seqk_parallel_kernelI23Flash_bwd_kernel_traitsILi256ELi64ELi64ELi8ELi4ELi2ELi2ELb0ELb1EN7cutlass6half_tE19Flash_kernel_traitsILi256ELi64ELi64ELi8ES3_EELb1ELb1ELb0ELb1ELb0ELb0ELb0EEEvNS_16Flash_bwd_paramsE:
.text._ZN5flash44flash_bwd_dq_dk_dv_loop_seqk_parallel_kernelI23Flash_bwd_kernel_traitsILi256ELi64ELi64ELi8ELi4ELi2ELi2ELb0ELb1EN7cutlass6half_tE19Flash_kernel_traitsILi256ELi64ELi64ELi8ES3_EELb1ELb1ELb0ELb1ELb0ELb0ELb0EEEvNS_16Flash_bwd_paramsE:
        /* <DEDUP_REMOVED lines=49> */
.L_x_832:
[----:B--2---:R-:W2:Y:S01]  /*0310*/  LDCU.64 UR8, c[0x0][0x478] ;  /* 0x00008f00ff0877ac */ /* 0x004ea20008000a00 */
        /* <DEDUP_REMOVED lines=9> */
[----:B--2---:R-:W-:Y:S01]  /*03b0*/  UISETP.NE.U32.AND UP0, UPT, UR8, URZ, UPT ;  /* 0x000000ff0800728c */ /* 0x004fe2000bf05070 */
[----:B------:R-:W-:Y:S02]  /*03c0*/  PLOP3.LUT P3, PT, PT, PT, UP2, 0x80, 0x8 ;  /* 0x000000000008781c */ /* 0x000fe40003f6f028 */
[----:B------:R-:W2:Y:S01]  /*03d0*/  @P1 LDG.E R3, desc[UR36][R2.64] ;  /* 0x0000002402031981 */ /* 0x000ea2000c1e1900 */
[----:B------:R-:W-:-:S06]  /*03e0*/  UISETP.NE.AND.EX UP0, UPT, UR9, URZ, UPT, UP0 ;  /* 0x000000ff0900728c */ /* 0x000fcc000bf05300 */
[----:B------:R-:W-:-:S05]  /*03f0*/  PLOP3.LUT P0, PT, PT, PT, UP0, 0x80, 0x8 ;  /* 0x000000000008781c */ /* 0x000fca0003f0f008 */
[----:B------:R-:W-:Y:S01]  /*0400*/  @UP0 ULEA UR14, UP1, UR28, UR8, 0x2 ;  /* 0x000000081c0e0291 */ /* 0x000fe2000f8210ff */
[----:B------:R-:W-:Y:S01]  /*0410*/  IMAD.U32 R6, RZ, RZ, UR12 ;  /* 0x0000000cff067e24 */ /* 0x000fe2000f8e00ff */
[----:B------:R-:W1:Y:S02]  /*0420*/  @!UP0 LDCU UR11, c[0x0][0x43c] ;  /* 0x00008780ff0b87ac */ /* 0x000e640008000800 */
[----:B------:R-:W-:Y:S02]  /*0430*/  @UP0 ULEA.HI.X UR15, UR28, UR9, URZ, 0x2, UP1 ;  /* 0x000000091c0f0291 */ /* 0x000fe400088f14ff */
[----:B------:R-:W-:Y:S01]  /*0440*/  IMAD.U32 R4, RZ, RZ, UR14 ;  /* 0x0000000eff047e24 */ /* 0x000fe2000f8e00ff */
[----:B------:R-:W5:Y:S01]  /*0450*/  @!UP0 LDCU.64 UR8, c[0x0][0x488] ;  /* 0x00009100ff0887ac */ /* 0x000f620008000a00 */
[----:B------:R-:W-:Y:S02]  /*0460*/  IMAD.U32 R7, RZ, RZ, UR13 ;  /* 0x0000000dff077e24 */ /* 0x000fe4000f8e00ff */
[----:B------:R-:W-:-:S03]  /*0470*/  IMAD.U32 R5, RZ, RZ, UR15 ;  /* 0x0000000fff057e24 */ /* 0x000fc6000f8e00ff */
[----:B----4-:R-:W4:Y:S04]  /*0480*/  @P2 LDG.E R2, desc[UR36][R6.64+0x4] ;  /* 0x0000042406022981 */ /* 0x010f28000c1e1900 */
[----:B------:R-:W3:Y:S01]  /*0490*/  @P0 LDG.E R0, desc[UR36][R4.64] ;  /* 0x0000002404000981 */ /* 0x000ee2000c1e1900 */
[----:B------:R-:W-:Y:S01]  /*04a0*/  UMOV UR42, URZ ;  /* 0x000000ff002a7c82 */ /* 0x000fe20008000000 */
[----:B------:R-:W-:Y:S01]  /*04b0*/  UMOV UR19, 0xffffffff ;  /* 0xffffffff00137882 */ /* 0x000fe20000000000 */
[----:B------:R-:W-:Y:S01]  /*04c0*/  UMOV UR44, 0xffffffff ;  /* 0xffffffff002c7882 */ /* 0x000fe20000000000 */
[----:B-----5:R-:W-:-:S04]  /*04d0*/  @!UP0 UISETP.NE.U32.AND UP1, UPT, UR8, URZ, UPT ;  /* 0x000000ff0800828c */ /* 0x020fc8000bf25070 */
[----:B------:R-:W-:Y:S02]  /*04e0*/  @!UP0 UISETP.NE.AND.EX UP1, UPT, UR9, URZ, UPT, UP1 ;  /* 0x000000ff0900828c */ /* 0x000fe4000bf25310 */
[----:B------:R-:W-:Y:S02]  /*04f0*/  USHF.L.U32 UR31, UR45, 0x6, URZ ;  /* 0x000000062d1f7899 */ /* 0x000fe400080006ff */
[----:B-1----:R-:W-:Y:S01]  /*0500*/  @!UP0 USEL UR9, UR11, URZ, UP1 ;  /* 0x000000ff0b098287 */ /* 0x002fe20008800000 */
[----:B------:R1:W5:Y:S02]  /*0510*/  @P4 LDG.E R4, desc[UR36][R6.64] ;  /* 0x0000002406044981 */ /* 0x000364000c1e1900 */
[----:B-1----:R-:W-:Y:S02]  /*0520*/  IMAD.U32 R6, RZ, RZ, UR46 ;  /* 0x0000002eff067e24 */ /* 0x002fe4000f8e00ff */
[----:B------:R-:W-:-:S05]  /*0530*/  IMAD.U32 R7, RZ, RZ, UR47 ;  /* 0x0000002fff077e24 */ /* 0x000fca000f8e00ff */
[----:B------:R-:W5:Y:S01]  /*0540*/  @!P3 LDG.E R6, desc[UR36][R6.64] ;  /* 0x000000240606b981 */ /* 0x000f62000c1e1900 */
[----:B--2---:R-:W-:Y:S02]  /*0550*/  @P1 R2UR UR42, R3 ;  /* 0x00000000032a12ca */ /* 0x004fe400000e0000 */
[----:B----4-:R-:W-:Y:S02]  /*0560*/  @P2 R2UR UR8, R2 ;  /* 0x00000000020822ca */ /* 0x010fe400000e0000 */
[----:B---3--:R-:W-:-:S13]  /*0570*/  @P0 R2UR UR41, R0 ;  /* 0x00000000002902ca */ /* 0x008fda00000e0000 */
[----:B------:R-:W-:Y:S01]  /*0580*/  @UP0 UIADD3 UR41, UPT, UPT, UR41, -UR42, URZ ;  /* 0x8000002a29290290 */ /* 0x000fe2000fffe0ff */
[----:B-----5:R-:W-:Y:S02]  /*0590*/  @P4 R2UR UR19, R4 ;  /* 0x00000000041342ca */ /* 0x020fe400000e0000 */
        /* <DEDUP_REMOVED lines=11> */
.L_x_776:
        /* <DEDUP_REMOVED lines=34> */
.L_x_778:
[----:B------:R-:W1:Y:S01]  /*0870*/  LDCU.64 UR14, c[0x0][0x3b8] ;  /* 0x00007700ff0e77ac */ /* 0x000e620008000a00 */
[----:B------:R-:W-:-:S04]  /*0880*/  UIADD3 UR8, UPT, UPT, UR42, UR44, URZ ;  /* 0x0000002c2a087290 */ /* 0x000fc8000fffe0ff */
[----:B-1----:R-:W-:Y:S02]  /*0890*/  UIMAD.WIDE.U32 UR54, UR8, UR14, URZ ;  /* 0x0000000e083672a5 */ /* 0x002fe4000f8e00ff */
[----:B------:R-:W-:-:S04]  /*08a0*/  UIMAD UR8, UR8, UR15, URZ ;  /* 0x0000000f080872a4 */ /* 0x000fc8000f8e02ff */
[----:B------:R-:W-:-:S06]  /*08b0*/  UIADD3 UR8, UPT, UPT, UR55, UR8, URZ ;  /* 0x0000000837087290 */ /* 0x000fcc000fffe0ff */
[----:B------:R-:W-:Y:S02]  /*08c0*/  MOV R6, UR8 ;  /* 0x0000000800067c02 */ /* 0x000fe40008000f00 */
.L_x_779:
        /* <DEDUP_REMOVED lines=42> */
.L_x_780:
[----:B------:R-:W1:Y:S01]  /*0b70*/  LDCU.64 UR12, c[0x0][0x3c0] ;  /* 0x00007800ff0c77ac */ /* 0x000e620008000a00 */
[----:B------:R-:W-:-:S04]  /*0b80*/  UIADD3 UR8, UPT, UPT, UR42, UR44, URZ ;  /* 0x0000002c2a087290 */ /* 0x000fc8000fffe0ff */
[----:B-1----:R-:W-:Y:S02]  /*0b90*/  UIMAD.WIDE.U32 UR10, UR8, UR12, URZ ;  /* 0x0000000c080a72a5 */ /* 0x002fe4000f8e00ff */
[----:B------:R-:W-:-:S04]  /*0ba0*/  UIMAD UR8, UR8, UR13, URZ ;  /* 0x0000000d080872a4 */ /* 0x000fc8000f8e02ff */
[----:B------:R-:W-:Y:S01]  /*0bb0*/  UIADD3 UR8, UPT, UPT, UR11, UR8, URZ ;  /* 0x000000080b087290 */ /* 0x000fe2000fffe0ff */
[----:B------:R-:W-:-:S05]  /*0bc0*/  UMOV UR52, UR10 ;  /* 0x0000000a00347c82 */ /* 0x000fca0008000000 */
[----:B------:R-:W-:-:S07]  /*0bd0*/  MOV R8, UR8 ;  /* 0x0000000800087c02 */ /* 0x000fce0008000f00 */
.L_x_781:
        /* <DEDUP_REMOVED lines=28> */
.L_x_782:
[----:B------:R-:W-:Y:S02]  /*0da0*/  IMAD R0, R23, UR19, RZ ;  /* 0x0000001317007c24 */ /* 0x000fe4000f8e02ff */
[----:B------:R-:W-:-:S05]  /*0db0*/  IMAD.WIDE.U32 R14, R22, UR19, RZ ;  /* 0x00000013160e7c25 */ /* 0x000fca000f8e00ff */
[----:B------:R-:W-:-:S07]  /*0dc0*/  IADD3 R0, PT, PT, R15, R0, RZ ;  /* 0x000000000f007210 */ /* 0x000fce0007ffe0ff */
.L_x_783:
        /* <DEDUP_REMOVED lines=20> */
.L_x_784:
[----:B------:R-:W1:Y:S01]  /*0f10*/  LDCU UR56, c[0x0][0x434] ;  /* 0x00008680ff3877ac */ /* 0x000e620008000800 */
[----:B------:R-:W-:-:S04]  /*0f20*/  UIMAD UR8, UR28, UR48, UR27 ;  /* 0x000000301c0872a4 */ /* 0x000fc8000f8e021b */
[----:B-1----:R-:W-:-:S12]  /*0f30*/  UIMAD UR56, UR8, UR56, URZ ;  /* 0x00000038083872a4 */ /* 0x002fd8000f8e02ff */
.L_x_785:
        /* <DEDUP_REMOVED lines=10> */
.L_x_786:
[----:B------:R-:W1:Y:S01]  /*0fe0*/  LDCU UR55, c[0x0][0x444] ;  /* 0x00008880ff3777ac */ /* 0x000e620008000800 */
[----:B------:R-:W-:-:S04]  /*0ff0*/  UIMAD UR8, UR28, UR48, UR27 ;  /* 0x000000301c0872a4 */ /* 0x000fc8000f8e021b */
[----:B-1----:R-:W-:-:S12]  /*1000*/  UIMAD UR55, UR8, UR55, URZ ;  /* 0x00000037083772a4 */ /* 0x002fd8000f8e02ff */
.L_x_787:
[----:B------:R-:W1:Y:S01]  /*1010*/  LDCU UR9, c[0x0][0x508] ;  /* 0x0000a100ff0977ac */ /* 0x000e620008000800 */
[----:B------:R-:W2:Y:S01]  /*1020*/  S2R R227, SR_TID.X ;  /* 0x0000000000e37919 */ /* 0x000ea20000002100 */
[----:B------:R-:W3:Y:S01]  /*1030*/  LDC.64 R2, c[0x0][0x3b0] ;  /* 0x0000ec00ff027b82 */ /* 0x000ee20000000a00 */
[----:B------:R-:W-:Y:S01]  /*1040*/  MOV R21, RZ ;  /* 0x000000ff00157202 */ /* 0x000fe20000000f00 */
[----:B------:R-:W-:Y:S01]  /*1050*/  UIADD3 UR51, UPT, UPT, UR31, UR43, URZ ;  /* 0x0000002b1f337290 */ /* 0x000fe2000fffe0ff */
[----:B------:R-:W-:Y:S01]  /*1060*/  IMAD R13, R13, UR48, RZ ;  /* 0x000000300d0d7c24 */ /* 0x000fe2000f8e02ff */
[----:B------:R-:W-:Y:S01]  /*1070*/  ISETP.NE.AND P3, PT, RZ, UR57, PT ;  /* 0x00000039ff007c0c */ /* 0x000fe2000bf65270 */
[----:B------:R-:W4:Y:S01]  /*1080*/  LDCU.64 UR60, c[0x0][0x5e8] ;  /* 0x0000bd00ff3c77ac */ /* 0x000f220008000a00 */
[----:B------:R-:W-:Y:S01]  /*1090*/  BSSY.RECONVERGENT B1, `(.L_x_777) ;  /* 0x000094d000017945 */ /* 0x000fe20003800200 */
[----:B------:R-:W-:Y:S02]  /*10a0*/  UIADD3 UR55, UPT, UPT, UR53, UR55, URZ ;  /* 0x0000003735377290 */ /* 0x000fe4000fffe0ff */
[----:B------:R-:W-:-:S02]  /*10b0*/  UIADD3 UR56, UPT, UPT, UR53, UR56, URZ ;  /* 0x0000003835387290 */ /* 0x000fc4000fffe0ff */
[----:B-1----:R-:W-:-:S04]  /*10c0*/  UIADD3 UR9, UPT, UPT, UR51, -UR9, -UR41 ;  /* 0x8000000933097290 */ /* 0x002fc8000fffe829 */
[----:B------:R-:W-:Y:S02]  /*10d0*/  USHF.R.S32.HI UR8, URZ, 0x1f, UR9 ;  /* 0x0000001fff087899 */ /* 0x000fe40008011409 */
[----:B----4-:R-:W-:Y:S01]  /*10e0*/  UIMAD.WIDE UR60, UR55, 0x4, UR60 ;  /* 0x00000004373c78a5 */ /* 0x010fe2000f8e023c */
[----:B---3--:R-:W-:Y:S01]  /*10f0*/  IMAD R9, R2, UR17, RZ ;  /* 0x0000001102097c24 */ /* 0x008fe2000f8e02ff */
[----:B------:R-:W-:-:S03]  /*1100*/  ULEA.HI UR8, UR8, UR9, URZ, 0x6 ;  /* 0x0000000908087291 */ /* 0x000fc6000f8f30ff */
[----:B------:R-:W-:Y:S01]  /*1110*/  IMAD R9, R3, UR53, R9 ;  /* 0x0000003503097c24 */ /* 0x000fe2000f8e0209 */
        /* <DEDUP_REMOVED lines=9> */
[----:B------:R-:W3:Y:S01]  /*11b0*/  LDCU.64 UR20, c[0x0][0x3c8] ;  /* 0x00007900ff1477ac */ /* 0x000ee20008000a00 */
[----:B------:R-:W-:Y:S01]  /*11c0*/  IADD3 R14, P1, P0, R22, R14, R7 ;  /* 0x0000000e160e7210 */ /* 0x000fe2000783e007 */
[----:B------:R-:W-:Y:S01]  /*11d0*/  IMAD.WIDE.U32 R22, R2, UR53, R20 ;  /* 0x0000003502167c25 */ /* 0x000fe2000f8e0014 */
[----:B------:R-:W-:Y:S01]  /*11e0*/  SHF.R.S32.HI R7, RZ, 0x1f, R7 ;  /* 0x0000001fff077819 */ /* 0x000fe20000011407 */
[----:B------:R-:W-:-:S02]  /*11f0*/  UISETP.GT.AND UP0, UPT, UR40, UR50, UPT ;  /* 0x000000322800728c */ /* 0x000fc4000bf04270 */
[----:B-1----:R-:W-:Y:S01]  /*1200*/  IMAD.U32 R24, RZ, RZ, UR8 ;  /* 0x00000008ff187e24 */ /* 0x002fe2000f8e00ff */
[----:B------:R-:W-:Y:S01]  /*1210*/  UIMAD UR19, UR17, UR8, URZ ;  /* 0x00000008111372a4 */ /* 0x000fe2000f8e02ff */
[----:B------:R-:W-:Y:S01]  /*1220*/  IMAD.U32 R18, RZ, RZ, UR10 ;  /* 0x0000000aff127e24 */ /* 0x000fe2000f8e00ff */
[----:B------:R-:W-:Y:S01]  /*1230*/  IADD3.X R12, PT, PT, R12, R0, R7, P1, P0 ;  /* 0x000000000c0c7210 */ /* 0x000fe20000fe0407 */
[----:B------:R-:W-:Y:S01]  /*1240*/  IMAD.WIDE.U32 R24, R24, UR53, R10 ;  /* 0x0000003518187c25 */ /* 0x000fe2000f8e000a */
[----:B------:R-:W-:Y:S01]  /*1250*/  UIMAD UR19, UR53, UR9, UR19 ;  /* 0x00000009351372a4 */ /* 0x000fe2000f8e0213 */
[----:B------:R-:W1:Y:S01]  /*1260*/  LDC.64 R10, c[0x0][0x5f8] ;  /* 0x00017e00ff0a7b82 */ /* 0x000e620000000a00 */
[----:B------:R-:W-:Y:S01]  /*1270*/  LOP3.LUT R7, R227, 0x1f, RZ, 0xc0, !PT ;  /* 0x0000001fe3077812 */ /* 0x000fe200078ec0ff */
[----:B------:R-:W-:Y:S01]  /*1280*/  IMAD.U32 R16, RZ, RZ, UR11 ;  /* 0x0000000bff107e24 */ /* 0x000fe2000f8e00ff */
[----:B------:R-:W-:Y:S01]  /*1290*/  SHF.R.U32.HI R0, RZ, 0x5, R227 ;  /* 0x00000005ff007819 */ /* 0x000fe200000116e3 */
[----:B------:R-:W4:Y:S01]  /*12a0*/  LDCU.64 UR10, c[0x0][0x570] ;  /* 0x0000ae00ff0a77ac */ /* 0x000f220008000a00 */
[----:B------:R-:W-:Y:S01]  /*12b0*/  VIADD R25, R25, UR19 ;  /* 0x0000001319197c36 */ /* 0x000fe20008000000 */
[----:B------:R-:W-:Y:S01]  /*12c0*/  IADD3 R22, P0, PT, R22, UR16, RZ ;  /* 0x0000001016167c10 */ /* 0x000fe2000ff1e0ff */
[----:B------:R-:W5:Y:S01]  /*12d0*/  LDCU.64 UR16, c[0x0][0x550] ;  /* 0x0000aa00ff1077ac */ /* 0x000f620008000a00 */
[----:B------:R-:W-:-:S02]  /*12e0*/  IMAD.WIDE.U32 R18, R18, UR27, R24 ;  /* 0x0000001b12127c25 */ /* 0x000fc4000f8e0018 */
[----:B------:R-:W-:Y:S01]  /*12f0*/  IADD3.X R23, PT, PT, R23, UR18, R9, P0, !PT ;  /* 0x0000001217177c10 */ /* 0x000fe200087fe409 */
[----:B------:R-:W2:Y:S01]  /*1300*/  LDCU.64 UR18, c[0x0][0x380] ;  /* 0x00007000ff1277ac */ /* 0x000ea20008000a00 */
[----:B------:R-:W-:Y:S02]  /*1310*/  IMAD R17, R16, UR27, R19 ;  /* 0x0000001b10117c24 */ /* 0x000fe4000f8e0213 */
[----:B------:R-:W-:Y:S02]  /*1320*/  IMAD.MOV.U32 R16, RZ, RZ, R18 ;  /* 0x000000ffff107224 */ /* 0x000fe400078e0012 */
[C---:B------:R-:W-:Y:S02]  /*1330*/  IMAD R15, R13.reuse, R0, R7 ;  /* 0x000000000d0f7224 */ /* 0x040fe400078e0207 */
[----:B------:R-:W-:Y:S02]  /*1340*/  IMAD.SHL.U32 R13, R13, 0x40, RZ ;  /* 0x000000400d0d7824 */ /* 0x000fe400078e00ff */
[----:B-1----:R-:W-:-:S04]  /*1350*/  IMAD.WIDE.U32 R18, R10, UR25, RZ ;  /* 0x000000190a127c25 */ /* 0x002fc8000f8e00ff */
[----:B------:R-:W-:Y:S01]  /*1360*/  IMAD R10, R11, UR25, R19 ;  /* 0x000000190b0a7c24 */ /* 0x000fe2000f8e0213 */
[----:B------:R-:W-:Y:S01]  /*1370*/  SEL R9, R18, RZ, P3 ;  /* 0x000000ff12097207 */ /* 0x000fe20001800000 */
[----:B---3--:R-:W-:Y:S01]  /*1380*/  IMAD.U32 R18, RZ, RZ, UR20 ;  /* 0x00000014ff127e24 */ /* 0x008fe2000f8e00ff */
[----:B------:R-:W-:Y:S01]  /*1390*/  USHF.L.U64.HI UR20, UR8, 0x5, UR9 ;  /* 0x0000000508147899 */ /* 0x000fe20008010209 */
[----:B------:R-:W-:Y:S01]  /*13a0*/  IMAD.U32 R11, RZ, RZ, UR21 ;  /* 0x00000015ff0b7e24 */ /* 0x000fe2000f8e00ff */
[----:B------:R-:W-:Y:S01]  /*13b0*/  IADD3 R14, P1, P0, R15, R14, R9 ;  /* 0x0000000e0f0e7210 */ /* 0x000fe2000783e009 */
[----:B------:R-:W-:Y:S01]  /*13c0*/  IMAD.WIDE.U32 R18, R18, UR27, R22 ;  /* 0x0000001b12127c25 */ /* 0x000fe2000f8e0016 */
[----:B------:R-:W-:Y:S02]  /*13d0*/  SHF.R.U32.HI R9, RZ, 0x3, R227 ;  /* 0x00000003ff097819 */ /* 0x000fe400000116e3 */
[----:B------:R-:W-:Y:S01]  /*13e0*/  SHF.R.S32.HI R15, RZ, 0x1f, R15 ;  /* 0x0000001fff0f7819 */ /* 0x000fe2000001140f */
[----:B------:R-:W-:Y:S01]  /*13f0*/  IMAD R19, R11, UR27, R19 ;  /* 0x0000001b0b137c24 */ /* 0x000fe2000f8e0213 */
[----:B------:R-:W-:Y:S01]  /*1400*/  SEL R10, R10, RZ, P3 ;  /* 0x000000ff0a0a7207 */ /* 0x000fe20001800000 */
[----:B------:R-:W-:-:S03]  /*1410*/  IMAD.WIDE.U32 R16, R9, UR8, R16 ;  /* 0x0000000809107c25 */ /* 0x000fc6000f8e0010 */
[----:B------:R-:W-:Y:S01]  /*1420*/  IADD3.X R12, PT, PT, R15, R12, R10, P1, P0 ;  /* 0x0000000c0f0c7210 */ /* 0x000fe20000fe040a */
[C---:B------:R-:W-:Y:S01]  /*1430*/  IMAD R11, R9.reuse, UR9, R17 ;  /* 0x00000009090b7c24 */ /* 0x040fe2000f8e0211 */
[C---:B-----5:R-:W-:Y:S01]  /*1440*/  LEA R28, P2, R16.reuse, UR16, 0x1 ;  /* 0x00000010101c7c11 */ /* 0x060fe2000f8408ff */
[----:B------:R-:W-:Y:S01]  /*1450*/  IMAD.WIDE.U32 R18, R9, R2, R18 ;  /* 0x0000000209127225 */ /* 0x000fe200078e0012 */
[----:B------:R-:W-:Y:S01]  /*1460*/  IADD3 R10, P0, PT, R13, R14, RZ ;  /* 0x0000000e0d0a7210 */ /* 0x000fe20007f1e0ff */
[----:B------:R-:W-:Y:S01]  /*1470*/  USHF.L.U32 UR16, UR8, 0x5, URZ ;  /* 0x0000000508107899 */ /* 0x000fe200080006ff */
[----:B------:R-:W-:Y:S01]  /*1480*/  LEA.HI.X R29, R16, UR17, R11, 0x1, P2 ;  /* 0x00000011101d7c11 */ /* 0x000fe200090f0c0b */
[----:B------:R-:W-:Y:S01]  /*1490*/  IMAD R11, R9, R3, R19 ;  /* 0x00000003090b7224 */ /* 0x000fe200078e0213 */
[C---:B--2---:R-:W-:Y:S02]  /*14a0*/  LEA R26, P1, R18.reuse, UR18, 0x1 ;  /* 0x00000012121a7c11 */ /* 0x044fe4000f8208ff */
[----:B------:R-:W-:Y:S01]  /*14b0*/  LEA.HI.X.SX32 R12, R13, R12, 0x1, P0 ;  /* 0x0000000c0d0c7211 */ /* 0x000fe200000f0eff */
[----:B------:R1:W-:Y:S01]  /*14c0*/  STL.64 [R1+0x8], R28 ;  /* 0x0000081c01007387 */ /* 0x0003e20000100a00 */
[----:B------:R-:W-:Y:S01]  /*14d0*/  LEA.HI.X R27, R18, UR19, R11, 0x1, P1 ;  /* 0x00000013121b7c11 */ /* 0x000fe200088f0c0b */
[C---:B------:R-:W-:Y:S01]  /*14e0*/  VIADD R13, R9.reuse, 0x20 ;  /* 0x00000020090d7836 */ /* 0x040fe20000000000 */
[----:B----4-:R-:W-:Y:S01]  /*14f0*/  LEA R238, P0, R10, UR10, 0x2 ;  /* 0x0000000a0aee7c11 */ /* 0x010fe2000f8010ff */
[----:B------:R-:W-:Y:S01]  /*1500*/  UIMAD.WIDE UR18, UR56, 0x4, UR58 ;  /* 0x00000004381278a5 */ /* 0x000fe2000f8e023a */
[----:B------:R-:W-:Y:S01]  /*1510*/  SHF.L.U64.HI R3, R2, 0x5, R3 ;  /* 0x0000000502037819 */ /* 0x000fe20000010203 */
[----:B------:R1:W-:Y:S01]  /*1520*/  STL.64 [R1+0x10], R26 ;  /* 0x0000101a01007387 */ /* 0x0003e20000100a00 */
[----:B------:R-:W-:Y:S01]  /*1530*/  LEA.HI.X R239, R10, UR11, R12, 0x2, P0 ;  /* 0x0000000b0aef7c11 */ /* 0x000fe200080f140c */
[----:B------:R-:W-:Y:S01]  /*1540*/  UMOV UR10, UR60 ;  /* 0x0000003c000a7c82 */ /* 0x000fe20008000000 */
[----:B------:R-:W-:Y:S01]  /*1550*/  IADD3 R10, P0, PT, R9, 0x20, RZ ;  /* 0x00000020090a7810 */ /* 0x000fe20007f1e0ff */
[----:B------:R-:W-:Y:S01]  /*1560*/  UMOV UR11, UR61 ;  /* 0x0000003d000b7c82 */ /* 0x000fe20008000000 */
[----:B------:R-:W-:-:S02]  /*1570*/  SHF.L.U32 R11, R2, 0x5, RZ ;  /* 0x00000005020b7819 */ /* 0x000fc400000006ff */
[C---:B------:R-:W-:Y:S01]  /*1580*/  LOP3.LUT R16, R20.reuse, 0x40, RZ, 0xfc, !PT ;  /* 0x0000004014107812 */ /* 0x040fe200078efcff */
[----:B------:R-:W-:Y:S01]  /*1590*/  IMAD.X R2, RZ, RZ, RZ, P0 ;  /* 0x000000ffff027224 */ /* 0x000fe200000e06ff */
[C---:B------:R-:W-:Y:S02]  /*15a0*/  LOP3.LUT R15, R20.reuse, 0x80, RZ, 0xfc, !PT ;  /* 0x00000080140f7812 */ /* 0x040fe400078efcff */
[----:B------:R-:W-:Y:S01]  /*15b0*/  LOP3.LUT R14, R20, 0xc0, RZ, 0xfc, !PT ;  /* 0x000000c0140e7812 */ /* 0x000fe200078efcff */
[----:B------:R-:W-:Y:S06]  /*15c0*/  BRA.U UP0, `(.L_x_788) ;  /* 0x0000000900347547 */ /* 0x000fec000b800000 */
        /* <DEDUP_REMOVED lines=13> */
.L_x_789:
[----:B------:R-:W2:Y:S01]  /*16a0*/  LDCU.64 UR10, c[0x0][0x5c0] ;  /* 0x0000b800ff0a77ac */ /* 0x000ea20008000a00 */
[----:B------:R-:W-:-:S04]  /*16b0*/  UIADD3 UR8, UPT, UPT, UR42, UR44, URZ ;  /* 0x0000002c2a087290 */ /* 0x000fc8000fffe0ff */
[----:B--2---:R-:W-:Y:S02]  /*16c0*/  UIMAD.WIDE.U32 UR16, UR8, UR10, URZ ;  /* 0x0000000a081072a5 */ /* 0x004fe4000f8e00ff */
[----:B------:R-:W-:-:S04]  /*16d0*/  UIMAD UR8, UR8, UR11, URZ ;  /* 0x0000000b080872a4 */ /* 0x000fc8000f8e02ff */
[----:B------:R-:W-:-:S06]  /*16e0*/  UIADD3 UR8, UPT, UPT, UR17, UR8, URZ ;  /* 0x0000000811087290 */ /* 0x000fcc000fffe0ff */
[----:B------:R-:W-:Y:S02]  /*16f0*/  MOV R3, UR8 ;  /* 0x0000000800037c02 */ /* 0x000fe40008000f00 */
.L_x_790:
        /* <DEDUP_REMOVED lines=13> */
.L_x_791:
[----:B------:R-:W2:Y:S01]  /*17d0*/  LDCU.64 UR8, c[0x0][0x5c8] ;  /* 0x0000b900ff0877ac */ /* 0x000ea20008000a00 */
[----:B------:R-:W-:-:S04]  /*17e0*/  UIADD3 UR42, UPT, UPT, UR42, UR44, URZ ;  /* 0x0000002c2a2a7290 */ /* 0x000fc8000fffe0ff */
[----:B--2---:R-:W-:Y:S02]  /*17f0*/  UIMAD.WIDE.U32 UR14, UR42, UR8, URZ ;  /* 0x000000082a0e72a5 */ /* 0x004fe4000f8e00ff */
[----:B------:R-:W-:-:S04]  /*1800*/  UIMAD UR42, UR42, UR9, URZ ;  /* 0x000000092a2a72a4 */ /* 0x000fc8000f8e02ff */
[----:B------:R-:W-:-:S06]  /*1810*/  UIADD3 UR42, UPT, UPT, UR15, UR42, URZ ;  /* 0x0000002a0f2a7290 */ /* 0x000fcc000fffe0ff */
[----:B------:R-:W-:-:S07]  /*1820*/  MOV R0, UR42 ;  /* 0x0000002a00007c02 */ /* 0x000fce0008000f00 */
.L_x_792:
        /* <DEDUP_REMOVED lines=16> */
[----:B------:R-:W2:Y:S01]  /*1930*/  LDCU UR15, c[0x0][0x440] ;  /* 0x00008800ff0f77ac */ /* 0x000ea20008000800 */
[----:B------:R-:W-:Y:S02]  /*1940*/  IMAD.MOV.U32 R4, RZ, RZ, R6 ;  /* 0x000000ffff047224 */ /* 0x000fe400078e0006 */
[----:B------:R-:W-:Y:S01]  /*1950*/  IMAD.MOV.U32 R5, RZ, RZ, R3 ;  /* 0x000000ffff057224 */ /* 0x000fe200078e0003 */
[----:B------:R-:W3:Y:S01]  /*1960*/  LDCU.64 UR12, c[0x0][0x560] ;  /* 0x0000ac00ff0c77ac */ /* 0x000ee20008000a00 */
[----:B------:R-:W-:-:S04]  /*1970*/  IMAD.WIDE.U32 R18, R9, UR10, R4 ;  /* 0x0000000a09127c25 */ /* 0x000fc8000f8e0004 */
        /* <DEDUP_REMOVED lines=11> */
.L_x_794:
[----:B------:R-:W-:Y:S05]  /*1a30*/  BSYNC.RECONVERGENT B0 ;  /* 0x0000000000007941 */ /* 0x000fea0003800200 */
.L_x_793:
[----:B------:R-:W-:Y:S04]  /*1a40*/  BSSY.RECONVERGENT B0, `(.L_x_795) ;  /* 0x0000013000007945 */ /* 0x000fe80003800200 */
[----:B------:R-:W-:Y:S05]  /*1a50*/  @P5 BRA `(.L_x_796) ;  /* 0x0000000000445947 */ /* 0x000fea0003800000 */
[----:B------:R-:W3:Y:S01]  /*1a60*/  LDCU UR15, c[0x0][0x440] ;  /* 0x00008800ff0f77ac */ /* 0x000ee20008000800 */
[----:B------:R-:W-:Y:S02]  /*1a70*/  IMAD R4, R2, UR10, RZ ;  /* 0x0000000a02047c24 */ /* 0x000fe4000f8e02ff */
[----:B------:R-:W-:Y:S01]  /*1a80*/  IMAD.MOV.U32 R7, RZ, RZ, R3 ;  /* 0x000000ffff077224 */ /* 0x000fe200078e0003 */
[----:B------:R-:W2:Y:S01]  /*1a90*/  LDCU.64 UR12, c[0x0][0x560] ;  /* 0x0000ac00ff0c77ac */ /* 0x000ea20008000a00 */
        /* <DEDUP_REMOVED lines=13> */
.L_x_796:
[----:B------:R-:W-:Y:S05]  /*1b70*/  BSYNC.RECONVERGENT B0 ;  /* 0x0000000000007941 */ /* 0x000fea0003800200 */
.L_x_795:
[----:B------:R-:W4:Y:S01]  /*1b80*/  LDCU.64 UR10, c[0x0][0x5e0] ;  /* 0x0000bc00ff0a77ac */ /* 0x000f220008000a00 */
[----:B------:R-:W-:Y:S01]  /*1b90*/  MOV R3, UR8 ;  /* 0x0000000800037c02 */ /* 0x000fe20008000f00 */
[----:B------:R-:W-:Y:S01]  /*1ba0*/  BSSY.RECONVERGENT B0, `(.L_x_797) ;  /* 0x000001b000007945 */ /* 0x000fe20003800200 */
[----:B------:R-:W-:-:S03]  /*1bb0*/  UIMAD UR49, UR49, UR8, URZ ;  /* 0x00000008313172a4 */ /* 0x000fc6000f8e02ff */
[----:B------:R-:W-:Y:S01]  /*1bc0*/  IMAD.WIDE.U32 R4, R3, UR31, R20 ;  /* 0x0000001f03047c25 */ /* 0x000fe2000f8e0014 */
[----:B------:R-:W-:Y:S02]  /*1bd0*/  UIMAD UR49, UR31, UR9, UR49 ;  /* 0x000000091f3172a4 */ /* 0x000fe4000f8e0231 */
[----:B------:R-:W-:-:S04]  /*1be0*/  IADD3 R6, P0, PT, R4, UR14, RZ ;  /* 0x0000000e04067c10 */ /* 0x000fc8000ff1e0ff */
[----:B------:R-:W-:Y:S02]  /*1bf0*/  IADD3.X R7, PT, PT, R0, UR49, R5, P0, !PT ;  /* 0x0000003100077c10 */ /* 0x000fe400087fe405 */
[----:B----4-:R-:W-:Y:S02]  /*1c00*/  MOV R4, UR10 ;  /* 0x0000000a00047c02 */ /* 0x010fe40008000f00 */
[----:B------:R-:W-:-:S03]  /*1c10*/  MOV R0, UR11 ;  /* 0x0000000b00007c02 */ /* 0x000fc60008000f00 */
[----:B------:R-:W-:-:S04]  /*1c20*/  IMAD.WIDE.U32 R4, R4, UR27, R6 ;  /* 0x0000001b04047c25 */ /* 0x000fc8000f8e0006 */
[----:B------:R-:W-:Y:S01]  /*1c30*/  IMAD R0, R0, UR27, R5 ;  /* 0x0000001b00007c24 */ /* 0x000fe2000f8e0205 */
[----:B------:R-:W-:Y:S06]  /*1c40*/  @P6 BRA `(.L_x_798) ;  /* 0x0000000000406947 */ /* 0x000fec0003800000 */
[----:B------:R-:W4:Y:S01]  /*1c50*/  LDCU UR12, c[0x0][0x440] ;  /* 0x00008800ff0c77ac */ /* 0x000f220008000800 */
[----:B------:R-:W-:Y:S02]  /*1c60*/  IMAD.MOV.U32 R6, RZ, RZ, R4 ;  /* 0x000000ffff067224 */ /* 0x000fe400078e0004 */
[----:B------:R-:W-:Y:S01]  /*1c70*/  IMAD.MOV.U32 R7, RZ, RZ, R0 ;  /* 0x000000ffff077224 */ /* 0x000fe200078e0000 */
[----:B------:R-:W5:Y:S01]  /*1c80*/  LDCU.64 UR10, c[0x0][0x568] ;  /* 0x0000ad00ff0a77ac */ /* 0x000f620008000a00 */
[----:B------:R-:W-:-:S04]  /*1c90*/  IMAD.WIDE.U32 R6, R9, UR8, R6 ;  /* 0x0000000809067c25 */ /* 0x000fc8000f8e0006 */
[----:B------:R-:W-:Y:S01]  /*1ca0*/  IMAD R9, R9, UR9, R7 ;  /* 0x0000000909097c24 */ /* 0x000fe2000f8e0207 */
[----:B----4-:R-:W-:Y:S02]  /*1cb0*/  ISETP.GE.AND P3, PT, R20, UR12, PT ;  /* 0x0000000c14007c0c */ /* 0x010fe4000bf66270 */
[----:B------:R-:W-:Y:S02]  /*1cc0*/  ISETP.GE.AND P2, PT, R16, UR12, PT ;  /* 0x0000000c10007c0c */ /* 0x000fe4000bf46270 */
[----:B------:R-:W-:Y:S02]  /*1cd0*/  ISETP.GE.AND P1, PT, R15, UR12, PT ;  /* 0x0000000c0f007c0c */ /* 0x000fe4000bf26270 */
[----:B------:R-:W-:Y:S02]  /*1ce0*/  ISETP.GE.AND P0, PT, R14, UR12, PT ;  /* 0x0000000c0e007c0c */ /* 0x000fe4000bf06270 */
[----:B-----5:R-:W-:-:S04]  /*1cf0*/  LEA R8, P4, R6, UR10, 0x1 ;  /* 0x0000000a06087c11 */ /* 0x020fc8000f8808ff */
[----:B------:R-:W-:-:S05]  /*1d00*/  LEA.HI.X R9, R6, UR11, R9, 0x1, P4 ;  /* 0x0000000b06097c11 */ /* 0x000fca000a0f0c09 */
[----:B------:R4:W-:Y:S04]  /*1d10*/  @!P3 STG.E.128 desc[UR36][R8.64], RZ ;  /* 0x000000ff0800b986 */ /* 0x0009e8000c101d24 */
[----:B------:R4:W-:Y:S04]  /*1d20*/  @!P2 STG.E.128 desc[UR36][R8.64+0x80], RZ ;  /* 0x000080ff0800a986 */ /* 0x0009e8000c101d24 */
[----:B------:R4:W-:Y:S04]  /*1d30*/  @!P1 STG.E.128 desc[UR36][R8.64+0x100], RZ ;  /* 0x000100ff08009986 */ /* 0x0009e8000c101d24 */
[----:B------:R4:W-:Y:S02]  /*1d40*/  @!P0 STG.E.128 desc[UR36][R8.64+0x180], RZ ;  /* 0x000180ff08008986 */ /* 0x0009e4000c101d24 */
.L_x_798:
[----:B------:R-:W-:Y:S05]  /*1d50*/  BSYNC.RECONVERGENT B0 ;  /* 0x0000000000007941 */ /* 0x000fea0003800200 */
.L_x_797:
        /* <DEDUP_REMOVED lines=20> */
.L_x_788:
        /* <DEDUP_REMOVED lines=9> */
[----:B------:R-:W2:Y:S02]  /*1f30*/  LDCU UR8, c[0x0][0x440] ;  /* 0x00008800ff0877ac */ /* 0x000ea40008000800 */
        /* <DEDUP_REMOVED lines=25> */
.L_x_801:
[----:B------:R3:W-:Y:S04]  /*20d0*/  STS.128 [R12+0x8000], RZ ;  /* 0x008000ff0c007388 */ /* 0x0007e80000000c00 */
[----:B------:R3:W-:Y:S04]  /*20e0*/  STS.128 [R12+0xa000], RZ ;  /* 0x00a000ff0c007388 */ /* 0x0007e80000000c00 */
[----:B------:R3:W-:Y:S04]  /*20f0*/  STS.128 [R12+0xc000], RZ ;  /* 0x00c000ff0c007388 */ /* 0x0007e80000000c00 */
[----:B------:R3:W-:Y:S02]  /*2100*/  STS.128 [R12+0xe000], RZ ;  /* 0x00e000ff0c007388 */ /* 0x0007e40000000c00 */
.L_x_802:
[----:B------:R-:W-:Y:S05]  /*2110*/  BSYNC.RECONVERGENT B0 ;  /* 0x0000000000007941 */ /* 0x000fea0003800200 */
.L_x_800:
[----:B------:R-:W-:Y:S01]  /*2120*/  ISETP.GE.AND P5, PT, R13, UR53, PT ;  /* 0x000000350d007c0c */ /* 0x000fe2000bfa6270 */
[----:B------:R-:W-:-:S12]  /*2130*/  BSSY.RECONVERGENT B0, `(.L_x_803) ;  /* 0x0000024000007945 */ /* 0x000fd80003800200 */
[----:B------:R4:W-:Y:S04]  /*2140*/  @P5 STS.128 [R12+0x9000], RZ ;  /* 0x009000ff0c005388 */ /* 0x0009e80000000c00 */
[----:B------:R4:W-:Y:S04]  /*2150*/  @P5 STS.128 [R12+0xb000], RZ ;  /* 0x00b000ff0c005388 */ /* 0x0009e80000000c00 */
[----:B------:R4:W-:Y:S04]  /*2160*/  @P5 STS.128 [R12+0xd000], RZ ;  /* 0x00d000ff0c005388 */ /* 0x0009e80000000c00 */
[----:B------:R4:W-:Y:S01]  /*2170*/  @P5 STS.128 [R12+0xf000], RZ ;  /* 0x00f000ff0c005388 */ /* 0x0009e20000000c00 */
[----:B------:R-:W-:Y:S05]  /*2180*/  @P5 BRA `(.L_x_804) ;  /* 0x0000000000785947 */ /* 0x000fea0003800000 */
[----:B------:R-:W5:Y:S01]  /*2190*/  LDCU UR8, c[0x0][0x440] ;  /* 0x00008800ff0877ac */ /* 0x000f620008000800 */
[----:B------:R-:W-:Y:S02]  /*21a0*/  IMAD.U32 R19, RZ, RZ, UR16 ;  /* 0x00000010ff137e24 */ /* 0x000fe4000f8e00ff */
        /* <DEDUP_REMOVED lines=28> */
.L_x_804:
[----:B------:R-:W-:Y:S05]  /*2370*/  BSYNC.RECONVERGENT B0 ;  /* 0x0000000000007941 */ /* 0x000fea0003800200 */
.L_x_803:
        /* <DEDUP_REMOVED lines=28> */
.L_x_806:
[----:B------:R1:W-:Y:S04]  /*2540*/  STS.128 [R12], RZ ;  /* 0x000000ff0c007388 */ /* 0x0003e80000000c00 */
[----:B------:R1:W-:Y:S04]  /*2550*/  STS.128 [R12+0x2000], RZ ;  /* 0x002000ff0c007388 */ /* 0x0003e80000000c00 */
[----:B------:R1:W-:Y:S04]  /*2560*/  STS.128 [R12+0x4000], RZ ;  /* 0x004000ff0c007388 */ /* 0x0003e80000000c00 */
[----:B------:R1:W-:Y:S02]  /*2570*/  STS.128 [R12+0x6000], RZ ;  /* 0x006000ff0c007388 */ /* 0x0003e40000000c00 */
.L_x_807:
[----:B------:R-:W-:Y:S05]  /*2580*/  BSYNC.RECONVERGENT B0 ;  /* 0x0000000000007941 */ /* 0x000fea0003800200 */
.L_x_805:
        /* <DEDUP_REMOVED lines=46> */
.L_x_809:
[----:B------:R-:W-:Y:S05]  /*2870*/  BSYNC.RECONVERGENT B0 ;  /* 0x0000000000007941 */ /* 0x000fea0003800200 */
.L_x_808:
[----:B------:R-:W2:Y:S01]  /*2880*/  LDCU.64 UR8, c[0x0][0x3d0] ;  /* 0x00007a00ff0877ac */ /* 0x000ea20008000a00 */
[----:B------:R-:W-:Y:S01]  /*2890*/  MOV R3, UR14 ;  /* 0x0000000e00037c02 */ /* 0x000fe20008000f00 */
[----:B------:R-:W-:Y:S01]  /*28a0*/  BSSY.RECONVERGENT B0, `(.L_x_810) ;  /* 0x0000032000007945 */ /* 0x000fe20003800200 */
[----:B------:R-:W-:Y:S02]  /*28b0*/  UIADD3 UR17, UPT, UPT, -UR31, UR41, URZ ;  /* 0x000000291f117290 */ /* 0x000fe4000fffe1ff */
[----:B------:R-:W-:Y:S01]  /*28c0*/  UIMAD UR21, UR49, UR14, URZ ;  /* 0x0000000e311572a4 */ /* 0x000fe2000f8e02ff */
[----:B-1----:R-:W-:-:S03]  /*28d0*/  IMAD.WIDE.U32 R18, R3, UR31, R20 ;  /* 0x0000001f03127c25 */ /* 0x002fc6000f8e0014 */
        /* <DEDUP_REMOVED lines=42> */
.L_x_811:
[----:B------:R2:W-:Y:S04]  /*2b80*/  STS.128 [R12+0x10000], RZ ;  /* 0x010000ff0c007388 */ /* 0x0005e80000000c00 */
[----:B------:R2:W-:Y:S04]  /*2b90*/  STS.128 [R12+0x12000], RZ ;  /* 0x012000ff0c007388 */ /* 0x0005e80000000c00 */
[----:B------:R2:W-:Y:S04]  /*2ba0*/  STS.128 [R12+0x14000], RZ ;  /* 0x014000ff0c007388 */ /* 0x0005e80000000c00 */
[----:B------:R2:W-:Y:S02]  /*2bb0*/  STS.128 [R12+0x16000], RZ ;  /* 0x016000ff0c007388 */ /* 0x0005e40000000c00 */
.L_x_812:
[----:B------:R-:W-:Y:S05]  /*2bc0*/  BSYNC.RECONVERGENT B0 ;  /* 0x0000000000007941 */ /* 0x000fea0003800200 */
.L_x_810:
[----:B------:R-:W-:Y:S01]  /*2bd0*/  ISETP.GE.AND P5, PT, R13, UR17, PT ;  /* 0x000000110d007c0c */ /* 0x000fe2000bfa6270 */
[----:B------:R-:W-:-:S12]  /*2be0*/  BSSY.RECONVERGENT B0, `(.L_x_813) ;  /* 0x0000027000007945 */ /* 0x000fd80003800200 */
        /* <DEDUP_REMOVED lines=38> */
.L_x_814:
[----:B------:R-:W-:Y:S05]  /*2e50*/  BSYNC.RECONVERGENT B0 ;  /* 0x0000000000007941 */ /* 0x000fea0003800200 */
.L_x_813:
        /* <DEDUP_REMOVED lines=14> */
[----:B-1----:R-:W-:Y:S02]  /*2f40*/  IMAD.MOV.U32 R22, RZ, RZ, R18 ;  /* 0x000000ffff167224 */ /* 0x002fe400078e0012 */
        /* <DEDUP_REMOVED lines=31> */
.L_x_816:
[----:B------:R2:W-:Y:S04]  /*3140*/  STS.128 [R12+0x18000], RZ ;  /* 0x018000ff0c007388 */ /* 0x0005e80000000c00 */
[----:B------:R2:W-:Y:S04]  /*3150*/  STS.128 [R12+0x1a000], RZ ;  /* 0x01a000ff0c007388 */ /* 0x0005e80000000c00 */
[----:B------:R2:W-:Y:S04]  /*3160*/  STS.128 [R12+0x1c000], RZ ;  /* 0x01c000ff0c007388 */ /* 0x0005e80000000c00 */
[----:B------:R2:W-:Y:S02]  /*3170*/  STS.128 [R12+0x1e000], RZ ;  /* 0x01e000ff0c007388 */ /* 0x0005e40000000c00 */
.L_x_817:
[----:B------:R-:W-:Y:S05]  /*3180*/  BSYNC.RECONVERGENT B0 ;  /* 0x0000000000007941 */ /* 0x000fea0003800200 */
.L_x_815:
[----:B------:R1:W-:Y:S01]  /*3190*/  @P5 STS.128 [R12+0x19000], RZ ;  /* 0x019000ff0c005388 */ /* 0x0003e20000000c00 */
[----:B------:R-:W-:Y:S03]  /*31a0*/  BSSY.RECONVERGENT B0, `(.L_x_818) ;  /* 0x0000027000007945 */ /* 0x000fe60003800200 */
[----:B------:R1:W-:Y:S04]  /*31b0*/  @P5 STS.128 [R12+0x1b000], RZ ;  /* 0x01b000ff0c005388 */ /* 0x0003e80000000c00 */
[----:B------:R1:W-:Y:S04]  /*31c0*/  @P5 STS.128 [R12+0x1d000], RZ ;  /* 0x01d000ff0c005388 */ /* 0x0003e80000000c00 */
[----:B------:R1:W-:Y:S01]  /*31d0*/  @P5 STS.128 [R12+0x1f000], RZ ;  /* 0x01f000ff0c005388 */ /* 0x0003e20000000c00 */
[----:B------:R-:W-:Y:S05]  /*31e0*/  @P5 BRA `(.L_x_819) ;  /* 0x0000000000885947 */ /* 0x000fea0003800000 */
[----:B------:R-:W2:Y:S01]  /*31f0*/  LDCU UR14, c[0x0][0x440] ;  /* 0x00008800ff0e77ac */ /* 0x000ea20008000800 */
[----:B------:R-:W-:Y:S02]  /*3200*/  IMAD.MOV.U32 R5, RZ, RZ, R4 ;  /* 0x000000ffff057224 */ /* 0x000fe400078e0004 */
[----:B------:R-:W-:Y:S01]  /*3210*/  IMAD R2, R2, UR12, RZ ;  /* 0x0000000c02027c24 */ /* 0x000fe2000f8e02ff */
        /* <DEDUP_REMOVED lines=31> */
.L_x_819:
[----:B------:R-:W-:Y:S05]  /*3410*/  BSYNC.RECONVERGENT B0 ;  /* 0x0000000000007941 */ /* 0x000fea0003800200 */
.L_x_818:
[----:B------:R-:W2:Y:S01]  /*3420*/  LDCU.64 UR8, c[0x0][0x538] ;  /* 0x0000a700ff0877ac */ /* 0x000ea20008000a00 */
[----:B-1----:R-:W1:Y:S01]  /*3430*/  LDC.64 R8, c[0x0][0x528] ;  /* 0x00014a00ff087b82 */ /* 0x002e620000000a00 */
[----:B------:R-:W-:Y:S01]  /*3440*/  IMAD.U32 R4, RZ, RZ, UR27 ;  /* 0x0000001bff047e24 */ /* 0x000fe2000f8e00ff */
[----:B------:R-:W3:Y:S01]  /*3450*/  S2R R218, SR_TID.X ;  /* 0x0000000000da7919 */ /* 0x000ee20000002100 */
[C---:B------:R-:W-:Y:S01]  /*3460*/  IMAD.SHL.U32 R10, R227.reuse, 0x2, RZ ;  /* 0x00000002e30a7824 */ /* 0x040fe200078e00ff */
[----:B------:R-:W-:Y:S01]  /*3470*/  LOP3.LUT R0, R0, 0x3, RZ, 0xc0, !PT ;  /* 0x0000000300007812 */ /* 0x000fe200078ec0ff */
[----:B------:R-:W-:Y:S01]  /*3480*/  IMAD.SHL.U32 R13, R227, 0x40, RZ ;  /* 0x00000040e30d7824 */ /* 0x000fe200078e00ff */
[----:B------:R-:W1:Y:S01]  /*3490*/  LDCU UR12, c[0x0][0x45c] ;  /* 0x00008b80ff0c77ac */ /* 0x000e620008000800 */
[----:B------:R-:W-:Y:S01]  /*34a0*/  IMAD.U32 R234, RZ, RZ, UR40 ;  /* 0x00000028ffea7e24 */ /* 0x000fe2000f8e00ff */
[----:B------:R-:W1:Y:S01]  /*34b0*/  LDC R242, c[0x0][0x44c] ;  /* 0x00011300fff27b82 */ /* 0x000e620000000800 */
[----:B------:R-:W-:Y:S01]  /*34c0*/  IMAD.U32 R244, RZ, RZ, UR45 ;  /* 0x0000002dfff47e24 */ /* 0x000fe2000f8e00ff */
[----:B------:R-:W-:Y:S01]  /*34d0*/  UIMAD UR48, UR28, UR48, UR27 ;  /* 0x000000301c3072a4 */ /* 0x000fe2000f8e021b */
[----:B------:R-:W0:Y:S01]  /*34e0*/  LDGDEPBAR ;  /* 0x00000000000079af */ /* 0x000e220000000000 */
[----:B------:R-:W1:Y:S01]  /*34f0*/  LDCU.U8 UR13, c[0x0][0x4f8] ;  /* 0x00009f00ff0d77ac */ /* 0x000e620008000000 */
[----:B--2---:R-:W-:-:S04]  /*3500*/  ISETP.NE.U32.AND P0, PT, RZ, UR8, PT ;  /* 0x00000008ff007c0c */ /* 0x004fc8000bf05070 */
[----:B------:R-:W-:-:S13]  /*3510*/  ISETP.NE.AND.EX P0, PT, RZ, UR9, PT, P0 ;  /* 0x00000009ff007c0c */ /* 0x000fda000bf05300 */
[----:B------:R-:W2:Y:S01]  /*3520*/  @P0 LDC.64 R2, c[0x0][0x540] ;  /* 0x00015000ff020b82 */ /* 0x000ea20000000a00 */
[----:B------:R-:W-:Y:S02]  /*3530*/  @P0 IMAD.MOV.U32 R5, RZ, RZ, RZ ;  /* 0x000000ffff050224 */ /* 0x000fe400078e00ff */
[----:B--2---:R-:W-:-:S04]  /*3540*/  @P0 IMAD.WIDE.U32 R4, R2, UR28, R4 ;  /* 0x0000001c02040c25 */ /* 0x004fc8000f8e0004 */
[----:B------:R-:W-:Y:S01]  /*3550*/  @P0 IMAD R3, R3, UR28, R5 ;  /* 0x0000001c03030c24 */ /* 0x000fe2000f8e0205 */
[----:B------:R-:W-:Y:S02]  /*3560*/  @P0 LEA R2, P1, R4, UR8, 0x2 ;  /* 0x0000000804020c11 */ /* 0x000fe4000f8210ff */
[----:B------:R-:W-:Y:S02]  /*3570*/  LOP3.LUT R10, R10, 0x6, RZ, 0xc0, !PT ;  /* 0x000000060a0a7812 */ /* 0x000fe400078ec0ff */
[----:B------:R-:W-:Y:S01]  /*3580*/  LOP3.LUT R6, R13, 0x1c0, RZ, 0xc0, !PT ;  /* 0x000001c00d067812 */ /* 0x000fe200078ec0ff */
[----:B------:R-:W-:Y:S01]  /*3590*/  IMAD R234, R234, 0x4, R0 ;  /* 0x00000004eaea7824 */ /* 0x000fe200078e0200 */
[----:B------:R-:W-:Y:S01]  /*35a0*/  @P0 LEA.HI.X R3, R4, UR9, R3, 0x2, P1 ;  /* 0x0000000904030c11 */ /* 0x000fe200088f1403 */
[----:B---3--:R-:W-:Y:S01]  /*35b0*/  IMAD.SHL.U32 R15, R218, 0x2, RZ ;  /* 0x00000002da0f7824 */ /* 0x008fe200078e00ff */
[----:B-1----:R-:W2:Y:S01]  /*35c0*/  LDG.E.64 R4, desc[UR36][R8.64+0x8] ;  /* 0x0000082408047981 */ /* 0x002ea2000c1e1b00 */
[----:B------:R-:W-:Y:S01]  /*35d0*/  LOP3.LUT R245, R10, 0xe0, R245, 0xf8, !PT ;  /* 0x000000e00af57812 */ /* 0x000fe200078ef8f5 */
[----:B------:R-:W-:Y:S01]  /*35e0*/  IMAD.SHL.U32 R0, R227, 0x10, RZ ;  /* 0x00000010e3007824 */ /* 0x000fe200078e00ff */
[----:B------:R-:W1:Y:S01]  /*35f0*/  @P0 LDC R10, c[0x0][0x458] ;  /* 0x00011600ff0a0b82 */ /* 0x000e620000000800 */
[----:B------:R3:W2:Y:S01]  /*3600*/  @P0 LDG.E R11, desc[UR36][R2.64] ;  /* 0x00000024020b0981 */ /* 0x0006a2000c1e1900 */
[----:B------:R-:W-:Y:S01]  /*3610*/  LOP3.LUT R228, R6, 0x38, R228, 0xf8, !PT ;  /* 0x0000003806e47812 */ /* 0x000fe200078ef8e4 */
[----:B------:R-:W-:Y:S01]  /*3620*/  IMAD.SHL.U32 R217, R218, 0x40, RZ ;  /* 0x00000040dad97824 */ /* 0x000fe200078e00ff */
[----:B------:R-:W-:-:S02]  /*3630*/  LOP3.LUT R13, R13, 0x200, RZ, 0xc0, !PT ;  /* 0x000002000d0d7812 */ /* 0x000fc400078ec0ff */
[----:B------:R-:W-:Y:S01]  /*3640*/  SHF.R.U32.HI R14, RZ, 0x2, R218 ;  /* 0x00000002ff0e7819 */ /* 0x000fe200000116da */
[C---:B------:R-:W-:Y:S02]  /*3650*/  IMAD.SHL.U32 R233, R218.reuse, 0x10, RZ ;  /* 0x00000010dae97824 */ /* 0x040fe400078e00ff */
[----:B------:R-:W-:Y:S01]  /*3660*/  IMAD.SHL.U32 R232, R218, 0x8, RZ ;  /* 0x00000008dae87824 */ /* 0x000fe200078e00ff */
[----:B------:R-:W-:Y:S01]  /*3670*/  USHF.L.U32 UR48, UR48, 0x5, URZ ;  /* 0x0000000530307899 */ /* 0x000fe200080006ff */
[----:B------:R-:W-:Y:S02]  /*3680*/  IMAD.MOV.U32 R224, RZ, RZ, 0x40 ;  /* 0x00000040ffe07424 */ /* 0x000fe400078e00ff */
[----:B------:R-:W-:Y:S02]  /*3690*/  IMAD.MOV.U32 R223, RZ, RZ, 0x20 ;  /* 0x00000020ffdf7424 */ /* 0x000fe400078e00ff */
[----:B------:R-:W-:Y:S01]  /*36a0*/  IMAD.MOV.U32 R216, RZ, RZ, 0x40 ;  /* 0x00000040ffd87424 */ /* 0x000fe200078e00ff */
[----:B------:R-:W-:Y:S01]  /*36b0*/  CS2R R190, SRZ ;  /* 0x0000000000be7805 */ /* 0x000fe2000001ff00 */
[----:B------:R-:W-:Y:S01]  /*36c0*/  IMAD.MOV.U32 R241, RZ, RZ, 0x3f ;  /* 0x0000003ffff17424 */ /* 0x000fe200078e00ff */
[----:B------:R-:W-:Y:S01]  /*36d0*/  CS2R R188, SRZ ;  /* 0x0000000000bc7805 */ /* 0x000fe2000001ff00 */
[----:B------:R-:W-:Y:S01]  /*36e0*/  IMAD.MOV.U32 R240, RZ, RZ, 0x37 ;  /* 0x00000037fff07424 */ /* 0x000fe200078e00ff */
[----:B------:R-:W-:-:S02]  /*36f0*/  CS2R R194, SRZ ;  /* 0x0000000000c27805 */ /* 0x000fc4000001ff00 */
[----:B------:R-:W-:Y:S01]  /*3700*/  CS2R R192, SRZ ;  /* 0x0000000000c07805 */ /* 0x000fe2000001ff00 */
[----:B------:R-:W2:Y:S01]  /*3710*/  LDG.E.64 R8, desc[UR36][R8.64] ;  /* 0x0000002408087981 */ /* 0x000ea2000c1e1b00 */
[----:B------:R-:W-:Y:S02]  /*3720*/  CS2R R186, SRZ ;  /* 0x0000000000ba7805 */ /* 0x000fe4000001ff00 */
[----:B------:R-:W-:Y:S02]  /*3730*/  CS2R R184, SRZ ;  /* 0x0000000000b87805 */ /* 0x000fe4000001ff00 */
[----:B------:R-:W-:Y:S01]  /*3740*/  CS2R R182, SRZ ;  /* 0x0000000000b67805 */ /* 0x000fe2000001ff00 */
[C---:B---3--:R-:W-:Y:S01]  /*3750*/  IMAD.SHL.U32 R2, R227.reuse, 0x20, RZ ;  /* 0x00000020e3027824 */ /* 0x048fe200078e00ff */
[----:B------:R-:W-:Y:S02]  /*3760*/  R2P PR, R227, 0x6 ;  /* 0x00000006e3007804 */ /* 0x000fe40000000000 */
[----:B------:R-:W-:-:S02]  /*3770*/  CS2R R180, SRZ ;  /* 0x0000000000b47805 */ /* 0x000fc4000001ff00 */
[----:B------:R-:W-:Y:S02]  /*3780*/  CS2R R174, SRZ ;  /* 0x0000000000ae7805 */ /* 0x000fe4000001ff00 */
[----:B------:R-:W-:Y:S02]  /*3790*/  CS2R R172, SRZ ;  /* 0x0000000000ac7805 */ /* 0x000fe4000001ff00 */
[----:B------:R-:W-:Y:S01]  /*37a0*/  LOP3.LUT R3, R2, 0x200, RZ, 0xc0, !PT ;  /* 0x0000020002037812 */ /* 0x000fe200078ec0ff */
[----:B-1----:R-:W2:Y:S01]  /*37b0*/  @P0 MUFU.RCP R10, R10 ;  /* 0x0000000a000a0308 */ /* 0x002ea20000001000 */
[----:B------:R-:W-:Y:S02]  /*37c0*/  LOP3.LUT R227, R228, 0x8, R227, 0x78, !PT ;  /* 0x00000008e4e37812 */ /* 0x000fe400078e78e3 */
[----:B------:R-:W-:Y:S02]  /*37d0*/  CS2R R178, SRZ ;  /* 0x0000000000b27805 */ /* 0x000fe4000001ff00 */
[----:B------:R-:W-:Y:S01]  /*37e0*/  LOP3.LUT R0, R3, 0x3800, R0, 0xf8, !PT ;  /* 0x0000380003007812 */ /* 0x000fe200078ef800 */
[----:B------:R-:W-:Y:S01]  /*37f0*/  IMAD.SHL.U32 R3, R218, 0x20, RZ ;  /* 0x00000020da037824 */ /* 0x000fe200078e00ff */
[----:B------:R-:W-:-:S02]  /*3800*/  LOP3.LUT R13, R13, 0xc00, R2, 0xf8, !PT ;  /* 0x00000c000d0d7812 */ /* 0x000fc400078ef802 */
[----:B------:R-:W-:Y:S02]  /*3810*/  CS2R R176, SRZ ;  /* 0x0000000000b07805 */ /* 0x000fe4000001ff00 */
[----:B------:R-:W-:Y:S02]  /*3820*/  LOP3.LUT R2, R15, 0x38, RZ, 0xc0, !PT ;  /* 0x000000380f027812 */ /* 0x000fe400078ec0ff */
[----:B------:R-:W-:Y:S02]  /*3830*/  CS2R R170, SRZ ;  /* 0x0000000000aa7805 */ /* 0x000fe4000001ff00 */
[----:B------:R-:W-:Y:S01]  /*3840*/  LOP3.LUT R227, R0, R227, RZ, 0xfc, !PT ;  /* 0x000000e300e37212 */ /* 0x000fe200078efcff */
[----:B------:R-:W-:Y:S01]  /*3850*/  IMAD.U32 R244, R244, 0x40, R245 ;  /* 0x00000040f4f47824 */ /* 0x000fe200078e00f5 */
[----:B------:R-:W-:Y:S01]  /*3860*/  SHF.R.U32.HI R0, RZ, 0x1, R218 ;  /* 0x00000001ff007819 */ /* 0x000fe200000116da */
[----:B------:R-:W-:Y:S01]  /*3870*/  VIADD R245, R245, UR31 ;  /* 0x0000001ff5f57c36 */ /* 0x000fe20008000000 */
[----:B------:R-:W-:-:S02]  /*3880*/  LOP3.LUT R243, R3, 0x200, RZ, 0xc0, !PT ;  /* 0x0000020003f37812 */ /* 0x000fc400078ec0ff */
[----:B------:R-:W-:Y:S02]  /*3890*/  CS2R R168, SRZ ;  /* 0x0000000000a87805 */ /* 0x000fe4000001ff00 */
[----:B----4-:R-:W-:Y:S02]  /*38a0*/  LOP3.LUT R12, R3, 0xc00, RZ, 0xc0, !PT ;  /* 0x00000c00030c7812 */ /* 0x010fe400078ec0ff */
[----:B------:R-:W-:Y:S02]  /*38b0*/  CS2R R166, SRZ ;  /* 0x0000000000a67805 */ /* 0x000fe4000001ff00 */
[----:B------:R-:W-:Y:S02]  /*38c0*/  LOP3.LUT R14, R2, 0x20, R14, 0x78, !PT ;  /* 0x00000020020e7812 */ /* 0x000fe400078e780e */
[----:B------:R-:W-:Y:S02]  /*38d0*/  CS2R R164, SRZ ;  /* 0x0000000000a47805 */ /* 0x000fe4000001ff00 */
[----:B------:R-:W-:-:S02]  /*38e0*/  LOP3.LUT R2, R217, 0x1c0, RZ, 0xc0, !PT ;  /* 0x000001c0d9027812 */ /* 0x000fc400078ec0ff */
[----:B------:R-:W-:Y:S02]  /*38f0*/  CS2R R158, SRZ ;  /* 0x00000000009e7805 */ /* 0x000fe4000001ff00 */
[----:B------:R-:W-:Y:S02]  /*3900*/  LOP3.LUT R219, R0, 0x10, RZ, 0xc0, !PT ;  /* 0x0000001000db7812 */ /* 0x000fe400078ec0ff */
[----:B------:R-:W-:Y:S02]  /*3910*/  CS2R R156, SRZ ;  /* 0x00000000009c7805 */ /* 0x000fe4000001ff00 */
[----:B------:R-:W-:Y:S02]  /*3920*/  SHF.R.U32.HI R6, RZ, 0x3, R218 ;  /* 0x00000003ff067819 */ /* 0x000fe400000116da */
[----:B------:R-:W-:Y:S02]  /*3930*/  CS2R R162, SRZ ;  /* 0x0000000000a27805 */ /* 0x000fe4000001ff00 */
[----:B------:R-:W-:Y:S01]  /*3940*/  LOP3.LUT R16, R15, 0x20, RZ, 0xc0, !PT ;  /* 0x000000200f107812 */ /* 0x000fe200078ec0ff */
[----:B------:R-:W-:Y:S01]  /*3950*/  VIADD R251, R245, 0x1 ;  /* 0x00000001f5fb7836 */ /* 0x000fe20000000000 */
[----:B------:R-:W-:Y:S01]  /*3960*/  LOP3.LUT R243, R243, 0x3800, R233, 0xf8, !PT ;  /* 0x00003800f3f37812 */ /* 0x000fe200078ef8e9 */
[C---:B------:R-:W-:Y:S01]  /*3970*/  VIADD R250, R245.reuse, 0x8 ;  /* 0x00000008f5fa7836 */ /* 0x040fe20000000000 */
[----:B------:R-:W-:Y:S01]  /*3980*/  LOP3.LUT R12, R12, 0x6, R15, 0xf8, !PT ;  /* 0x000000060c0c7812 */ /* 0x000fe200078ef80f */
[C---:B------:R-:W-:Y:S01]  /*3990*/  VIADD R249, R245.reuse, 0x9 ;  /* 0x00000009f5f97836 */ /* 0x040fe20000000000 */
[----:B------:R-:W-:Y:S01]  /*39a0*/  LOP3.LUT R233, R14, 0x1c0, R233, 0xf8, !PT ;  /* 0x000001c00ee97812 */ /* 0x000fe200078ef8e9 */
[C---:B------:R-:W-:Y:S01]  /*39b0*/  VIADD R248, R245.reuse, 0x10 ;  /* 0x00000010f5f87836 */ /* 0x040fe20000000000 */
[----:B------:R-:W-:Y:S01]  /*39c0*/  I2FP.F32.S32 R252, R245 ;  /* 0x000000f500fc7245 */ /* 0x000fe20000201400 */
[C---:B------:R-:W-:Y:S01]  /*39d0*/  VIADD R247, R245.reuse, 0x11 ;  /* 0x00000011f5f77836 */ /* 0x040fe20000000000 */
[----:B------:R-:W-:Y:S01]  /*39e0*/  LOP3.LUT R2, R2, 0x38, R232, 0xf8, !PT ;  /* 0x0000003802027812 */ /* 0x000fe200078ef8e8 */
[----:B------:R-:W-:Y:S01]  /*39f0*/  VIADD R246, R245, 0x18 ;  /* 0x00000018f5f67836 */ /* 0x000fe20000000000 */
[----:B------:R-:W-:Y:S01]  /*3a00*/  LOP3.LUT R219, R219, 0x8, R218, 0xf8, !PT ;  /* 0x00000008dbdb7812 */ /* 0x000fe200078ef8da */
[----:B------:R-:W-:Y:S01]  /*3a10*/  VIADD R245, R245, 0x19 ;  /* 0x00000019f5f57836 */ /* 0x000fe20000000000 */
[----:B------:R-:W-:-:S02]  /*3a20*/  LOP3.LUT R6, R16, 0x18, R6, 0xf8, !PT ;  /* 0x0000001810067812 */ /* 0x000fc400078ef806 */
[----:B------:R-:W-:Y:S02]  /*3a30*/  CS2R R160, SRZ ;  /* 0x0000000000a07805 */ /* 0x000fe4000001ff00 */
[----:B------:R-:W-:Y:S01]  /*3a40*/  LOP3.LUT R233, R12, R233, RZ, 0xfc, !PT ;  /* 0x000000e90ce97212 */ /* 0x000fe200078efcff */
[----:B------:R-:W-:Y:S01]  /*3a50*/  USHF.R.S32.HI UR14, URZ, 0x1f, UR48 ;  /* 0x0000001fff0e7899 */ /* 0x000fe20008011430 */
[----:B------:R-:W-:Y:S02]  /*3a60*/  LOP3.LUT R219, R219, R2, RZ, 0x3c, !PT ;  /* 0x00000002dbdb7212 */ /* 0x000fe400078e3cff */
[----:B------:R-:W-:Y:S02]  /*3a70*/  CS2R R154, SRZ ;  /* 0x00000000009a7805 */ /* 0x000fe4000001ff00 */
[----:B------:R-:W-:Y:S02]  /*3a80*/  LOP3.LUT R0, R2, 0x8, R0, 0x78, !PT ;  /* 0x0000000802007812 */ /* 0x000fe400078e7800 */
[----:B------:R-:W-:-:S02]  /*3a90*/  CS2R R152, SRZ ;  /* 0x0000000000987805 */ /* 0x000fc4000001ff00 */
[----:B------:R-:W-:Y:S01]  /*3aa0*/  LOP3.LUT R12, R2, 0x8, R218, 0x78, !PT ;  /* 0x00000008020c7812 */ /* 0x000fe200078e78da */
[----:B------:R-:W-:Y:S01]  /*3ab0*/  IMAD.MOV.U32 R2, RZ, RZ, RZ ;  /* 0x000000ffff027224 */ /* 0x000fe200078e00ff */
[----:B------:R-:W-:Y:S02]  /*3ac0*/  I2FP.F32.S32 R251, R251 ;  /* 0x000000fb00fb7245 */ /* 0x000fe40000201400 */
[----:B------:R-:W-:Y:S02]  /*3ad0*/  CS2R R150, SRZ ;  /* 0x0000000000967805 */ /* 0x000fe4000001ff00 */
[----:B------:R-:W-:Y:S02]  /*3ae0*/  I2FP.F32.S32 R250, R250 ;  /* 0x000000fa00fa7245 */ /* 0x000fe40000201400 */
[----:B------:R-:W-:Y:S02]  /*3af0*/  CS2R R148, SRZ ;  /* 0x0000000000947805 */ /* 0x000fe4000001ff00 */
[----:B------:R-:W-:-:S02]  /*3b00*/  I2FP.F32.S32 R249, R249 ;  /* 0x000000f900f97245 */ /* 0x000fc40000201400 */
[----:B------:R-:W-:Y:S02]  /*3b10*/  CS2R R142, SRZ ;  /* 0x00000000008e7805 */ /* 0x000fe4000001ff00 */
        /* <DEDUP_REMOVED lines=8> */
[----:B------:R-:W-:Y:S02]  /*3ba0*/  LOP3.LUT R6, R6, 0x1c0, R217, 0xf8, !PT ;  /* 0x000001c006067812 */ /* 0x000fe400078ef8d9 */
[----:B------:R-:W-:Y:S02]  /*3bb0*/  CS2R R136, SRZ ;  /* 0x0000000000887805 */ /* 0x000fe4000001ff00 */
[----:B------:R-:W-:-:S02]  /*3bc0*/  CS2R R134, SRZ ;  /* 0x0000000000867805 */ /* 0x000fc4000001ff00 */
[----:B------:R-:W-:Y:S02]  /*3bd0*/  CS2R R132, SRZ ;  /* 0x0000000000847805 */ /* 0x000fe4000001ff00 */
[----:B------:R-:W-:Y:S02]  /*3be0*/  LOP3.LUT R220, R6, 0x38, R232, 0x78, !PT ;  /* 0x0000003806dc7812 */ /* 0x000fe400078e78e8 */
[----:B------:R-:W-:Y:S02]  /*3bf0*/  CS2R R78, SRZ ;  /* 0x00000000004e7805 */ /* 0x000fe4000001ff00 */
[----:B------:R-:W-:Y:S02]  /*3c00*/  CS2R R76, SRZ ;  /* 0x00000000004c7805 */ /* 0x000fe4000001ff00 */
[----:B------:R-:W-:Y:S02]  /*3c10*/  CS2R R82, SRZ ;  /* 0x0000000000527805 */ /* 0x000fe4000001ff00 */
[----:B------:R-:W-:-:S02]  /*3c20*/  LOP3.LUT R220, R220, 0x200, R217, 0xf8, !PT ;  /* 0x00000200dcdc7812 */ /* 0x000fc400078ef8d9 */
[----:B------:R-:W-:Y:S02]  /*3c30*/  CS2R R80, SRZ ;  /* 0x0000000000507805 */ /* 0x000fe4000001ff00 */
[----:B------:R-:W-:Y:S02]  /*3c40*/  LOP3.LUT R217, R217, 0x200, RZ, 0xc0, !PT ;  /* 0x00000200d9d97812 */ /* 0x000fe400078ec0ff */
[----:B------:R-:W-:Y:S02]  /*3c50*/  CS2R R74, SRZ ;  /* 0x00000000004a7805 */ /* 0x000fe4000001ff00 */
[----:B------:R-:W-:Y:S02]  /*3c60*/  LOP3.LUT R228, R228, 0x8, R17, 0x78, !PT ;  /* 0x00000008e4e47812 */ /* 0x000fe400078e7811 */
[----:B------:R-:W-:Y:S02]  /*3c70*/  CS2R R72, SRZ ;  /* 0x0000000000487805 */ /* 0x000fe4000001ff00 */
[----:B------:R-:W-:-:S02]  /*3c80*/  CS2R R70, SRZ ;  /* 0x0000000000467805 */ /* 0x000fc4000001ff00 */
[----:B------:R-:W-:Y:S02]  /*3c90*/  CS2R R68, SRZ ;  /* 0x0000000000447805 */ /* 0x000fe4000001ff00 */
[----:B------:R-:W-:Y:S02]  /*3ca0*/  LOP3.LUT R228, R13, R228, RZ, 0xfc, !PT ;  /* 0x000000e40de47212 */ /* 0x000fe400078efcff */
[----:B------:R-:W-:Y:S02]  /*3cb0*/  CS2R R62, SRZ ;  /* 0x00000000003e7805 */ /* 0x000fe4000001ff00 */
[----:B------:R-:W-:Y:S02]  /*3cc0*/  SEL R224, R224, 0xffffffc0, !P2 ;  /* 0xffffffc0e0e07807 */ /* 0x000fe40005000000 */
[----:B------:R-:W-:Y:S02]  /*3cd0*/  CS2R R60, SRZ ;  /* 0x00000000003c7805 */ /* 0x000fe4000001ff00 */
[----:B------:R-:W-:-:S02]  /*3ce0*/  LEA R227, R227, UR38, 0x1 ;  /* 0x00000026e3e37c11 */ /* 0x000fc4000f8e08ff */
[----:B------:R-:W-:Y:S02]  /*3cf0*/  CS2R R66, SRZ ;  /* 0x0000000000427805 */ /* 0x000fe4000001ff00 */
[----:B------:R-:W-:Y:S02]  /*3d00*/  LEA R228, R228, UR38, 0x1 ;  /* 0x00000026e4e47c11 */ /* 0x000fe4000f8e08ff */
[----:B------:R-:W-:Y:S02]  /*3d10*/  CS2R R64, SRZ ;  /* 0x0000000000407805 */ /* 0x000fe4000001ff00 */
[----:B------:R-:W-:Y:S01]  /*3d20*/  SEL R223, R223, 0xffffffe0, !P1 ;  /* 0xffffffe0dfdf7807 */ /* 0x000fe20004800000 */
[C---:B------:R-:W-:Y:S01]  /*3d30*/  IMAD.IADD R222, R224.reuse, 0x1, R227 ;  /* 0x00000001e0de7824 */ /* 0x040fe200078e02e3 */
[----:B------:R-:W-:Y:S01]  /*3d40*/  CS2R R58, SRZ ;  /* 0x00000000003a7805 */ /* 0x000fe2000001ff00 */
[--C-:B------:R-:W-:Y:S01]  /*3d50*/  IMAD.IADD R224, R224, 0x1, R228.reuse ;  /* 0x00000001e0e07824 */ /* 0x100fe200078e02e4 */
[----:B------:R-:W-:Y:S01]  /*3d60*/  LOP3.LUT R243, R243, R12, RZ, 0xfc, !PT ;  /* 0x0000000cf3f37212 */ /* 0x000fe200078efcff */
[----:B------:R-:W-:Y:S01]  /*3d70*/  IMAD.IADD R225, R227, 0x1, R223 ;  /* 0x00000001e3e17824 */ /* 0x000fe200078e02df */
[----:B------:R-:W-:Y:S01]  /*3d80*/  CS2R R56, SRZ ;  /* 0x0000000000387805 */ /* 0x000fe2000001ff00 */
[C---:B------:R-:W-:Y:S01]  /*3d90*/  IMAD.IADD R226, R223.reuse, 0x1, R228 ;  /* 0x00000001dfe27824 */ /* 0x040fe200078e02e4 */
[----:B------:R-:W-:Y:S01]  /*3da0*/  CS2R R54, SRZ ;  /* 0x0000000000367805 */ /* 0x000fe2000001ff00 */
[----:B------:R-:W-:Y:S01]  /*3db0*/  IMAD.IADD R221, R223, 0x1, R222 ;  /* 0x00000001dfdd7824 */ /* 0x000fe200078e02de */
        /* <DEDUP_REMOVED lines=19> */
[----:B------:R-:W-:Y:S01]  /*3ef0*/  LOP3.LUT R219, R219, 0x200, R3, 0xf8, !PT ;  /* 0x00000200dbdb7812 */ /* 0x000fe200078ef803 */
[----:B------:R-:W1:Y:S01]  /*3f00*/  LDCU UR8, c[0x0][0x440] ;  /* 0x00008800ff0877ac */ /* 0x000e620008000800 */
[----:B------:R-:W3:Y:S01]  /*3f10*/  LDCU UR9, c[0x0][0x3e0] ;  /* 0x00007c00ff0977ac */ /* 0x000ee20008000800 */
[----:B------:R-:W-:Y:S01]  /*3f20*/  UIADD3 UR51, UPT, UPT, UR51, 0x40, -UR41 ;  /* 0x0000004033337890 */ /* 0x000fe2000fffe829 */
[----:B--2---:R-:W-:Y:S01]  /*3f30*/  @P0 FMUL.FTZ R2, R11, R10 ;  /* 0x0000000a0b020220 */ /* 0x004fe20000410000 */
[----:B------:R-:W-:Y:S01]  /*3f40*/  IADD3 R4, P3, P0, R4, UR48, R7 ;  /* 0x0000003004047c10 */ /* 0x000fe2000f87e007 */
[----:B------:R-:W-:-:S02]  /*3f50*/  IMAD.U32 R7, RZ, RZ, UR39 ;  /* 0x00000027ff077e24 */ /* 0x000fc4000f8e00ff */
        /* <DEDUP_REMOVED lines=8> */
[----:B------:R-:W-:Y:S01]  /*3fe0*/  IADD3.X R2, PT, PT, R5, UR14, RZ, P3, P0 ;  /* 0x0000000e05027c10 */ /* 0x000fe20009fe04ff */
[----:B------:R-:W-:Y:S01]  /*3ff0*/  IMAD.MOV.U32 R5, RZ, RZ, 0x10 ;  /* 0x00000010ff057424 */ /* 0x000fe200078e00ff */
[----:B------:R-:W-:Y:S01]  /*4000*/  LOP3.LUT P3, RZ, R218, 0x4, RZ, 0xc0, !PT ;  /* 0x00000004daff7812 */ /* 0x000fe2000786c0ff */
[----:B------:R-:W2:Y:S01]  /*4010*/  LDCU UR14, c[0x0][0x590] ;  /* 0x0000b200ff0e77ac */ /* 0x000ea20008000800 */
[----:B------:R-:W-:-:S02]  /*4020*/  IADD3 R7, PT, PT, R7, UR41, R237 ;  /* 0x0000002907077c10 */ /* 0x000fc4000fffe0ed */
[----:B------:R-:W-:Y:S02]  /*4030*/  SEL R5, R5, 0xfffffff0, !P3 ;  /* 0xfffffff005057807 */ /* 0x000fe40005800000 */
[----:B------:R-:W-:Y:S01]  /*4040*/  LOP3.LUT R5, R217, 0xc00, R3, 0xf8, !PT ;  /* 0x00000c00d9057812 */ /* 0x000fe200078ef803 */
[----:B------:R-:W-:-:S03]  /*4050*/  VIADD R6, R7, -UR43 ;  /* 0x8000002b07067c36 */ /* 0x000fc60008000000 */
[----:B------:R-:W-:Y:S01]  /*4060*/  LOP3.LUT R5, R5, R0, RZ, 0xfc, !PT ;  /* 0x0000000005057212 */ /* 0x000fe200078efcff */
[----:B------:R-:W-:Y:S01]  /*4070*/  IMAD.WIDE.U32 R4, R4, -0x2daee0ad, RZ ;  /* 0xd2511f5304047825 */ /* 0x000fe200078e00ff */
[----:B------:R4:W-:Y:S04]  /*4080*/  STL [R1], R2 ;  /* 0x0000000201007387 */ /* 0x0009e80000100800 */
[----:B------:R1:W-:Y:S04]  /*4090*/  STL [R1+0x4], R6 ;  /* 0x0000040601007387 */ /* 0x0003e80000100800 */
[----:B------:R1:W-:Y:S01]  /*40a0*/  STL.64 [R1+0x18], R4 ;  /* 0x0000180401007387 */ /* 0x0003e20000100a00 */
[----:B------:R-:W-:-:S02]  /*40b0*/  R2UR UR58, R8 ;  /* 0x00000000083a72ca */ /* 0x000fc400000e0000 */
[----:B------:R-:W-:Y:S02]  /*40c0*/  R2UR UR59, R9 ;  /* 0x00000000093b72ca */ /* 0x000fe400000e0000 */
[----:B------:R-:W-:Y:S02]  /*40d0*/  LOP3.LUT P0, RZ, R218, 0x2, RZ, 0xc0, !PT ;  /* 0x00000002daff7812 */ /* 0x000fe4000780c0ff */
[----:B------:R-:W-:Y:S01]  /*40e0*/  SEL R216, R216, 0xffffffc0, !P3 ;  /* 0xffffffc0d8d87807 */ /* 0x000fe20005800000 */
[----:B--2---:R-:W-:Y:S01]  /*40f0*/  USHF.L.U32 UR14, UR14, 0x6, URZ ;  /* 0x000000060e0e7899 */ /* 0x004fe200080006ff */
[----:B----4-:R-:W-:-:S05]  /*4100*/  IMAD.MOV.U32 R2, RZ, RZ, 0x20 ;  /* 0x00000020ff027424 */ /* 0x010fca00078e00ff */
[----:B------:R-:W-:Y:S01]  /*4110*/  UIADD3 UR17, UPT, UPT, UR58, -0x61c88647, URZ ;  /* 0x9e3779b93a117890 */ /* 0x000fe2000fffe0ff */
[----:B------:R-:W-:Y:S01]  /*4120*/  SEL R2, R2, 0xffffffe0, !P0 ;  /* 0xffffffe002027807 */ /* 0x000fe20004000000 */
[----:B------:R-:W-:Y:S02]  /*4130*/  UIADD3 UR15, UPT, UPT, UR59, -0x4498517b, URZ ;  /* 0xbb67ae853b0f7890 */ /* 0x000fe4000fffe0ff */
[----:B------:R-:W-:Y:S02]  /*4140*/  UIADD3 UR57, UPT, UPT, UR58, 0x3c6ef372, URZ ;  /* 0x3c6ef3723a397890 */ /* 0x000fe4000fffe0ff */
[----:B------:R-:W-:Y:S02]  /*4150*/  UIADD3 UR56, UPT, UPT, UR59, 0x76cf5d0a, URZ ;  /* 0x76cf5d0a3b387890 */ /* 0x000fe4000fffe0ff */
[----:B------:R-:W-:Y:S02]  /*4160*/  UIADD3 UR55, UPT, UPT, UR58, -0x255992d5, URZ ;  /* 0xdaa66d2b3a377890 */ /* 0x000fe4000fffe0ff */
[----:B------:R-:W-:-:S02]  /*4170*/  UIADD3 UR54, UPT, UPT, UR59, 0x32370b8f, URZ ;  /* 0x32370b8f3b367890 */ /* 0x000fc4000fffe0ff */
[----:B------:R-:W-:Y:S02]  /*4180*/  UIADD3 UR53, UPT, UPT, UR58, 0x78dde6e4, URZ ;  /* 0x78dde6e43a357890 */ /* 0x000fe4000fffe0ff */
[----:B------:R-:W-:Y:S02]  /*4190*/  UIADD3 UR52, UPT, UPT, UR59, -0x126145ec, URZ ;  /* 0xed9eba143b347890 */ /* 0x000fe4000fffe0ff */
[----:B------:R-:W-:Y:S02]  /*41a0*/  UIADD3 UR49, UPT, UPT, UR58, 0x1715609d, URZ ;  /* 0x1715609d3a317890 */ /* 0x000fe4000fffe0ff */
[----:B------:R-:W-:Y:S02]  /*41b0*/  UIADD3 UR48, UPT, UPT, UR59, -0x56f99767, URZ ;  /* 0xa90668993b307890 */ /* 0x000fe4000fffe0ff */
[----:B------:R-:W-:Y:S02]  /*41c0*/  UIADD3 UR43, UPT, UPT, UR58, -0x4ab325aa, URZ ;  /* 0xb54cda563a2b7890 */ /* 0x000fe4000fffe0ff */
[----:B-1-3--:R-:W-:-:S12]  /*41d0*/  UIADD3 UR31, UPT, UPT, UR59, 0x646e171e, URZ ;  /* 0x646e171e3b1f7890 */ /* 0x00afd8000fffe0ff */
.L_x_822:
[----:B------:R-:W0:Y:S01]  /*41e0*/  LDGDEPBAR ;  /* 0x00000000000079af */ /* 0x000e220000000000 */
[----:B------:R-:W-:Y:S01]  /*41f0*/  IMAD.U32 R116, RZ, RZ, UR10 ;  /* 0x0000000aff747e24 */ /* 0x000fe2000f8e00ff */
[----:B------:R-:W-:Y:S01]  /*4200*/  LEA R230, R219, UR4, 0x1 ;  /* 0x00000004dbe67c11 */ /* 0x000fe2000f8e08ff */
[----:B------:R-:W-:Y:S03]  /*4210*/  IMAD.U32 R117, RZ, RZ, UR11 ;  /* 0x0000000bff757e24 */ /* 0x000fe6000f8e00ff */
[----:B--2---:R-:W2:Y:S01]  /*4220*/  LDL.64 R118, [R1+0x18] ;  /* 0x0000180001767983 */ /* 0x004ea20000100a00 */
[----:B------:R-:W-:Y:S01]  /*4230*/  LEA R229, R220, UR4, 0x1 ;  /* 0x00000004dce57c11 */ /* 0x000fe2000f8e08ff */
[----:B------:R-:W-:Y:S01]  /*4240*/  VIADD R234, R234, 0xfffffffc ;  /* 0xfffffffceaea7836 */ /* 0x000fe20000000000 */
[----:B------:R-:W-:Y:S03]  /*4250*/  SHF.R.U32.HI R122, RZ, 0x7, R218 ;  /* 0x00000007ff7a7819 */ /* 0x000fe600000116da */
[----:B------:R-:W3:Y:S01]  /*4260*/  LDL R120, [R1] ;  /* 0x0000000001787983 */ /* 0x000ee20000100800 */
[----:B-----5:R-:W-:Y:S01]  /*4270*/  FSETP.NEU.FTZ.AND P1, PT, R235, -INF , PT ;  /* 0xff800000eb00780b */ /* 0x020fe20003f3d000 */
[----:B------:R-:W-:Y:S01]  /*4280*/  UIADD3 UR39, UPT, UPT, UR39, -0x40, URZ ;  /* 0xffffffc027277890 */ /* 0x000fe2000fffe0ff */
[----:B------:R-:W-:Y:S03]  /*4290*/  FSETP.NEU.FTZ.AND P5, PT, R236, -INF , PT ;  /* 0xff800000ec00780b */ /* 0x000fe60003fbd000 */
[----:B------:R-:W4:Y:S01]  /*42a0*/  LDL R121, [R1+0x4] ;  /* 0x0000040001797983 */ /* 0x000f220000100800 */
[----:B------:R-:W-:Y:S01]  /*42b0*/  USHF.L.U32 UR21, UR45, 0x6, URZ ;  /* 0x000000062d157899 */ /* 0x000fe200080006ff */
[----:B------:R-:W-:Y:S01]  /*42c0*/  LOP3.LUT R231, R217, 0x400, R3, 0xf8, !PT ;  /* 0x00000400d9e77812 */ /* 0x000fe200078ef803 */
[----:B------:R-:W-:Y:S02]  /*42d0*/  UISETP.GE.AND UP0, UPT, UR39, UR51, UPT ;  /* 0x000000332700728c */ /* 0x000fe4000bf06270 */
[----:B------:R-:W-:Y:S01]  /*42e0*/  UIADD3 UR21, UPT, UPT, UR21, 0x40, URZ ;  /* 0x0000004015157890 */ /* 0x000fe2000fffe0ff */
[----:B------:R-:W-:Y:S01]  /*42f0*/  LOP3.LUT R231, R231, R0, RZ, 0xfc, !PT ;  /* 0x00000000e7e77212 */ /* 0x000fe200078efcff */
[----:B------:R-:W-:Y:S02]  /*4300*/  UIADD3 UR40, UPT, UPT, UR40, -0x1, URZ ;  /* 0xffffffff28287890 */ /* 0x000fe4000fffe0ff */
[----:B------:R-:W-:Y:S01]  /*4310*/  UISETP.LT.AND UP0, UPT, UR21, UR41, UP0 ;  /* 0x000000291500728c */ /* 0x000fe20008701270 */
[----:B------:R-:W-:Y:S05]  /*4320*/  LEA R231, R231, UR4, 0x1 ;  /* 0x00000004e7e77c11 */ /* 0x000fea000f8e08ff */
[----:B------:R-:W-:Y:S01]  /*4330*/  PLOP3.LUT P0, PT, PT, PT, UP0, 0x80, 0x8 ;  /* 0x000000000008781c */ /* 0x000fe20003f0f008 */
[----:B------:R-:W-:Y:S11]  /*4340*/  UISETP.GT.AND UP0, UPT, UR40, UR50, UPT ;  /* 0x000000322800728c */ /* 0x000ff6000bf04270 */
[----:B------:R-:W-:Y:S04]  /*4350*/  @UP0 UIADD3 UR28, UP1, UPT, UR18, -0x100, URZ ;  /* 0xffffff00121c0890 */ /* 0x000fe8000ff3e0ff */
[----:B------:R-:W-:Y:S02]  /*4360*/  @UP0 UIADD3.X UR21, UPT, UPT, UR19, -0x1, URZ, UP1, !UPT ;  /* 0xffffffff13150890 */ /* 0x000fe40008ffe4ff */
[----:B------:R-:W-:Y:S04]  /*4370*/  @UP0 UIADD3 UR10, UP1, UPT, UR10, -0x100, URZ ;  /* 0xffffff000a0a0890 */ /* 0x000fe8000ff3e0ff */
[----:B------:R-:W-:Y:S01]  /*4380*/  @UP0 UIADD3.X UR11, UPT, UPT, UR11, -0x1, URZ, UP1, !UPT ;  /* 0xffffffff0b0b0890 */ /* 0x000fe20008ffe4ff */
[----:B------:R-:W-:Y:S04]  /*4390*/  DEPBAR.LE SB0, 0x0 ;  /* 0x000080000000791a */ /* 0x000fe80000000000 */
[----:B------:R-:W-:Y:S06]  /*43a0*/  BAR.SYNC.DEFER_BLOCKING 0x0 ;  /* 0x0000000000007b1d */ /* 0x000fec0000010000 */
[----:B------:R-:W-:Y:S06]  /*43b0*/  LDSM.16.M88.4 R16, [R228] ;  /* 0x00000000e410783b */ /* 0x000fec0000000200 */
[----:B-1----:R-:W1:Y:S06]  /*43c0*/  LDSM.16.M88.4 R8, [R227+0x10000] ;  /* 0x01000000e308783b */ /* 0x002e6c0000000200 */
[----:B------:R-:W1:Y:S06]  /*43d0*/  LDSM.16.M88.4 R84, [R227+0x10800] ;  /* 0x01080000e354783b */ /* 0x000e6c0000000200 */
[----:B------:R-:W-:Y:S06]  /*43e0*/  LDSM.16.M88.4 R88, [R226] ;  /* 0x00000000e258783b */ /* 0x000fec0000000200 */
[----:B------:R-:W1:Y:S06]  /*43f0*/  LDSM.16.M88.4 R92, [R225+0x10000] ;  /* 0x01000000e15c783b */ /* 0x000e6c0000000200 */
[----:B------:R-:W1:Y:S06]  /*4400*/  LDSM.16.M88.4 R96, [R225+0x10800] ;  /* 0x01080000e160783b */ /* 0x000e6c0000000200 */
[----:B------:R-:W-:Y:S06]  /*4410*/  LDSM.16.M88.4 R100, [R224] ;  /* 0x00000000e064783b */ /* 0x000fec0000000200 */
[----:B------:R-:W1:Y:S02]  /*4420*/  LDSM.16.M88.4 R104, [R222+0x10000] ;  /* 0x01000000de68783b */ /* 0x000e640000000200 */
[C---:B-1----:R-:W-:Y:S04]  /*4430*/  HMMA.16816.F32 R4, R16.reuse, R8, RZ ;  /* 0x000000081004723c */ /* 0x042fe800000018ff */
[----:B------:R-:W-:Y:S04]  /*4440*/  LDSM.16.M88.4 R108, [R223] ;  /* 0x00000000df6c783b */ /* 0x000fe80000000200 */
[C---:B------:R-:W-:Y:S02]  /*4450*/  HMMA.16816.F32 R8, R16.reuse, R10, RZ ;  /* 0x0000000a1008723c */ /* 0x040fe400000018ff */
[----:B------:R-:W-:Y:S06]  /*4460*/  LDSM.16.M88.4 R112, [R221+0x10000] ;  /* 0x01000000dd70783b */ /* 0x000fec0000000200 */
[C---:B------:R-:W-:Y:S08]  /*4470*/  HMMA.16816.F32 R12, R16.reuse, R84, RZ ;  /* 0x00000054100c723c */ /* 0x040ff000000018ff */
[----:B------:R-:W-:Y:S01]  /*4480*/  HMMA.16816.F32 R16, R16, R86, RZ ;  /* 0x000000561010723c */ /* 0x000fe200000018ff */
[----:B------:R-:W1:Y:S07]  /*4490*/  LDSM.16.M88.4 R84, [R222+0x10800] ;  /* 0x01080000de54783b */ /* 0x000e6e0000000200 */
[C---:B------:R-:W-:Y:S08]  /*44a0*/  HMMA.16816.F32 R4, R88.reuse, R92, R4 ;  /* 0x0000005c5804723c */ /* 0x040ff00000001804 */
[C---:B------:R-:W-:Y:S01]  /*44b0*/  HMMA.16816.F32 R8, R88.reuse, R94, R8 ;  /* 0x0000005e5808723c */ /* 0x040fe20000001808 */
[----:B------:R-:W-:Y:S07]  /*44c0*/  LDSM.16.M88.4 R92, [R228+0x2000] ;  /* 0x00200000e45c783b */ /* 0x000fee0000000200 */
[C---:B------:R-:W-:Y:S08]  /*44d0*/  HMMA.16816.F32 R12, R88.reuse, R96, R12 ;  /* 0x00000060580c723c */ /* 0x040ff0000000180c */
[----:B------:R-:W-:Y:S01]  /*44e0*/  HMMA.16816.F32 R16, R88, R98, R16 ;  /* 0x000000625810723c */ /* 0x000fe20000001810 */
[----:B------:R-:W1:Y:S06]  /*44f0*/  LDSM.16.M88.4 R88, [R221+0x10800] ;  /* 0x01080000dd58783b */ /* 0x000e6c0000000200 */
[----:B------:R-:W1:Y:S01]  /*4500*/  LDSM.16.M88.4 R96, [R227+0x12000] ;  /* 0x01200000e360783b */ /* 0x000e620000000200 */
        /* <DEDUP_REMOVED lines=10> */
[C---:B------:R-:W-:Y:S08]  /*45b0*/  HMMA.16816.F32 R12, R108.reuse, R88, R12 ;  /* 0x000000586c0c723c */ /* 0x040ff0000000180c */
[----:B------:R-:W-:Y:S01]  /*45c0*/  HMMA.16816.F32 R16, R108, R90, R16 ;  /* 0x0000005a6c10723c */ /* 0x000fe20000001810 */
[----:B------:R-:W1:Y:S06]  /*45d0*/  LDSM.16.M88.4 R88, [R225+0x12800] ;  /* 0x01280000e158783b */ /* 0x000e6c0000000200 */
        /* <DEDUP_REMOVED lines=11> */
[C---:B------:R-:W-:Y:S08]  /*4690*/  HMMA.16816.F32 R12, R100.reuse, R88, R12 ;  /* 0x00000058640c723c */ /* 0x040ff0000000180c */
[----:B------:R-:W-:Y:S01]  /*46a0*/  HMMA.16816.F32 R16, R100, R90, R16 ;  /* 0x0000005a6410723c */ /* 0x000fe20000001810 */
[----:B------:R-:W4:Y:S06]  /*46b0*/  LDSM.16.M88.4 R88, [R221+0x12800] ;  /* 0x01280000dd58783b */ /* 0x000f2c0000000200 */
[----:B------:R-:W4:Y:S01]  /*46c0*/  LDSM.16.M88.4 R100, [R228+0x4000] ;  /* 0x00400000e464783b */ /* 0x000f220000000200 */
[C---:B--2---:R-:W-:Y:S08]  /*46d0*/  HMMA.16816.F32 R4, R108.reuse, R112, R4 ;  /* 0x000000706c04723c */ /* 0x044ff00000001804 */
[C---:B------:R-:W-:Y:S01]  /*46e0*/  HMMA.16816.F32 R8, R108.reuse, R114, R8 ;  /* 0x000000726c08723c */ /* 0x040fe20000001808 */
[----:B------:R-:W-:Y:S07]  /*46f0*/  LDSM.16.M88.4 R112, [R225+0x14000] ;  /* 0x01400000e170783b */ /* 0x000fee0000000200 */
[C---:B-1----:R-:W-:Y:S08]  /*4700*/  HMMA.16816.F32 R12, R108.reuse, R84, R12 ;  /* 0x000000546c0c723c */ /* 0x042ff0000000180c */
[----:B------:R-:W-:Y:S01]  /*4710*/  HMMA.16816.F32 R16, R108, R86, R16 ;  /* 0x000000566c10723c */ /* 0x000fe20000001810 */
        /* <DEDUP_REMOVED lines=22> */
[----:B------:R-:W-:Y:S01]  /*4880*/  LDSM.16.M88.4 R108, [R227+0x16000] ;  /* 0x01600000e36c783b */ /* 0x000fe20000000200 */
[C---:B----4-:R-:W-:Y:S08]  /*4890*/  HMMA.16816.F32 R4, R92.reuse, R96, R4 ;  /* 0x000000605c04723c */ /* 0x050ff00000001804 */
[C---:B------:R-:W-:Y:S01]  /*48a0*/  HMMA.16816.F32 R8, R92.reuse, R98, R8 ;  /* 0x000000625c08723c */ /* 0x040fe20000001808 */
[----:B------:R-:W3:Y:S07]  /*48b0*/  LDSM.16.M88.4 R96, [R228+0x6000] ;  /* 0x00600000e460783b */ /* 0x000eee0000000200 */
[C---:B-1----:R-:W-:Y:S08]  /*48c0*/  HMMA.16816.F32 R12, R92.reuse, R84, R12 ;  /* 0x000000545c0c723c */ /* 0x042ff0000000180c */
[----:B------:R-:W-:Y:S01]  /*48d0*/  HMMA.16816.F32 R16, R92, R86, R16 ;  /* 0x000000565c10723c */ /* 0x000fe20000001810 */
[----:B------:R1:W4:Y:S06]  /*48e0*/  LDSM.16.M88.4 R84, [R227+0x16800] ;  /* 0x01680000e354783b */ /* 0x00032c0000000200 */
[----:B------:R-:W-:Y:S01]  /*48f0*/  LDSM.16.M88.4 R92, [R226+0x6000] ;  /* 0x00600000e25c783b */ /* 0x000fe20000000200 */
[C---:B------:R-:W-:Y:S08]  /*4900*/  HMMA.16816.F32 R4, R100.reuse, R104, R4 ;  /* 0x000000686404723c */ /* 0x040ff00000001804 */
[C---:B------:R-:W-:Y:S01]  /*4910*/  HMMA.16816.F32 R8, R100.reuse, R106, R8 ;  /* 0x0000006a6408723c */ /* 0x040fe20000001808 */
[----:B------:R-:W4:Y:S07]  /*4920*/  LDSM.16.M88.4 R104, [R225+0x16000] ;  /* 0x01600000e168783b */ /* 0x000f2e0000000200 */
[C---:B--2---:R-:W-:Y:S03]  /*4930*/  HMMA.16816.F32 R12, R100.reuse, R88, R12 ;  /* 0x00000058640c723c */ /* 0x044fe6000000180c */
[----:B-1----:R-:W-:Y:S05]  /*4940*/  LEA R227, R243, UR4, 0x1 ;  /* 0x00000004f3e37c11 */ /* 0x002fea000f8e08ff */
[----:B------:R-:W-:Y:S01]  /*4950*/  HMMA.16816.F32 R16, R100, R90, R16 ;  /* 0x0000005a6410723c */ /* 0x000fe20000001810 */
[----:B------:R1:W2:Y:S06]  /*4960*/  LDSM.16.M88.4 R88, [R225+0x16800] ;  /* 0x01680000e158783b */ /* 0x0002ac0000000200 */
[----:B------:R-:W-:Y:S01]  /*4970*/  LDSM.16.M88.4 R100, [R224+0x6000] ;  /* 0x00600000e064783b */ /* 0x000fe20000000200 */
[C---:B---3--:R-:W-:Y:S08]  /*4980*/  HMMA.16816.F32 R4, R96.reuse, R108, R4 ;  /* 0x0000006c6004723c */ /* 0x048ff00000001804 */
[C---:B------:R-:W-:Y:S01]  /*4990*/  HMMA.16816.F32 R8, R96.reuse, R110, R8 ;  /* 0x0000006e6008723c */ /* 0x040fe20000001808 */
[----:B------:R3:W2:Y:S07]  /*49a0*/  LDSM.16.M88.4 R108, [R222+0x16000] ;  /* 0x01600000de6c783b */ /* 0x0006ae0000000200 */
[C---:B----4-:R-:W-:Y:S03]  /*49b0*/  HMMA.16816.F32 R12, R96.reuse, R84, R12 ;  /* 0x00000054600c723c */ /* 0x050fe6000000180c */
[----:B-1----:R-:W-:Y:S05]  /*49c0*/  IMAD.IADD R225, R227, 0x1, R2 ;  /* 0x00000001e3e17824 */ /* 0x002fea00078e0202 */
[----:B------:R-:W-:Y:S01]  /*49d0*/  HMMA.16816.F32 R16, R96, R86, R16 ;  /* 0x000000566010723c */ /* 0x000fe20000001810 */
[----:B------:R-:W-:Y:S06]  /*49e0*/  LDSM.16.M88.4 R84, [R223+0x6000] ;  /* 0x00600000df54783b */ /* 0x000fec0000000200 */
[----:B------:R-:W1:Y:S01]  /*49f0*/  LDSM.16.M88.4 R96, [R221+0x16000] ;  /* 0x01600000dd60783b */ /* 0x000e620000000200 */
[C---:B------:R-:W-:Y:S05]  /*4a00*/  HMMA.16816.F32 R4, R92.reuse, R104, R4 ;  /* 0x000000685c04723c */ /* 0x040fea0000001804 */
[----:B---3--:R-:W-:Y:S03]  /*4a10*/  IMAD.IADD R222, R216, 0x1, R227 ;  /* 0x00000001d8de7824 */ /* 0x008fe600078e02e3 */
[C---:B------:R-:W-:Y:S01]  /*4a20*/  HMMA.16816.F32 R8, R92.reuse, R106, R8 ;  /* 0x0000006a5c08723c */ /* 0x040fe20000001808 */
[----:B------:R-:W-:Y:S05]  /*4a30*/  IMAD.MOV.U32 R106, RZ, RZ, 0x10 ;  /* 0x00000010ff6a7424 */ /* 0x000fea00078e00ff */
[----:B------:R-:W-:Y:S02]  /*4a40*/  SEL R106, R106, 0xfffffff0, !P3 ;  /* 0xfffffff06a6a7807 */ /* 0x000fe40005800000 */
[C---:B--2---:R-:W-:Y:S01]  /*4a50*/  HMMA.16816.F32 R12, R92.reuse, R88, R12 ;  /* 0x000000585c0c723c */ /* 0x044fe2000000180c */
[----:B------:R-:W-:Y:S04]  /*4a60*/  IMAD.U32 R88, RZ, RZ, UR45 ;  /* 0x0000002dff587e24 */ /* 0x000fe8000f8e00ff */
[----:B------:R-:W-:Y:S03]  /*4a70*/  IMAD R88, R88, 0x2, R122 ;  /* 0x0000000258587824 */ /* 0x000fe600078e027a */
[----:B------:R-:W-:Y:S03]  /*4a80*/  HMMA.16816.F32 R16, R92, R90, R16 ;  /* 0x0000005a5c10723c */ /* 0x000fe60000001810 */
[----:B------:R-:W-:Y:S01]  /*4a90*/  @!P0 VIADD R92, R244, 0x1 ;  /* 0x00000001f45c8836 */ /* 0x000fe20000000000 */
[C---:B------:R-:W-:Y:S01]  /*4aa0*/  @!P0 VIADDMNMX R95, R121.reuse, -R241, UR41, PT ;  /* 0x00000029795f8e46 */ /* 0x040fe2000b8009f1 */
[----:B------:R-:W-:Y:S01]  /*4ab0*/  FMUL.FTZ R93, R236, 1.4426950216293334961 ;  /* 0x3fb8aa3bec5d7820 */ /* 0x000fe20000410000 */
[----:B------:R-:W-:Y:S02]  /*4ac0*/  @!P0 VIADDMNMX R94, R121, -R240, UR41, PT ;  /* 0x00000029795e8e46 */ /* 0x000fe4000b8009f0 */
[C---:B------:R-:W-:Y:S05]  /*4ad0*/  HMMA.16816.F32 R4, R100.reuse, R108, R4 ;  /* 0x0000006c6404723c */ /* 0x040fea0000001804 */
[CC--:B------:R-:W-:Y:S02]  /*4ae0*/  @!P0 ISETP.GE.AND P6, PT, R92.reuse, R95.reuse, PT ;  /* 0x0000005f5c00820c */ /* 0x0c0fe40003fc6270 */
[-C--:B------:R-:W-:Y:S01]  /*4af0*/  @!P0 ISETP.GE.AND P2, PT, R92, R94.reuse, PT ;  /* 0x0000005e5c00820c */ /* 0x080fe20003f46270 */
[C---:B------:R-:W-:Y:S03]  /*4b00*/  HMMA.16816.F32 R8, R100.reuse, R110, R8 ;  /* 0x0000006e6408723c */ /* 0x040fe60000001808 */
[----:B------:R-:W-:Y:S01]  /*4b10*/  FSEL R93, R93, RZ, P5 ;  /* 0x000000ff5d5d7208 */ /* 0x000fe20002800000 */
[----:B------:R-:W-:Y:S04]  /*4b20*/  FMUL.FTZ R92, R235, 1.4426950216293334961 ;  /* 0x3fb8aa3beb5c7820 */ /* 0x000fe80000410000 */
[C---:B------:R-:W-:Y:S03]  /*4b30*/  HMMA.16816.F32 R12, R100.reuse, R112, R12 ;  /* 0x00000070640c723c */ /* 0x040fe6000000180c */
[----:B------:R-:W-:Y:S02]  /*4b40*/  FSEL R92, R92, RZ, P1 ;  /* 0x000000ff5c5c7208 */ /* 0x000fe40000800000 */
[-C--:B------:R-:W-:Y:S03]  /*4b50*/  @!P0 ISETP.GE.AND P1, PT, R244, R95.reuse, PT ;  /* 0x0000005ff400820c */ /* 0x080fe60003f26270 */
[----:B------:R-:W-:Y:S03]  /*4b60*/  HMMA.16816.F32 R16, R100, R114, R16 ;  /* 0x000000726410723c */ /* 0x000fe60000001810 */
[----:B------:R-:W-:Y:S02]  /*4b70*/  LOP3.LUT R102, R88, UR59, R119, 0x96, !PT ;  /* 0x0000003b58667c12 */ /* 0x000fe4000f8e9677 */
[----:B------:R2:W3:Y:S01]  /*4b80*/  LDSM.16.M88.4 R88, [R221+0x16800] ;  /* 0x01680000dd58783b */ /* 0x0004e20000000200 */
[----:B------:R-:W-:Y:S02]  /*4b90*/  LEA R119, R233, UR4, 0x1 ;  /* 0x00000004e9777c11 */ /* 0x000fe4000f8e08ff */
[C---:B-1----:R-:W-:Y:S05]  /*4ba0*/  HMMA.16816.F32 R4, R84.reuse, R96, R4 ;  /* 0x000000605404723c */ /* 0x042fea0000001804 */
[----:B------:R-:W-:Y:S03]  /*4bb0*/  IMAD.WIDE.U32 R96, R234, -0x326172a9, RZ ;  /* 0xcd9e8d57ea607825 */ /* 0x000fe600078e00ff */
[C---:B------:R-:W-:Y:S03]  /*4bc0*/  HMMA.16816.F32 R8, R84.reuse, R98, R8 ;  /* 0x000000625408723c */ /* 0x040fe60000001808 */
[----:B------:R-:W-:Y:S01]  /*4bd0*/  LOP3.LUT R100, R120, UR58, R97, 0x96, !PT ;  /* 0x0000003a78647c12 */ /* 0x000fe2000f8e9661 */
[----:B------:R-:W-:Y:S04]  /*4be0*/  IMAD.WIDE.U32 R102, R102, -0x326172a9, RZ ;  /* 0xcd9e8d5766667825 */ /* 0x000fe800078e00ff */
[----:B------:R-:W-:Y:S01]  /*4bf0*/  IMAD.WIDE.U32 R100, R100, -0x2daee0ad, RZ ;  /* 0xd2511f5364647825 */ /* 0x000fe200078e00ff */
[----:B------:R-:W-:Y:S03]  /*4c00*/  LOP3.LUT R96, R96, UR17, R103, 0x96, !PT ;  /* 0x0000001160607c12 */ /* 0x000fe6000f8e9667 */
[----:B------:R-:W-:Y:S01]  /*4c10*/  FADD.FTZ R4, R252, R4 ;  /* 0x00000004fc047221 */ /* 0x000fe20000010000 */
[----:B------:R-:W-:Y:S01]  /*4c20*/  @!P0 VIADD R97, R244, 0x8 ;  /* 0x00000008f4618836 */ /* 0x000fe20000000000 */
[----:B------:R-:W-:Y:S01]  /*4c30*/  LOP3.LUT R98, R118, UR15, R101, 0x96, !PT ;  /* 0x0000000f76627c12 */ /* 0x000fe2000f8e9665 */
[----:B------:R-:W-:Y:S04]  /*4c40*/  IMAD.WIDE.U32 R104, R96, -0x2daee0ad, RZ ;  /* 0xd2511f5360687825 */ /* 0x000fe800078e00ff */
[----:B------:R-:W-:Y:S01]  /*4c50*/  FADD.FTZ R5, R251, R5 ;  /* 0x00000005fb057221 */ /* 0x000fe20000010000 */
[----:B------:R-:W-:Y:S01]  /*4c60*/  @!P0 FSEL R4, R4, -INF , !P1 ;  /* 0xff80000004048808 */ /* 0x000fe20004800000 */
[----:B------:R-:W-:Y:S01]  /*4c70*/  IMAD.WIDE.U32 R98, R98, -0x326172a9, RZ ;  /* 0xcd9e8d5762627825 */ /* 0x000fe200078e00ff */
[----:B------:R-:W-:Y:S02]  /*4c80*/  LOP3.LUT R100, R100, UR56, R105, 0x96, !PT ;  /* 0x0000003864647c12 */ /* 0x000fe4000f8e9669 */
[CC--:B------:R-:W-:Y:S01]  /*4c90*/  @!P0 ISETP.GE.AND P5, PT, R97.reuse, R95.reuse, PT ;  /* 0x0000005f6100820c */ /* 0x0c0fe20003fa6270 */
[----:B------:R-:W-:Y:S01]  /*4ca0*/  FADD.FTZ R6, R252, R6 ;  /* 0x00000006fc067221 */ /* 0x000fe20000010000 */
[----:B------:R-:W-:Y:S01]  /*4cb0*/  LOP3.LUT R102, R102, UR57, R99, 0x96, !PT ;  /* 0x0000003966667c12 */ /* 0x000fe2000f8e9663 */
[----:B--2---:R-:W-:Y:S01]  /*4cc0*/  IMAD.IADD R221, R2, 0x1, R222 ;  /* 0x0000000102dd7824 */ /* 0x004fe200078e02de */
[-C--:B------:R-:W-:Y:S01]  /*4cd0*/  @!P0 ISETP.GE.AND P1, PT, R97, R94.reuse, PT ;  /* 0x0000005e6100820c */ /* 0x080fe20003f26270 */
[----:B------:R-:W-:Y:S01]  /*4ce0*/  @!P0 VIADD R97, R244, 0x9 ;  /* 0x00000009f4618836 */ /* 0x000fe20000000000 */
[----:B------:R-:W-:Y:S01]  /*4cf0*/  @!P0 FSEL R5, R5, -INF , !P6 ;  /* 0xff80000005058808 */ /* 0x000fe20007000000 */
[----:B------:R-:W-:Y:S01]  /*4d00*/  IMAD.WIDE.U32 R102, R102, -0x2daee0ad, RZ ;  /* 0xd2511f5366667825 */ /* 0x000fe200078e00ff */
[C---:B---3--:R-:W-:Y:S03]  /*4d10*/  HMMA.16816.F32 R12, R84.reuse, R88, R12 ;  /* 0x00000058540c723c */ /* 0x048fe6000000180c */
[-C--:B------:R-:W-:Y:S01]  /*4d20*/  @!P0 ISETP.GE.AND P6, PT, R244, R94.reuse, PT ;  /* 0x0000005ef400820c */ /* 0x080fe20003fc6270 */
[----:B------:R-:W-:Y:S01]  /*4d30*/  FADD.FTZ R8, R250, R8 ;  /* 0x00000008fa087221 */ /* 0x000fe20000010000 */
[----:B------:R-:W-:Y:S01]  /*4d40*/  LOP3.LUT R96, R104, UR54, R103, 0x96, !PT ;  /* 0x0000003668607c12 */ /* 0x000fe2000f8e9667 */
[----:B------:R-:W-:Y:S01]  /*4d50*/  IMAD.WIDE.U32 R104, R100, -0x326172a9, RZ ;  /* 0xcd9e8d5764687825 */ /* 0x000fe200078e00ff */
[----:B------:R-:W-:Y:S01]  /*4d60*/  @!P0 FSEL R6, R6, -INF , !P6 ;  /* 0xff80000006068808 */ /* 0x000fe20007000000 */
[----:B------:R-:W-:Y:S03]  /*4d70*/  HMMA.16816.F32 R16, R84, R90, R16 ;  /* 0x0000005a5410723c */ /* 0x000fe60000001810 */
[----:B------:R-:W-:Y:S01]  /*4d80*/  LOP3.LUT R98, R98, UR55, R105, 0x96, !PT ;  /* 0x0000003762627c12 */ /* 0x000fe2000f8e9669 */
[----:B------:R-:W-:Y:S04]  /*4d90*/  IMAD.WIDE.U32 R100, R96, -0x326172a9, RZ ;  /* 0xcd9e8d5760647825 */ /* 0x000fe800078e00ff */
[----:B------:R-:W-:Y:S01]  /*4da0*/  FADD.FTZ R9, R249, R9 ;  /* 0x00000009f9097221 */ /* 0x000fe20000010000 */
[-C--:B------:R-:W-:Y:S01]  /*4db0*/  @!P0 ISETP.GE.AND P6, PT, R97, R95.reuse, PT ;  /* 0x0000005f6100820c */ /* 0x080fe20003fc6270 */
[----:B------:R-:W-:Y:S01]  /*4dc0*/  FADD.FTZ R7, R251, R7 ;  /* 0x00000007fb077221 */ /* 0x000fe20000010000 */
[----:B------:R-:W-:Y:S01]  /*4dd0*/  @!P0 VIADD R88, R244, 0x10 ;  /* 0x00000010f4588836 */ /* 0x000fe20000000000 */
[----:B------:R-:W-:Y:S01]  /*4de0*/  LOP3.LUT R96, R104, UR53, R101, 0x96, !PT ;  /* 0x0000003568607c12 */ /* 0x000fe2000f8e9665 */
[----:B------:R-:W-:Y:S01]  /*4df0*/  IMAD.WIDE.U32 R98, R98, -0x2daee0ad, RZ ;  /* 0xd2511f5362627825 */ /* 0x000fe200078e00ff */
[----:B------:R-:W-:Y:S02]  /*4e00*/  @!P0 FSEL R8, R8, -INF , !P5 ;  /* 0xff80000008088808 */ /* 0x000fe40006800000 */
[----:B------:R-:W-:Y:S01]  /*4e10*/  @!P0 FSEL R9, R9, -INF , !P6 ;  /* 0xff80000009098808 */ /* 0x000fe20007000000 */
[----:B------:R-:W-:Y:S01]  /*4e20*/  FADD.FTZ R10, R250, R10 ;  /* 0x0000000afa0a7221 */ /* 0x000fe20000010000 */
[----:B------:R-:W-:Y:S01]  /*4e30*/  @!P0 FSEL R7, R7, -INF , !P2 ;  /* 0xff80000007078808 */ /* 0x000fe20005000000 */
[----:B------:R-:W-:Y:S01]  /*4e40*/  FADD.FTZ R11, R249, R11 ;  /* 0x0000000bf90b7221 */ /* 0x000fe20000010000 */
[CC--:B------:R-:W-:Y:S01]  /*4e50*/  @!P0 ISETP.GE.AND P5, PT, R88.reuse, R95.reuse, PT ;  /* 0x0000005f5800820c */ /* 0x0c0fe20003fa6270 */
[----:B------:R-:W-:Y:S01]  /*4e60*/  FADD.FTZ R84, R247, R13 ;  /* 0x0000000df7547221 */ /* 0x000fe20000010000 */
[-C--:B------:R-:W-:Y:S01]  /*4e70*/  @!P0 ISETP.GE.AND P6, PT, R88, R94.reuse, PT ;  /* 0x0000005e5800820c */ /* 0x080fe20003fc6270 */
[----:B------:R-:W-:Y:S01]  /*4e80*/  @!P0 VIADD R88, R244, 0x11 ;  /* 0x00000011f4588836 */ /* 0x000fe20000000000 */
[----:B------:R-:W-:Y:S01]  /*4e90*/  LOP3.LUT R102, R102, UR52, R99, 0x96, !PT ;  /* 0x0000003466667c12 */ /* 0x000fe2000f8e9663 */
[----:B------:R-:W-:Y:S01]  /*4ea0*/  FADD.FTZ R12, R248, R12 ;  /* 0x0000000cf80c7221 */ /* 0x000fe20000010000 */
[-C--:B------:R-:W-:Y:S01]  /*4eb0*/  @!P0 ISETP.GE.AND P2, PT, R97, R94.reuse, PT ;  /* 0x0000005e6100820c */ /* 0x080fe20003f46270 */
[----:B------:R-:W-:Y:S01]  /*4ec0*/  IMAD.WIDE.U32 R96, R96, -0x2daee0ad, RZ ;  /* 0xd2511f5360607825 */ /* 0x000fe200078e00ff */
[----:B------:R-:W-:Y:S02]  /*4ed0*/  @!P0 FSEL R10, R10, -INF , !P1 ;  /* 0xff8000000a0a8808 */ /* 0x000fe40004800000 */
[----:B------:R-:W-:Y:S01]  /*4ee0*/  @!P0 FSEL R11, R11, -INF , !P2 ;  /* 0xff8000000b0b8808 */ /* 0x000fe20005000000 */
[----:B------:R-:W-:Y:S01]  /*4ef0*/  IMAD.WIDE.U32 R102, R102, -0x326172a9, RZ ;  /* 0xcd9e8d5766667825 */ /* 0x000fe200078e00ff */
[CC--:B------:R-:W-:Y:S02]  /*4f00*/  @!P0 ISETP.GE.AND P1, PT, R88.reuse, R95.reuse, PT ;  /* 0x0000005f5800820c */ /* 0x0c0fe40003f26270 */
[-C--:B------:R-:W-:Y:S01]  /*4f10*/  @!P0 ISETP.GE.AND P2, PT, R88, R94.reuse, PT ;  /* 0x0000005e5800820c */ /* 0x080fe20003f46270 */
[----:B------:R-:W-:Y:S01]  /*4f20*/  @!P0 VIADD R86, R244, 0x18 ;  /* 0x00000018f4568836 */ /* 0x000fe20000000000 */
[----:B------:R-:W-:Y:S01]  /*4f30*/  LOP3.LUT R88, R98, UR48, R97, 0x96, !PT ;  /* 0x0000003062587c12 */ /* 0x000fe2000f8e9661 */
[----:B------:R-:W-:Y:S01]  /*4f40*/  @!P0 VIADD R85, R244, 0x19 ;  /* 0x00000019f4558836 */ /* 0x000fe20000000000 */
[----:B------:R-:W-:Y:S01]  /*4f50*/  LOP3.LUT R98, R100, UR49, R103, 0x96, !PT ;  /* 0x0000003164627c12 */ /* 0x000fe2000f8e9667 */
[----:B------:R-:W-:Y:S01]  /*4f60*/  FADD.FTZ R14, R248, R14 ;  /* 0x0000000ef80e7221 */ /* 0x000fe20000010000 */
[----:B------:R-:W-:Y:S01]  /*4f70*/  FADD.FTZ R15, R247, R15 ;  /* 0x0000000ff70f7221 */ /* 0x000fe20000010000 */
[----:B------:R-:W-:Y:S01]  /*4f80*/  IMAD.WIDE.U32 R88, R88, -0x326172a9, RZ ;  /* 0xcd9e8d5758587825 */ /* 0x000fe200078e00ff */
[----:B------:R-:W-:Y:S02]  /*4f90*/  @!P0 FSEL R12, R12, -INF , !P5 ;  /* 0xff8000000c0c8808 */ /* 0x000fe40006800000 */
[----:B------:R-:W-:Y:S01]  /*4fa0*/  @!P0 FSEL R84, R84, -INF , !P1 ;  /* 0xff80000054548808 */ /* 0x000fe20004800000 */
[----:B------:R-:W-:Y:S01]  /*4fb0*/  IMAD.WIDE.U32 R98, R98, -0x2daee0ad, RZ ;  /* 0xd2511f5362627825 */ /* 0x000fe200078e00ff */
[-C--:B------:R-:W-:Y:S02]  /*4fc0*/  @!P0 ISETP.GE.AND P5, PT, R86, R95.reuse, PT ;  /* 0x0000005f5600820c */ /* 0x080fe40003fa6270 */
[----:B------:R-:W-:Y:S01]  /*4fd0*/  @!P0 ISETP.GE.AND P1, PT, R85, R95, PT ;  /* 0x0000005f5500820c */ /* 0x000fe20003f26270 */
[--C-:B------:R-:W-:Y:S01]  /*4fe0*/  FFMA.FTZ R201, R4, UR12, -R93.reuse ;  /* 0x0000000c04c97c23 */ /* 0x100fe2000801085d */
[----:B------:R-:W-:Y:S01]  /*4ff0*/  @!P0 FSEL R14, R14, -INF , !P6 ;  /* 0xff8000000e0e8808 */ /* 0x000fe20007000000 */
[----:B------:R-:W-:Y:S01]  /*5000*/  FFMA.FTZ R5, R5, UR12, -R93 ;  /* 0x0000000c05057c23 */ /* 0x000fe2000801085d */
[----:B------:R-:W-:Y:S01]  /*5010*/  @!P0 FSEL R15, R15, -INF , !P2 ;  /* 0xff8000000f0f8808 */ /* 0x000fe20005000000 */
[----:B------:R-:W-:Y:S01]  /*5020*/  FADD.FTZ R17, R245, R17 ;  /* 0x00000011f5117221 */ /* 0x000fe20000010000 */
[----:B------:R-:W-:Y:S01]  /*5030*/  LOP3.LUT R95, R102, UR43, R89, 0x96, !PT ;  /* 0x0000002b665f7c12 */ /* 0x000fe2000f8e9659 */
[----:B------:R-:W1:Y:S01]  /*5040*/  MUFU.EX2 R201, R201 ;  /* 0x000000c900c97308 */ /* 0x000e620000000800 */
[-C--:B------:R-:W-:Y:S01]  /*5050*/  @!P0 ISETP.GE.AND P6, PT, R86, R94.reuse, PT ;  /* 0x0000005e5600820c */ /* 0x080fe20003fc6270 */
[----:B------:R-:W-:Y:S01]  /*5060*/  FADD.FTZ R18, R246, R18 ;  /* 0x00000012f6127221 */ /* 0x000fe20000010000 */
[----:B------:R-:W-:Y:S07]  /*5070*/  @!P0 ISETP.GE.AND P2, PT, R85, R94, PT ;  /* 0x0000005e5500820c */ /* 0x000fee0003f46270 */
[----:B------:R-:W2:Y:S01]  /*5080*/  MUFU.EX2 R200, R5 ;  /* 0x0000000500c87308 */ /* 0x000ea20000000800 */
[----:B------:R-:W-:Y:S01]  /*5090*/  PRMT R94, R88, 0x7770, RZ ;  /* 0x00007770585e7816 */ /* 0x000fe200000000ff */
[--C-:B------:R-:W-:Y:S01]  /*50a0*/  FFMA.FTZ R6, R6, UR12, -R92.reuse ;  /* 0x0000000c06067c23 */ /* 0x100fe2000801085c */
[C---:B------:R-:W-:Y:S01]  /*50b0*/  PRMT R91, R88.reuse, 0x7771, RZ ;  /* 0x00007771585b7816 */ /* 0x040fe200000000ff */
[----:B------:R-:W-:Y:S01]  /*50c0*/  FADD.FTZ R19, R245, R19 ;  /* 0x00000013f5137221 */ /* 0x000fe20000010000 */
[C---:B------:R-:W-:Y:S01]  /*50d0*/  PRMT R90, R88.reuse, 0x7772, RZ ;  /* 0x00007772585a7816 */ /* 0x040fe200000000ff */
[----:B------:R-:W-:Y:S01]  /*50e0*/  FFMA.FTZ R7, R7, UR12, -R92 ;  /* 0x0000000c07077c23 */ /* 0x000fe2000801085c */
[----:B------:R-:W-:Y:S01]  /*50f0*/  PRMT R89, R88, 0x7773, RZ ;  /* 0x0000777358597816 */ /* 0x000fe200000000ff */
[----:B------:R-:W-:Y:S01]  /*5100*/  FADD.FTZ R88, R246, R16 ;  /* 0x00000010f6587221 */ /* 0x000fe20000010000 */
[----:B------:R-:W-:Y:S01]  /*5110*/  LOP3.LUT R13, R96, UR31, R99, 0x96, !PT ;  /* 0x0000001f600d7c12 */ /* 0x000fe2000f8e9663 */
[----:B------:R-:W3:Y:S01]  /*5120*/  MUFU.EX2 R129, R6 ;  /* 0x0000000600817308 */ /* 0x000ee20000000800 */
[C---:B------:R-:W-:Y:S01]  /*5130*/  LOP3.LUT R96, R95.reuse, 0xff, RZ, 0xc0, !PT ;  /* 0x000000ff5f607812 */ /* 0x040fe200078ec0ff */
[--C-:B------:R-:W-:Y:S01]  /*5140*/  FFMA.FTZ R8, R8, UR12, -R93.reuse ;  /* 0x0000000c08087c23 */ /* 0x100fe2000801085d */
[----:B------:R-:W-:Y:S07]  /*5150*/  @!P0 FSEL R88, R88, -INF , !P5 ;  /* 0xff80000058588808 */ /* 0x000fee0006800000 */
[----:B------:R-:W4:Y:S01]  /*5160*/  MUFU.EX2 R128, R7 ;  /* 0x0000000700807308 */ /* 0x000f220000000800 */
[----:B------:R-:W-:Y:S01]  /*5170*/  ISETP.LE.U32.AND P5, PT, R96, UR13, PT ;  /* 0x0000000d60007c0c */ /* 0x000fe2000bfa3070 */
[----:B------:R-:W-:Y:S01]  /*5180*/  FFMA.FTZ R10, R10, UR12, -R92 ;  /* 0x0000000c0a0a7c23 */ /* 0x000fe2000801085c */
[C---:B------:R-:W-:Y:S07]  /*5190*/  LOP3.LUT R96, R95.reuse, 0xffff, RZ, 0xc0, !PT ;  /* 0x0000ffff5f607812 */ /* 0x040fee00078ec0ff */
[----:B------:R-:W4:Y:S01]  /*51a0*/  MUFU.EX2 R199, R8 ;  /* 0x0000000800c77308 */ /* 0x000f220000000800 */
[----:B------:R-:W-:Y:S01]  /*51b0*/  PRMT R4, R95, 0x7632, R4 ;  /* 0x000076325f047816 */ /* 0x000fe20000000004 */
[--C-:B------:R-:W-:Y:S01]  /*51c0*/  FFMA.FTZ R9, R9, UR12, -R93.reuse ;  /* 0x0000000c09097c23 */ /* 0x100fe2000801085d */
[----:B------:R-:W-:Y:S01]  /*51d0*/  SHF.R.U32.HI R96, RZ, 0x8, R96 ;  /* 0x00000008ff607819 */ /* 0x000fe20000011660 */
[--C-:B------:R-:W-:Y:S01]  /*51e0*/  FFMA.FTZ R11, R11, UR12, -R92.reuse ;  /* 0x0000000c0b0b7c23 */ /* 0x100fe2000801085c */
[----:B------:R-:W-:Y:S05]  /*51f0*/  LOP3.LUT R4, R4, 0xff, RZ, 0xc0, !PT ;  /* 0x000000ff04047812 */ /* 0x000fea00078ec0ff */
[----:B------:R-:W4:Y:S01]  /*5200*/  MUFU.EX2 R127, R10 ;  /* 0x0000000a007f7308 */ /* 0x000f220000000800 */
[----:B------:R-:W-:Y:S01]  /*5210*/  LOP3.LUT R96, R96, 0xffff, RZ, 0xc0, !PT ;  /* 0x0000ffff60607812 */ /* 0x000fe200078ec0ff */
[----:B------:R-:W-:Y:S01]  /*5220*/  FFMA.FTZ R84, R84, UR12, -R93 ;  /* 0x0000000c54547c23 */ /* 0x000fe2000801085d */
[----:B------:R-:W-:Y:S01]  /*5230*/  @!P0 FSEL R17, R17, -INF , !P1 ;  /* 0xff80000011118808 */ /* 0x000fe20004800000 */
[----:B-1----:R-:W-:Y:S01]  /*5240*/  @!P5 FADD.FTZ R201, -R201, -RZ ;  /* 0x800000ffc9c9d221 */ /* 0x002fe20000010100 */
[----:B------:R-:W-:Y:S05]  /*5250*/  ISETP.LE.U32.AND P1, PT, R96, UR13, PT ;  /* 0x0000000d60007c0c */ /* 0x000fea000bf23070 */
[----:B------:R-:W1:Y:S01]  /*5260*/  MUFU.EX2 R198, R9 ;  /* 0x0000000900c67308 */ /* 0x000e620000000800 */
[----:B------:R-:W-:Y:S01]  /*5270*/  SHF.R.U32.HI R95, RZ, 0x18, R95 ;  /* 0x00000018ff5f7819 */ /* 0x000fe2000001165f */
[--C-:B------:R-:W-:Y:S01]  /*5280*/  FFMA.FTZ R12, R12, UR12, -R93.reuse ;  /* 0x0000000c0c0c7c23 */ /* 0x100fe2000801085d */
[----:B------:R-:W-:Y:S07]  /*5290*/  @!P0 FSEL R18, R18, -INF , !P6 ;  /* 0xff80000012128808 */ /* 0x000fee0007000000 */
[----:B------:R-:W1:Y:S01]  /*52a0*/  MUFU.EX2 R126, R11 ;  /* 0x0000000b007e7308 */ /* 0x000e620000000800 */
[----:B------:R-:W-:Y:S01]  /*52b0*/  ISETP.LE.U32.AND P6, PT, R4, UR13, PT ;  /* 0x0000000d04007c0c */ /* 0x000fe2000bfc3070 */
[--C-:B------:R-:W-:Y:S01]  /*52c0*/  FFMA.FTZ R14, R14, UR12, -R92.reuse ;  /* 0x0000000c0e0e7c23 */ /* 0x100fe2000801085c */
[----:B------:R-:W-:Y:S07]  /*52d0*/  @!P0 FSEL R19, R19, -INF , !P2 ;  /* 0xff80000013138808 */ /* 0x000fee0005000000 */
[----:B------:R-:W-:Y:S01]  /*52e0*/  MUFU.EX2 R196, R84 ;  /* 0x0000005400c47308 */ /* 0x000fe20000000800 */
[----:B------:R-:W-:Y:S01]  /*52f0*/  ISETP.LE.U32.AND P5, PT, R95, UR13, PT ;  /* 0x0000000d5f007c0c */ /* 0x000fe2000bfa3070 */
[--C-:B------:R-:W-:Y:S01]  /*5300*/  FFMA.FTZ R15, R15, UR12, -R92.reuse ;  /* 0x0000000c0f0f7c23 */ /* 0x100fe2000801085c */
[----:B------:R-:W-:Y:S01]  /*5310*/  ISETP.LE.U32.AND P2, PT, R94, UR13, PT ;  /* 0x0000000d5e007c0c */ /* 0x000fe2000bf43070 */
[----:B--2---:R-:W-:Y:S01]  /*5320*/  @!P1 FADD.FTZ R200, -R200, -RZ ;  /* 0x800000ffc8c89221 */ /* 0x004fe20000010100 */
[----:B------:R-:W-:Y:S05]  /*5330*/  LOP3.LUT R5, R13, 0xffff, RZ, 0xc0, !PT ;  /* 0x0000ffff0d057812 */ /* 0x000fea00078ec0ff */
[----:B------:R-:W2:Y:S01]  /*5340*/  MUFU.EX2 R197, R12 ;  /* 0x0000000c00c57308 */ /* 0x000ea20000000800 */
[----:B------:R-:W-:Y:S01]  /*5350*/  ISETP.GT.U32.AND P1, PT, R90, UR13, PT ;  /* 0x0000000d5a007c0c */ /* 0x000fe2000bf24070 */
[----:B------:R-:W-:Y:S01]  /*5360*/  FFMA.FTZ R88, R88, UR12, -R93 ;  /* 0x0000000c58587c23 */ /* 0x000fe2000801085d */
[----:B------:R-:W-:Y:S01]  /*5370*/  SHF.R.U32.HI R5, RZ, 0x8, R5 ;  /* 0x00000008ff057819 */ /* 0x000fe20000011605 */
[----:B---3--:R-:W-:Y:S01]  /*5380*/  @!P6 FADD.FTZ R129, -R129, -RZ ;  /* 0x800000ff8181e221 */ /* 0x008fe20000010100 */
[----:B------:R-:W-:Y:S05]  /*5390*/  LOP3.LUT R4, R13, 0xff, RZ, 0xc0, !PT ;  /* 0x000000ff0d047812 */ /* 0x000fea00078ec0ff */
[----:B------:R-:W3:Y:S01]  /*53a0*/  MUFU.EX2 R125, R14 ;  /* 0x0000000e007d7308 */ /* 0x000ee20000000800 */
[----:B------:R-:W-:Y:S01]  /*53b0*/  ISETP.GT.U32.AND P0, PT, R91, UR13, PT ;  /* 0x0000000d5b007c0c */ /* 0x000fe2000bf04070 */
[----:B----4-:R-:W-:Y:S01]  /*53c0*/  @!P5 FADD.FTZ R128, -R128, -RZ ;  /* 0x800000ff8080d221 */ /* 0x010fe20000010100 */
[----:B------:R-:W-:Y:S01]  /*53d0*/  ISETP.GT.U32.AND P6, PT, R89, UR13, PT ;  /* 0x0000000d59007c0c */ /* 0x000fe2000bfc4070 */
[----:B------:R-:W-:Y:S01]  /*53e0*/  @!P2 FADD.FTZ R199, -R199, -RZ ;  /* 0x800000ffc7c7a221 */ /* 0x000fe20000010100 */
[----:B------:R-:W-:Y:S01]  /*53f0*/  LOP3.LUT R5, R5, 0xffff, RZ, 0xc0, !PT ;  /* 0x0000ffff05057812 */ /* 0x000fe200078ec0ff */
[----:B------:R-:W-:Y:S01]  /*5400*/  FFMA.FTZ R18, R18, UR12, -R92 ;  /* 0x0000000c12127c23 */ /* 0x000fe2000801085c */
[----:B------:R-:W-:Y:S01]  /*5410*/  ISETP.LE.U32.AND P5, PT, R4, UR13, PT ;  /* 0x0000000d04007c0c */ /* 0x000fe2000bfa3070 */
[----:B------:R-:W-:Y:S01]  /*5420*/  @P1 FADD.FTZ R127, -R127, -RZ ;  /* 0x800000ff7f7f1221 */ /* 0x000fe20000010100 */
[----:B------:R-:W-:Y:S01]  /*5430*/  ISETP.LE.U32.AND P2, PT, R5, UR13, PT ;  /* 0x0000000d05007c0c */ /* 0x000fe2000bf43070 */
[----:B------:R-:W-:Y:S01]  /*5440*/  FFMA.FTZ R93, R17, UR12, -R93 ;  /* 0x0000000c115d7c23 */ /* 0x000fe2000801085d */
[----:B------:R-:W-:Y:S01]  /*5450*/  PRMT R4, R13, 0x7632, R4 ;  /* 0x000076320d047816 */ /* 0x000fe20000000004 */
[----:B------:R-:W-:Y:S01]  /*5460*/  FFMA.FTZ R92, R19, UR12, -R92 ;  /* 0x0000000c135c7c23 */ /* 0x000fe2000801085c */
[----:B------:R-:W-:Y:S01]  /*5470*/  F2FP.RELU.F16.F32.PACK_AB R8, R200, R201 ;  /* 0x000000c9c808723e */ /* 0x000fe200000008ff */
[----:B-1----:R-:W-:Y:S01]  /*5480*/  @P0 FADD.FTZ R198, -R198, -RZ ;  /* 0x800000ffc6c60221 */ /* 0x002fe20000010100 */
[----:B------:R-:W-:Y:S01]  /*5490*/  LOP3.LUT R4, R4, 0xff, RZ, 0xc0, !PT ;  /* 0x000000ff04047812 */ /* 0x000fe200078ec0ff */
[----:B------:R-:W-:Y:S01]  /*54a0*/  @P6 FADD.FTZ R126, -R126, -RZ ;  /* 0x800000ff7e7e6221 */ /* 0x000fe20000010100 */
[----:B------:R-:W-:Y:S01]  /*54b0*/  F2FP.RELU.F16.F32.PACK_AB R7, R128, R129 ;  /* 0x000000818007723e */ /* 0x000fe200000008ff */
[----:B------:R-:W-:Y:S01]  /*54c0*/  STS [R119+0x22000], R8 ;  /* 0x0220000877007388 */ /* 0x000fe20000000800 */
[----:B------:R-:W-:Y:S01]  /*54d0*/  ISETP.LE.U32.AND P1, PT, R4, UR13, PT ;  /* 0x0000000d04007c0c */ /* 0x000fe2000bf23070 */
[----:B--2---:R-:W-:Y:S01]  /*54e0*/  @!P5 FADD.FTZ R197, -R197, -RZ ;  /* 0x800000ffc5c5d221 */ /* 0x004fe20000010100 */
[----:B------:R-:W-:Y:S01]  /*54f0*/  LEA R4, R233, UR5, 0x1 ;  /* 0x00000005e9047c11 */ /* 0x000fe2000f8e08ff */
[----:B------:R-:W-:Y:S01]  /*5500*/  @!P2 FADD.FTZ R196, -R196, -RZ ;  /* 0x800000ffc4c4a221 */ /* 0x000fe20000010100 */
[----:B------:R-:W-:Y:S01]  /*5510*/  F2FP.RELU.F16.F32.PACK_AB R6, R198, R199 ;  /* 0x000000c7c606723e */ /* 0x000fe200000008ff */
[----:B------:R-:W-:Y:S01]  /*5520*/  STS [R119+0x22400], R7 ;  /* 0x0224000777007388 */ /* 0x000fe20000000800 */
[----:B------:R-:W-:Y:S01]  /*5530*/  F2FP.RELU.F16.F32.PACK_AB R5, R126, R127 ;  /* 0x0000007f7e05723e */ /* 0x000fe200000008ff */
[C---:B------:R-:W-:Y:S01]  /*5540*/  IMAD.IADD R121, R4.reuse, 0x1, R106 ;  /* 0x0000000104797824 */ /* 0x040fe200078e026a */
[----:B------:R-:W-:Y:S01]  /*5550*/  SHF.R.U32.HI R13, RZ, 0x18, R13 ;  /* 0x00000018ff0d7819 */ /* 0x000fe2000001160d */
[C---:B------:R-:W-:Y:S01]  /*5560*/  VIADD R120, R4.reuse, 0x20 ;  /* 0x0000002004787836 */ /* 0x040fe20000000000 */
[----:B------:R-:W1:Y:S01]  /*5570*/  MUFU.EX2 R124, R15 ;  /* 0x0000000f007c7308 */ /* 0x000e620000000800 */
[----:B------:R-:W-:Y:S01]  /*5580*/  @P4 VIADD R120, R4, 0xffffffe0 ;  /* 0xffffffe004784836 */ /* 0x000fe20000000000 */
[----:B------:R-:W-:Y:S01]  /*5590*/  F2FP.RELU.F16.F32.PACK_AB R4, R196, R197 ;  /* 0x000000c5c404723e */ /* 0x000fe200000008ff */
[----:B------:R2:W-:Y:S01]  /*55a0*/  STS [R121], R6 ;  /* 0x0000000679007388 */ /* 0x0005e20000000800 */
[----:B---3--:R-:W-:Y:S01]  /*55b0*/  @!P1 FADD.FTZ R125, -R125, -RZ ;  /* 0x800000ff7d7d9221 */ /* 0x008fe20000010100 */
[C---:B------:R-:W-:Y:S05]  /*55c0*/  PRMT R87, R98.reuse, 0x7770, RZ ;  /* 0x0000777062577816 */ /* 0x040fea00000000ff */
[----:B------:R-:W3:Y:S01]  /*55d0*/  MUFU.EX2 R131, R88 ;  /* 0x0000005800837308 */ /* 0x000ee20000000800 */
[----:B------:R4:W-:Y:S01]  /*55e0*/  STS [R121+0x400], R5 ;  /* 0x0004000579007388 */ /* 0x0009e20000000800 */
[----:B------:R-:W-:Y:S01]  /*55f0*/  PRMT R86, R98, 0x7771, RZ ;  /* 0x0000777162567816 */ /* 0x000fe200000000ff */
[----:B------:R-:W-:Y:S01]  /*5600*/  IMAD.IADD R118, R106, 0x1, R120 ;  /* 0x000000016a767824 */ /* 0x000fe200078e0278 */
[C---:B------:R-:W-:Y:S03]  /*5610*/  PRMT R85, R98.reuse, 0x7772, RZ ;  /* 0x0000777262557816 */ /* 0x040fe600000000ff */
[----:B------:R4:W-:Y:S01]  /*5620*/  STS [R120], R4 ;  /* 0x0000000478007388 */ /* 0x0009e20000000800 */
[----:B------:R-:W-:Y:S02]  /*5630*/  PRMT R16, R98, 0x7773, RZ ;  /* 0x0000777362107816 */ /* 0x000fe400000000ff */
[----:B------:R-:W2:Y:S01]  /*5640*/  MUFU.EX2 R130, R93 ;  /* 0x0000005d00827308 */ /* 0x000ea20000000800 */
[----:B------:R-:W-:Y:S02]  /*5650*/  ISETP.LE.U32.AND P1, PT, R13, UR13, PT ;  /* 0x0000000d0d007c0c */ /* 0x000fe4000bf23070 */
[----:B------:R-:W-:Y:S07]  /*5660*/  ISETP.LE.U32.AND P0, PT, R87, UR13, PT ;  /* 0x0000000d57007c0c */ /* 0x000fee000bf03070 */
[----:B------:R-:W4:Y:S01]  /*5670*/  MUFU.EX2 R123, R18 ;  /* 0x00000012007b7308 */ /* 0x000f220000000800 */
[----:B------:R-:W-:Y:S02]  /*5680*/  ISETP.GT.U32.AND P6, PT, R86, UR13, PT ;  /* 0x0000000d56007c0c */ /* 0x000fe4000bfc4070 */
[----:B------:R-:W-:Y:S07]  /*5690*/  ISETP.GT.U32.AND P5, PT, R85, UR13, PT ;  /* 0x0000000d55007c0c */ /* 0x000fee000bfa4070 */
[----:B------:R-:W4:Y:S01]  /*56a0*/  MUFU.EX2 R122, R92 ;  /* 0x0000005c007a7308 */ /* 0x000f220000000800 */
[----:B------:R-:W-:Y:S02]  /*56b0*/  ISETP.GT.U32.AND P2, PT, R16, UR13, PT ;  /* 0x0000000d10007c0c */ /* 0x000fe4000bf44070 */
[----:B------:R-:W-:Y:S01]  /*56c0*/  LOP3.LUT R106, R217, 0xc00, R3, 0xf8, !PT ;  /* 0x00000c00d96a7812 */ /* 0x000fe200078ef803 */
[----:B-1----:R-:W-:Y:S03]  /*56d0*/  @!P1 FADD.FTZ R124, -R124, -RZ ;  /* 0x800000ff7c7c9221 */ /* 0x002fe60000010100 */
[----:B------:R-:W-:Y:S01]  /*56e0*/  LOP3.LUT R106, R106, R0, RZ, 0xfc, !PT ;  /* 0x000000006a6a7212 */ /* 0x000fe200078efcff */
[----:B---3--:R-:W-:Y:S01]  /*56f0*/  @!P0 FADD.FTZ R131, -R131, -RZ ;  /* 0x800000ff83838221 */ /* 0x008fe20000010100 */
[----:B------:R-:W-:Y:S01]  /*5700*/  LEA R202, P0, R237, R116, 0x2 ;  /* 0x00000074edca7211 */ /* 0x000fe200078010ff */
[----:B--2---:R-:W-:Y:S01]  /*5710*/  @P6 FADD.FTZ R130, -R130, -RZ ;  /* 0x800000ff82826221 */ /* 0x004fe20000010100 */
[----:B------:R-:W-:Y:S01]  /*5720*/  F2FP.RELU.F16.F32.PACK_AB R6, R124, R125 ;  /* 0x0000007d7c06723e */ /* 0x000fe200000008ff */
[----:B----4-:R-:W-:Y:S01]  /*5730*/  @P5 FADD.FTZ R123, -R123, -RZ ;  /* 0x800000ff7b7b5221 */ /* 0x010fe20000010100 */
[----:B------:R-:W-:Y:S01]  /*5740*/  LEA R228, R106, UR4, 0x1 ;  /* 0x000000046ae47c11 */ /* 0x000fe2000f8e08ff */
[----:B------:R-:W-:Y:S01]  /*5750*/  @P2 FADD.FTZ R122, -R122, -RZ ;  /* 0x800000ff7a7a2221 */ /* 0x000fe20000010100 */
[----:B------:R-:W-:Y:S01]  /*5760*/  F2FP.RELU.F16.F32.PACK_AB R5, R130, R131 ;  /* 0x000000838205723e */ /* 0x000fe200000008ff */
[----:B------:R-:W-:Y:S01]  /*5770*/  STS [R120+0x400], R6 ;  /* 0x0004000678007388 */ /* 0x000fe20000000800 */
[----:B------:R-:W-:Y:S01]  /*5780*/  LEA.HI.X R203, R237, R117, RZ, 0x2, P0 ;  /* 0x00000075edcb7211 */ /* 0x000fe200000f14ff */
[--C-:B------:R-:W-:Y:S01]  /*5790*/  IMAD.IADD R226, R2, 0x1, R228.reuse ;  /* 0x0000000102e27824 */ /* 0x100fe200078e02e4 */
[----:B------:R-:W-:Y:S03]  /*57a0*/  F2FP.RELU.F16.F32.PACK_AB R4, R122, R123 ;  /* 0x0000007b7a04723e */ /* 0x000fe600000008ff */
[----:B------:R-:W-:Y:S01]  /*57b0*/  STS [R118], R5 ;  /* 0x0000000576007388 */ /* 0x000fe20000000800 */
[----:B------:R-:W-:Y:S01]  /*57c0*/  IMAD.IADD R224, R216, 0x1, R228 ;  /* 0x00000001d8e07824 */ /* 0x000fe200078e02e4 */
[----:B------:R-:W-:Y:S04]  /*57d0*/  FSETP.GE.FTZ.AND P1, PT, R201, RZ, PT ;  /* 0x000000ffc900720b */ /* 0x000fe80003f36000 */
[----:B------:R-:W-:Y:S01]  /*57e0*/  STS [R118+0x400], R4 ;  /* 0x0004000476007388 */ /* 0x000fe20000000800 */
[----:B------:R-:W-:Y:S01]  /*57f0*/  IMAD.IADD R223, R2, 0x1, R224 ;  /* 0x0000000102df7824 */ /* 0x000fe200078e02e0 */
[----:B------:R-:W-:Y:S04]  /*5800*/  FSETP.GE.FTZ.AND P0, PT, R200, RZ, PT ;  /* 0x000000ffc800720b */ /* 0x000fe80003f16000 */
[----:B------:R-:W-:Y:S01]  /*5810*/  LDSM.16.M88.4 R16, [R228+0x8000] ;  /* 0x00800000e410783b */ /* 0x000fe20000000200 */
[----:B------:R-:W-:Y:S02]  /*5820*/  FSETP.GE.FTZ.AND P2, PT, R198, RZ, PT ;  /* 0x000000ffc600720b */ /* 0x000fe40003f56000 */
[----:B------:R-:W-:Y:S02]  /*5830*/  FSETP.GE.FTZ.AND P5, PT, R199, RZ, PT ;  /* 0x000000ffc700720b */ /* 0x000fe40003fb6000 */
[----:B------:R-:W-:Y:S01]  /*5840*/  FSETP.GE.FTZ.AND P6, PT, R126, RZ, PT ;  /* 0x000000ff7e00720b */ /* 0x000fe20003fd6000 */
[----:B------:R-:W1:Y:S06]  /*5850*/  LDSM.16.M88.4 R8, [R227+0x18000] ;  /* 0x01800000e308783b */ /* 0x000e6c0000000200 */
[----:B------:R-:W2:Y:S06]  /*5860*/  LDSM.16.M88.4 R84, [R227+0x18800] ;  /* 0x01880000e354783b */ /* 0x000eac0000000200 */
[----:B------:R-:W-:Y:S06]  /*5870*/  LDSM.16.M88.4 R88, [R226+0x8000] ;  /* 0x00800000e258783b */ /* 0x000fec0000000200 */
[----:B------:R-:W3:Y:S06]  /*5880*/  LDSM.16.M88.4 R92, [R225+0x18000] ;  /* 0x01800000e15c783b */ /* 0x000eec0000000200 */
[----:B------:R-:W4:Y:S06]  /*5890*/  LDG.E R116, desc[UR36][R202.64] ;  /* 0x00000024ca747981 */ /* 0x000f2c000c1e1900 */
[----:B------:R-:W3:Y:S06]  /*58a0*/  LDSM.16.M88.4 R96, [R225+0x18800] ;  /* 0x01880000e160783b */ /* 0x000eec0000000200 */
[----:B------:R-:W4:Y:S06]  /*58b0*/  LDG.E R117, desc[UR36][R202.64+0x20] ;  /* 0x00002024ca757981 */ /* 0x000f2c000c1e1900 */
[----:B------:R-:W-:Y:S01]  /*58c0*/  LDSM.16.M88.4 R100, [R224+0x8000] ;  /* 0x00800000e064783b */ /* 0x000fe20000000200 */
[C---:B-1----:R-:W-:Y:S05]  /*58d0*/  HMMA.16816.F32 R4, R16.reuse, R8, RZ ;  /* 0x000000081004723c */ /* 0x042fea00000018ff */
[----:B------:R-:W1:Y:S03]  /*58e0*/  LDSM.16.M88.4 R104, [R222+0x18000] ;  /* 0x01800000de68783b */ /* 0x000e660000000200 */
[C---:B------:R-:W-:Y:S03]  /*58f0*/  HMMA.16816.F32 R8, R16.reuse, R10, RZ ;  /* 0x0000000a1008723c */ /* 0x040fe600000018ff */
[----:B------:R-:W-:Y:S05]  /*5900*/  LDSM.16.M88.4 R108, [R221+0x18000] ;  /* 0x01800000dd6c783b */ /* 0x000fea0000000200 */
[C---:B--2---:R-:W-:Y:S01]  /*5910*/  HMMA.16816.F32 R12, R16.reuse, R84, RZ ;  /* 0x00000054100c723c */ /* 0x044fe200000018ff */
[----:B------:R-:W-:Y:S07]  /*5920*/  LDSM.16.M88.4 R112, [R227+0x1a000] ;  /* 0x01a00000e370783b */ /* 0x000fee0000000200 */
[----:B------:R-:W-:Y:S01]  /*5930*/  HMMA.16816.F32 R16, R16, R86, RZ ;  /* 0x000000561010723c */ /* 0x000fe200000018ff */
[----:B------:R-:W2:Y:S07]  /*5940*/  LDSM.16.M88.4 R84, [R222+0x18800] ;  /* 0x01880000de54783b */ /* 0x000eae0000000200 */
[C---:B---3--:R-:W-:Y:S08]  /*5950*/  HMMA.16816.F32 R4, R88.reuse, R92, R4 ;  /* 0x0000005c5804723c */ /* 0x048ff00000001804 */
[C---:B------:R-:W-:Y:S01]  /*5960*/  HMMA.16816.F32 R8, R88.reuse, R94, R8 ;  /* 0x0000005e5808723c */ /* 0x040fe20000001808 */
[----:B------:R-:W3:Y:S07]  /*5970*/  LDSM.16.M88.4 R92, [R223+0x8000] ;  /* 0x00800000df5c783b */ /* 0x000eee0000000200 */
[C---:B------:R-:W-:Y:S08]  /*5980*/  HMMA.16816.F32 R12, R88.reuse, R96, R12 ;  /* 0x00000060580c723c */ /* 0x040ff0000000180c */
[----:B------:R-:W-:Y:S01]  /*5990*/  HMMA.16816.F32 R16, R88, R98, R16 ;  /* 0x000000625810723c */ /* 0x000fe20000001810 */
[----:B------:R-:W3:Y:S06]  /*59a0*/  LDSM.16.M88.4 R88, [R221+0x18800] ;  /* 0x01880000dd58783b */ /* 0x000eec0000000200 */
[----:B------:R-:W3:Y:S01]  /*59b0*/  LDSM.16.M88.4 R96, [R228+0xa000] ;  /* 0x00a00000e460783b */ /* 0x000ee20000000200 */
[C---:B-1----:R-:W-:Y:S08]  /*59c0*/  HMMA.16816.F32 R4, R100.reuse, R104, R4 ;  /* 0x000000686404723c */ /* 0x042ff00000001804 */
[C---:B------:R-:W-:Y:S01]  /*59d0*/  HMMA.16816.F32 R8, R100.reuse, R106, R8 ;  /* 0x0000006a6408723c */ /* 0x040fe20000001808 */
[----:B------:R-:W-:Y:S07]  /*59e0*/  LDSM.16.M88.4 R104, [R225+0x1a000] ;  /* 0x01a00000e168783b */ /* 0x000fee0000000200 */
[C---:B--2---:R-:W-:Y:S08]  /*59f0*/  HMMA.16816.F32 R12, R100.reuse, R84, R12 ;  /* 0x00000054640c723c */ /* 0x044ff0000000180c */
[----:B------:R-:W-:Y:S01]  /*5a00*/  HMMA.16816.F32 R16, R100, R86, R16 ;  /* 0x000000566410723c */ /* 0x000fe20000001810 */
[----:B------:R-:W1:Y:S06]  /*5a10*/  LDSM.16.M88.4 R84, [R227+0x1a800] ;  /* 0x01a80000e354783b */ /* 0x000e6c0000000200 */
[----:B------:R-:W2:Y:S01]  /*5a20*/  LDSM.16.M88.4 R100, [R226+0xa000] ;  /* 0x00a00000e264783b */ /* 0x000ea20000000200 */
[C---:B---3--:R-:W-:Y:S08]  /*5a30*/  HMMA.16816.F32 R4, R92.reuse, R108, R4 ;  /* 0x0000006c5c04723c */ /* 0x048ff00000001804 */
[C---:B------:R-:W-:Y:S01]  /*5a40*/  HMMA.16816.F32 R8, R92.reuse, R110, R8 ;  /* 0x0000006e5c08723c */ /* 0x040fe20000001808 */
[----:B------:R-:W-:Y:S07]  /*5a50*/  LDSM.16.M88.4 R108, [R222+0x1a000] ;  /* 0x01a00000de6c783b */ /* 0x000fee0000000200 */
[C---:B------:R-:W-:Y:S08]  /*5a60*/  HMMA.16816.F32 R12, R92.reuse, R88, R12 ;  /* 0x000000585c0c723c */ /* 0x040ff0000000180c */
[----:B------:R-:W-:Y:S01]  /*5a70*/  HMMA.16816.F32 R16, R92, R90, R16 ;  /* 0x0000005a5c10723c */ /* 0x000fe20000001810 */
[----:B------:R-:W3:Y:S06]  /*5a80*/  LDSM.16.M88.4 R88, [R225+0x1a800] ;  /* 0x01a80000e158783b */ /* 0x000eec0000000200 */
        /* <DEDUP_REMOVED lines=64> */
[C---:B----4-:R-:W-:Y:S05]  /*5e90*/  HMMA.16816.F32 R4, R96.reuse, R112, R4 ;  /* 0x000000706004723c */ /* 0x050fea0000001804 */
[----:B------:R-:W-:Y:S03]  /*5ea0*/  LEA R112, R219, UR5, 0x1 ;  /* 0x00000005db707c11 */ /* 0x000fe6000f8e08ff */
[C---:B------:R-:W-:Y:S03]  /*5eb0*/  HMMA.16816.F32 R8, R96.reuse, R114, R8 ;  /* 0x000000726008723c */ /* 0x040fe60000001808 */
[----:B------:R-:W-:Y:S05]  /*5ec0*/  IMAD.IADD R112, R216, 0x1, R112 ;  /* 0x00000001d8707824 */ /* 0x000fea00078e0270 */
[C---:B--2---:R-:W-:Y:S08]  /*5ed0*/  HMMA.16816.F32 R12, R96.reuse, R88, R12 ;  /* 0x00000058600c723c */ /* 0x044ff0000000180c */
[----:B------:R-:W-:Y:S01]  /*5ee0*/  HMMA.16816.F32 R16, R96, R90, R16 ;  /* 0x0000005a6010723c */ /* 0x000fe20000001810 */
[----:B------:R-:W2:Y:S07]  /*5ef0*/  LDSM.16.M88.4 R88, [R221+0x1e800] ;  /* 0x01e80000dd58783b */ /* 0x000eae0000000200 */
[C---:B---3--:R-:W-:Y:S08]  /*5f00*/  HMMA.16816.F32 R4, R100.reuse, R104, R4 ;  /* 0x000000686404723c */ /* 0x048ff00000001804 */
[C---:B------:R-:W-:Y:S08]  /*5f10*/  HMMA.16816.F32 R8, R100.reuse, R106, R8 ;  /* 0x0000006a6408723c */ /* 0x040ff00000001808 */
[C---:B-1----:R-:W-:Y:S08]  /*5f20*/  HMMA.16816.F32 R12, R100.reuse, R84, R12 ;  /* 0x00000054640c723c */ /* 0x042ff0000000180c */
[----:B------:R-:W-:Y:S08]  /*5f30*/  HMMA.16816.F32 R16, R100, R86, R16 ;  /* 0x000000566410723c */ /* 0x000ff00000001810 */
[C---:B------:R-:W-:Y:S08]  /*5f40*/  HMMA.16816.F32 R4, R92.reuse, R108, R4 ;  /* 0x0000006c5c04723c */ /* 0x040ff00000001804 */
[C---:B------:R-:W-:Y:S08]  /*5f50*/  HMMA.16816.F32 R8, R92.reuse, R110, R8 ;  /* 0x0000006e5c08723c */ /* 0x040ff00000001808 */
[C---:B--2---:R-:W-:Y:S03]  /*5f60*/  HMMA.16816.F32 R12, R92.reuse, R88, R12 ;  /* 0x000000585c0c723c */ /* 0x044fe6000000180c */
[C---:B------:R-:W-:Y:S01]  /*5f70*/  FADD.FTZ R84, -R116.reuse, R4 ;  /* 0x0000000474547221 */ /* 0x040fe20000010100 */
[----:B------:R-:W-:Y:S01]  /*5f80*/  FADD.FTZ R4, -R116, R5 ;  /* 0x0000000574047221 */ /* 0x000fe20000010100 */
[C---:B------:R-:W-:Y:S01]  /*5f90*/  FADD.FTZ R6, -R117.reuse, R6 ;  /* 0x0000000675067221 */ /* 0x040fe20000010100 */
[C---:B------:R-:W-:Y:S02]  /*5fa0*/  FADD.FTZ R7, -R117.reuse, R7 ;  /* 0x0000000775077221 */ /* 0x040fe40000010100 */
[----:B------:R-:W-:Y:S03]  /*5fb0*/  HMMA.16816.F32 R16, R92, R90, R16 ;  /* 0x0000005a5c10723c */ /* 0x000fe60000001810 */
[-C--:B------:R-:W-:Y:S01]  /*5fc0*/  FSEL R4, R4, R116.reuse, P0 ;  /* 0x0000007404047208 */ /* 0x080fe20000000000 */
[----:B------:R-:W-:Y:S01]  /*5fd0*/  FADD.FTZ R9, -R116, R9 ;  /* 0x0000000974097221 */ /* 0x000fe20000010100 */
[----:B------:R-:W-:Y:S01]  /*5fe0*/  FSETP.GE.FTZ.AND P0, PT, R130, RZ, PT ;  /* 0x000000ff8200720b */ /* 0x000fe20003f16000 */
[----:B------:R-:W-:Y:S01]  /*5ff0*/  FADD.FTZ R8, -R116, R8 ;  /* 0x0000000874087221 */ /* 0x000fe20000010100 */
[-C--:B------:R-:W-:Y:S01]  /*6000*/  FSEL R5, R84, R116.reuse, P1 ;  /* 0x0000007454057208 */ /* 0x080fe20000800000 */
[----:B------:R-:W-:Y:S01]  /*6010*/  FADD.FTZ R10, -R117, R10 ;  /* 0x0000000a750a7221 */ /* 0x000fe20000010100 */
[----:B------:R-:W-:Y:S01]  /*6020*/  FSETP.GE.FTZ.AND P1, PT, R197, RZ, PT ;  /* 0x000000ffc500720b */ /* 0x000fe20003f36000 */
[----:B------:R-:W-:Y:S01]  /*6030*/  FADD.FTZ R11, -R117, R11 ;  /* 0x0000000b750b7221 */ /* 0x000fe20000010100 */
[C---:B------:R-:W-:Y:S01]  /*6040*/  FADD.FTZ R12, -R116.reuse, R12 ;  /* 0x0000000c740c7221 */ /* 0x040fe20000010100 */
[-C--:B------:R-:W-:Y:S01]  /*6050*/  FSEL R9, R9, R116.reuse, P2 ;  /* 0x0000007409097208 */ /* 0x080fe20001000000 */
[----:B------:R-:W-:Y:S01]  /*6060*/  FADD.FTZ R13, -R116, R13 ;  /* 0x0000000d740d7221 */ /* 0x000fe20000010100 */
[----:B------:R-:W-:Y:S01]  /*6070*/  FSETP.GE.FTZ.AND P2, PT, R196, RZ, PT ;  /* 0x000000ffc400720b */ /* 0x000fe20003f56000 */
[C---:B------:R-:W-:Y:S01]  /*6080*/  FADD.FTZ R14, -R117.reuse, R14 ;  /* 0x0000000e750e7221 */ /* 0x040fe20000010100 */
[-C--:B------:R-:W-:Y:S01]  /*6090*/  FSEL R12, R12, R116.reuse, P1 ;  /* 0x000000740c0c7208 */ /* 0x080fe20000800000 */
[----:B------:R-:W-:Y:S01]  /*60a0*/  FADD.FTZ R15, -R117, R15 ;  /* 0x0000000f750f7221 */ /* 0x000fe20000010100 */
[----:B------:R-:W-:Y:S01]  /*60b0*/  FSETP.GE.FTZ.AND P1, PT, R131, RZ, PT ;  /* 0x000000ff8300720b */ /* 0x000fe20003f36000 */
[----:B------:R-:W-:Y:S01]  /*60c0*/  FADD.FTZ R16, -R116, R16 ;  /* 0x0000001074107221 */ /* 0x000fe20000010100 */
[-C--:B------:R-:W-:Y:S01]  /*60d0*/  FSEL R8, R8, R116.reuse, P5 ;  /* 0x0000007408087208 */ /* 0x080fe20002800000 */
[----:B------:R-:W-:Y:S01]  /*60e0*/  FMUL.FTZ R5, R201, R5 ;  /* 0x00000005c9057220 */ /* 0x000fe20000410000 */
[----:B------:R-:W-:Y:S01]  /*60f0*/  FSEL R13, R13, R116, P2 ;  /* 0x000000740d0d7208 */ /* 0x000fe20001000000 */
[----:B------:R-:W-:Y:S01]  /*6100*/  FMUL.FTZ R4, R200, R4 ;  /* 0x00000004c8047220 */ /* 0x000fe20000410000 */
[----:B------:R-:W-:Y:S01]  /*6110*/  FSEL R16, R16, R116, P1 ;  /* 0x0000007410107208 */ /* 0x000fe20000800000 */
[----:B------:R-:W-:Y:S01]  /*6120*/  @P0 FADD.FTZ R116, -R116, R17 ;  /* 0x0000001174740221 */ /* 0x000fe20000010100 */
[----:B------:R-:W-:Y:S01]  /*6130*/  FSETP.GE.FTZ.AND P1, PT, R129, RZ, PT ;  /* 0x000000ff8100720b */ /* 0x000fe20003f36000 */
[----:B------:R-:W-:Y:S01]  /*6140*/  FADD.FTZ R18, -R117, R18 ;  /* 0x0000001275127221 */ /* 0x000fe20000010100 */
[----:B------:R-:W-:Y:S01]  /*6150*/  FSETP.GE.FTZ.AND P0, PT, R128, RZ, PT ;  /* 0x000000ff8000720b */ /* 0x000fe20003f16000 */
[----:B------:R-:W-:Y:S01]  /*6160*/  FMUL.FTZ R9, R198, R9 ;  /* 0x00000009c6097220 */ /* 0x000fe20000410000 */
[-C--:B------:R-:W-:Y:S01]  /*6170*/  FSEL R6, R6, R117.reuse, P1 ;  /* 0x0000007506067208 */ /* 0x080fe20000800000 */
[----:B------:R-:W-:Y:S01]  /*6180*/  FMUL.FTZ R8, R199, R8 ;  /* 0x00000008c7087220 */ /* 0x000fe20000410000 */
[----:B------:R-:W-:Y:S01]  /*6190*/  FSEL R7, R7, R117, P0 ;  /* 0x0000007507077208 */ /* 0x000fe20000000000 */
[----:B------:R-:W-:Y:S01]  /*61a0*/  FMUL.FTZ R13, R196, R13 ;  /* 0x0000000dc40d7220 */ /* 0x000fe20000410000 */
[----:B------:R-:W-:Y:S01]  /*61b0*/  FSETP.GE.FTZ.AND P0, PT, R122, RZ, PT ;  /* 0x000000ff7a00720b */ /* 0x000fe20003f16000 */
[----:B------:R-:W-:Y:S01]  /*61c0*/  FMUL.FTZ R6, R129, R6 ;  /* 0x0000000681067220 */ /* 0x000fe20000410000 */
        /* <DEDUP_REMOVED lines=12> */
[----:B------:R-:W-:Y:S02]  /*6290*/  FSEL R15, R15, R117, P2 ;  /* 0x000000750f0f7208 */ /* 0x000fe40001000000 */
[----:B------:R-:W-:Y:S01]  /*62a0*/  FSETP.GE.FTZ.AND P1, PT, R123, RZ, PT ;  /* 0x000000ff7b00720b */ /* 0x000fe20003f36000 */
[----:B------:R-:W-:Y:S01]  /*62b0*/  FMUL.FTZ R14, R125, R14 ;  /* 0x0000000e7d0e7220 */ /* 0x000fe20000410000 */
[----:B------:R-:W-:Y:S01]  /*62c0*/  F2FP.F16.F32.PACK_AB R4, R4, R5 ;  /* 0x000000050404723e */ /* 0x000fe200000000ff */
[----:B------:R-:W-:Y:S01]  /*62d0*/  FMUL.FTZ R15, R124, R15 ;  /* 0x0000000f7c0f7220 */ /* 0x000fe20000410000 */
[----:B------:R-:W-:Y:S02]  /*62e0*/  F2FP.F16.F32.PACK_AB R6, R7, R6 ;  /* 0x000000060706723e */ /* 0x000fe400000000ff */
[----:B------:R-:W-:Y:S01]  /*62f0*/  FSEL R18, R18, R117, P1 ;  /* 0x0000007512127208 */ /* 0x000fe20000800000 */
[----:B------:R-:W-:Y:S01]  /*6300*/  @P0 FADD.FTZ R117, -R117, R19 ;  /* 0x0000001375750221 */ /* 0x000fe20000010100 */
[----:B------:R-:W-:Y:S01]  /*6310*/  F2FP.F16.F32.PACK_AB R8, R9, R8 ;  /* 0x000000080908723e */ /* 0x000fe200000000ff */
[----:B------:R-:W-:Y:S01]  /*6320*/  STS [R119+0x20000], R4 ;  /* 0x0200000477007388 */ /* 0x000fe20000000800 */
[----:B------:R-:W-:Y:S01]  /*6330*/  F2FP.F16.F32.PACK_AB R10, R11, R10 ;  /* 0x0000000a0b0a723e */ /* 0x000fe200000000ff */
[----:B------:R-:W-:Y:S01]  /*6340*/  FMUL.FTZ R117, R122, R117 ;  /* 0x000000757a757220 */ /* 0x000fe20000410000 */
[----:B------:R-:W-:Y:S03]  /*6350*/  FMUL.FTZ R18, R123, R18 ;  /* 0x000000127b127220 */ /* 0x000fe60000410000 */
[----:B------:R-:W-:Y:S01]  /*6360*/  STS [R119+0x20400], R6 ;  /* 0x0204000677007388 */ /* 0x000fe20000000800 */
[----:B------:R-:W-:Y:S02]  /*6370*/  F2FP.F16.F32.PACK_AB R12, R13, R12 ;  /* 0x0000000c0d0c723e */ /* 0x000fe400000000ff */
[----:B------:R-:W-:Y:S03]  /*6380*/  F2FP.F16.F32.PACK_AB R14, R15, R14 ;  /* 0x0000000e0f0e723e */ /* 0x000fe600000000ff */
[----:B------:R-:W-:Y:S01]  /*6390*/  STS [R121+-0x2000], R8 ;  /* 0xffe0000879007388 */ /* 0x000fe20000000800 */
[----:B------:R-:W-:Y:S02]  /*63a0*/  F2FP.F16.F32.PACK_AB R16, R116, R16 ;  /* 0x000000107410723e */ /* 0x000fe400000000ff */
[----:B------:R-:W-:Y:S03]  /*63b0*/  F2FP.F16.F32.PACK_AB R18, R117, R18 ;  /* 0x000000127512723e */ /* 0x000fe600000000ff */
[----:B------:R-:W-:Y:S06]  /*63c0*/  STS [R121+-0x1c00], R10 ;  /* 0xffe4000a79007388 */ /* 0x000fec0000000800 */
        /* <DEDUP_REMOVED lines=22> */
[-C--:B---3--:R-:W-:Y:S08]  /*6530*/  HMMA.16816.F32 R36, R4, R16.reuse, R36 ;  /* 0x000000100424723c */ /* 0x088ff00000001824 */
[C---:B------:R-:W-:Y:S08]  /*6540*/  HMMA.16816.F32 R40, R12.reuse, R16, R40 ;  /* 0x000000100c28723c */ /* 0x040ff00000001828 */
[-C--:B------:R-:W-:Y:S08]  /*6550*/  HMMA.16816.F32 R44, R12, R18.reuse, R44 ;  /* 0x000000120c2c723c */ /* 0x080ff0000000182c */
[C---:B------:R-:W-:Y:S01]  /*6560*/  HMMA.16816.F32 R48, R4.reuse, R18, R48 ;  /* 0x000000120430723c */ /* 0x040fe20000001830 */
[----:B------:R-:W-:Y:S06]  /*6570*/  LDSM.16.MT88.4 R16, [R112+0x1000] ;  /* 0x001000007010783b */ /* 0x000fec0000004200 */
[----:B------:R-:W-:Y:S01]  /*6580*/  LDSM.16.MT88.4 R112, [R112+0x1800] ;  /* 0x001800007070783b */ /* 0x000fe20000004200 */
        /* <DEDUP_REMOVED lines=68> */
[----:B------:R-:W2:Y:S01]  /*69d0*/  LDL.LU.64 R206, [R1+0x8] ;  /* 0x0000080001ce7983 */ /* 0x000ea20000300a00 */
[----:B------:R-:W-:Y:S01]  /*69e0*/  IADD3 R9, P0, PT, RZ, -UR34, RZ ;  /* 0x80000022ff097c10 */ /* 0x000fe2000ff1e0ff */
[----:B------:R-:W-:Y:S01]  /*69f0*/  IMAD.U32 R6, RZ, RZ, UR16 ;  /* 0x00000010ff067e24 */ /* 0x000fe2000f8e00ff */
[C---:B------:R-:W-:Y:S02]  /*6a00*/  LOP3.LUT R204, R232.reuse, 0x38, RZ, 0xc0, !PT ;  /* 0x00000038e8cc7812 */ /* 0x040fe400078ec0ff */
[----:B------:R-:W-:Y:S01]  /*6a10*/  LOP3.LUT R8, R232, 0x1f8, RZ, 0xc0, !PT ;  /* 0x000001f8e8087812 */ /* 0x000fe200078ec0ff */
[----:B------:R-:W-:Y:S01]  /*6a20*/  IMAD.X R10, RZ, RZ, ~UR14, P0 ;  /* 0x8000000eff0a7e24 */ /* 0x000fe200080e06ff */
[----:B------:R-:W-:Y:S02]  /*6a30*/  ISETP.GE.AND P6, PT, R204, UR8, PT ;  /* 0x00000008cc007c0c */ /* 0x000fe4000bfc6270 */
[----:B------:R-:W-:Y:S02]  /*6a40*/  LOP3.LUT R8, R8, 0x38, R218, 0x78, !PT ;  /* 0x0000003808087812 */ /* 0x000fe400078e78da */
[----:B------:R-:W-:Y:S02]  /*6a50*/  SHF.R.S64 R9, R9, 0x1f, R10 ;  /* 0x0000001f09097819 */ /* 0x000fe4000000100a */
[----:B------:R-:W-:Y:S02]  /*6a60*/  LOP3.LUT R5, R204, 0x40, RZ, 0xfc, !PT ;  /* 0x00000040cc057812 */ /* 0x000fe400078efcff */
[----:B------:R-:W-:Y:S02]  /*6a70*/  LOP3.LUT R8, R8, 0x1e00, R232, 0xf8, !PT ;  /* 0x00001e0008087812 */ /* 0x000fe400078ef8e8 */
[----:B------:R-:W-:Y:S01]  /*6a80*/  ISETP.GE.AND P5, PT, R5, UR8, PT ;  /* 0x0000000805007c0c */ /* 0x000fe2000bfa6270 */
[----:B------:R-:W-:Y:S01]  /*6a90*/  IMAD.U32 R5, RZ, RZ, UR16 ;  /* 0x00000010ff057e24 */ /* 0x000fe2000f8e00ff */
[----:B------:R-:W-:Y:S02]  /*6aa0*/  LEA R8, R8, UR4, 0x1 ;  /* 0x0000000408087c11 */ /* 0x000fe4000f8e08ff */
[C---:B------:R-:W-:Y:S02]  /*6ab0*/  LOP3.LUT R4, R204.reuse, 0x80, RZ, 0xfc, !PT ;  /* 0x00000080cc047812 */ /* 0x040fe400078efcff */
[----:B------:R-:W-:Y:S02]  /*6ac0*/  LOP3.LUT R7, R204, 0xc0, RZ, 0xfc, !PT ;  /* 0x000000c0cc077812 */ /* 0x000fe400078efcff */
[----:B------:R-:W-:Y:S01]  /*6ad0*/  ISETP.GE.AND P2, PT, R4, UR8, PT ;  /* 0x0000000804007c0c */ /* 0x000fe2000bf46270 */
[----:B------:R-:W-:Y:S01]  /*6ae0*/  IMAD.U32 R4, RZ, RZ, UR20 ;  /* 0x00000014ff047e24 */ /* 0x000fe2000f8e00ff */
[----:B------:R-:W-:Y:S02]  /*6af0*/  ISETP.GE.AND P1, PT, R7, UR8, PT ;  /* 0x0000000807007c0c */ /* 0x000fe4000bf26270 */
[----:B--2---:R-:W-:Y:S04]  /*6b00*/  IADD3 R9, P0, PT, R206, R9, RZ ;  /* 0x00000009ce097210 */ /* 0x004fe80007f1e0ff */
[----:B------:R-:W-:Y:S05]  /*6b10*/  LEA.HI.X.SX32 R10, R10, R207, 0x1, P0 ;  /* 0x000000cf0a0a7211 */ /* 0x000fea00000f0eff */
[----:B------:R-:W-:Y:S02]  /*6b20*/  IMAD.MOV.U32 R11, RZ, RZ, R10 ;  /* 0x000000ffff0b7224 */ /* 0x000fe400078e000a */
[----:B------:R-:W-:Y:S05]  /*6b30*/  IMAD.MOV.U32 R10, RZ, RZ, R9 ;  /* 0x000000ffff0a7224 */ /* 0x000fea00078e0009 */
[----:B------:R-:W-:Y:S01]  /*6b40*/  @!PT LDS RZ, [RZ] ;  /* 0x00000000fffff984 */ /* 0x000fe20000000800 */
[----:B------:R-:W-:Y:S01]  /*6b50*/  @!PT LDS RZ, [RZ] ;  /* 0x00000000fffff984 */ /* 0x000fe20000000800 */
[----:B------:R-:W-:Y:S01]  /*6b60*/  @!PT LDS RZ, [RZ] ;  /* 0x00000000fffff984 */ /* 0x000fe20000000800 */
[----:B------:R1:W-:Y:S01]  /*6b70*/  @!P6 LDGSTS.E.BYPASS.LTC128B.128 [R8+0x8000], desc[UR36][R10.64] ;  /* 0x080000000a08efae */ /* 0x0003e2000b981a24 */
[----:B------:R-:W-:Y:S03]  /*6b80*/  LEA R6, P0, R6, R10, 0x1 ;  /* 0x0000000a06067211 */ /* 0x000fe600078008ff */
[----:B------:R1:W-:Y:S01]  /*6b90*/  @P6 STS.128 [R8+0x8000], RZ ;  /* 0x008000ff08006388 */ /* 0x0003e20000000c00 */
[----:B------:R-:W-:Y:S03]  /*6ba0*/  LEA.HI.X R7, R5, R11, R4, 0x1, P0 ;  /* 0x0000000b05077211 */ /* 0x000fe600000f0c04 */
        /* <DEDUP_REMOVED lines=35> */
[----:B------:R1:W-:Y:S04]  /*6de0*/  STL.64 [R1+0x8], R10 ;  /* 0x0000080a01007387 */ /* 0x0003e80000100a00 */
[----:B------:R-:W0:Y:S02]  /*6df0*/  LDGDEPBAR ;  /* 0x00000000000079af */ /* 0x000e240000000000 */
.L_x_820:
[----:B------:R-:W-:Y:S01]  /*6e00*/  LDSM.16.M88.4 R128, [R231+0x20000] ;  /* 0x02000000e780783b */ /* 0x000fe20000000200 */
[--C-:B------:R-:W-:Y:S01]  /*6e10*/  IMAD.IADD R208, R2, 0x1, R231.reuse ;  /* 0x0000000102d07824 */ /* 0x100fe200078e02e7 */
[----:B------:R-:W-:Y:S01]  /*6e20*/  PLOP3.LUT P5, PT, PT, PT, UP0, 0x80, 0x8 ;  /* 0x000000000008781c */ /* 0x000fe20003faf008 */
[----:B------:R-:W-:Y:S01]  /*6e30*/  UISETP.GT.AND UP1, UPT, UR40, UR50, UPT ;  /* 0x000000322800728c */ /* 0x000fe2000bf24270 */
[----:B------:R-:W1:Y:S01]  /*6e40*/  LDSM.16.MT88.4 R16, [R229+0x10000] ;  /* 0x01000000e510783b */ /* 0x000e620000004200 */
[----:B------:R-:W-:Y:S03]  /*6e50*/  PLOP3.LUT P2, PT, PT, PT, UP0, 0x80, 0x8 ;  /* 0x000000000008781c */ /* 0x000fe60003f4f008 */
[----:B------:R2:W3:Y:S04]  /*6e60*/  LDSM.16.M88.4 R124, [R231+0x21000] ;  /* 0x02100000e77c783b */ /* 0x0004e80000000200 */
[----:B------:R-:W4:Y:S04]  /*6e70*/  LDSM.16.MT88.4 R96, [R229+0x12000] ;  /* 0x01200000e560783b */ /* 0x000f280000004200 */
[----:B------:R-:W4:Y:S04]  /*6e80*/  LDSM.16.MT88.4 R112, [R229+0x14000] ;  /* 0x01400000e570783b */ /* 0x000f280000004200 */
[----:B------:R-:W4:Y:S04]  /*6e90*/  LDSM.16.MT88.4 R196, [R229+0x16000] ;  /* 0x01600000e5c4783b */ /* 0x000f280000004200 */
[----:B------:R-:W-:Y:S04]  /*6ea0*/  LDSM.16.M88.4 R200, [R208+0x20000] ;  /* 0x02000000d0c8783b */ /* 0x000fe80000000200 */
[----:B------:R-:W4:Y:S01]  /*6eb0*/  LDSM.16.MT88.4 R204, [R229+0x10800] ;  /* 0x01080000e5cc783b */ /* 0x000f220000004200 */
[----:B--2---:R-:W-:Y:S03]  /*6ec0*/  IMAD.IADD R231, R216, 0x1, R231 ;  /* 0x00000001d8e77824 */ /* 0x004fe600078e02e7 */
[----:B------:R-:W2:Y:S04]  /*6ed0*/  LDSM.16.M88.4 R208, [R208+0x21000] ;  /* 0x02100000d0d0783b */ /* 0x000ea80000000200 */
[----:B------:R-:W-:Y:S04]  /*6ee0*/  LDSM.16.MT88.4 R212, [R229+0x14800] ;  /* 0x01480000e5d4783b */ /* 0x000fe80000004200 */
[----:B------:R-:W-:Y:S01]  /*6ef0*/  STL.64 [R1+0x20], R20 ;  /* 0x0000201401007387 */ /* 0x000fe20000100a00 */
        /* <DEDUP_REMOVED lines=18> */
[C---:B--2---:R-:W-:Y:S08]  /*7020*/  HMMA.16816.F32 R8, R208.reuse, R204, R8 ;  /* 0x000000ccd008723c */ /* 0x044ff00000001808 */
        /* <DEDUP_REMOVED lines=8> */
[-C--:B------:R-:W-:Y:S08]  /*70b0*/  HMMA.16816.F32 R100, R200, R212.reuse, R100 ;  /* 0x000000d4c864723c */ /* 0x080ff00000001864 */
        /* <DEDUP_REMOVED lines=36> */
[C---:B---3--:R-:W-:Y:S04]  /*7300*/  HMMA.16816.F32 R8, R212.reuse, R204, R8 ;  /* 0x000000ccd408723c */ /* 0x048fe80000001808 */
[C---:B------:R-:W-:Y:S04]  /*7310*/  IMAD.U32 R204, R231.reuse, -0x40, RZ ;  /* 0xffffffc0e7cc7824 */ /* 0x040fe800078e00ff */
[-C--:B------:R-:W-:Y:S03]  /*7320*/  HMMA.16816.F32 R12, R212, R206.reuse, R12 ;  /* 0x000000ced40c723c */ /* 0x080fe6000000180c */
[C---:B------:R-:W-:Y:S04]  /*7330*/  LEA R238, P0, R204.reuse, R238, 0x2 ;  /* 0x000000eeccee7211 */ /* 0x040fe800078010ff */
[----:B------:R-:W-:Y:S01]  /*7340*/  LEA.HI.X.SX32 R239, R204, R239, 0x2, P0 ;  /* 0x000000efccef7211 */ /* 0x000fe200000f16ff */
[C---:B------:R-:W-:Y:S01]  /*7350*/  HMMA.16816.F32 R16, R200.reuse, R206, R16 ;  /* 0x000000cec810723c */ /* 0x040fe20000001810 */
[----:B------:R-:W1:Y:S07]  /*7360*/  LDSM.16.MT88.4 R204, [R229+0x17800] ;  /* 0x01780000e5cc783b */ /* 0x000e6e0000004200 */
[-C--:B----4-:R-:W-:Y:S08]  /*7370*/  HMMA.16816.F32 R84, R200, R196.reuse, R84 ;  /* 0x000000c4c854723c */ /* 0x090ff00000001854 */
[C---:B------:R-:W-:Y:S04]  /*7380*/  HMMA.16816.F32 R88, R212.reuse, R196, R88 ;  /* 0x000000c4d458723c */ /* 0x040fe80000001858 */
[----:B------:R-:W-:Y:S04]  /*7390*/  IMAD.SHL.U32 R197, R231, 0x8, RZ ;  /* 0x00000008e7c57824 */ /* 0x000fe800078e00ff */
[-C--:B------:R-:W-:Y:S03]  /*73a0*/  HMMA.16816.F32 R92, R212, R198.reuse, R92 ;  /* 0x000000c6d45c723c */ /* 0x080fe6000000185c */
[C---:B------:R-:W-:Y:S04]  /*73b0*/  LEA R196, P0, R197.reuse, R238, 0x2 ;  /* 0x000000eec5c47211 */ /* 0x040fe800078010ff */
[----:B------:R-:W-:Y:S01]  /*73c0*/  LEA.HI.X.SX32 R197, R197, R239, 0x2, P0 ;  /* 0x000000efc5c57211 */ /* 0x000fe200000f16ff */
        /* <DEDUP_REMOVED lines=16> */
[----:B------:R-:W-:Y:S02]  /*74d0*/  PLOP3.LUT P0, PT, PT, PT, UP0, 0x80, 0x8 ;  /* 0x000000000008781c */ /* 0x000fe40003f0f008 */
[C---:B------:R-:W-:Y:S01]  /*74e0*/  LEA R214, P1, R231.reuse, R204, 0x5 ;  /* 0x000000cce7d67211 */ /* 0x040fe200078228ff */
[----:B------:R-:W-:Y:S04]  /*74f0*/  HMMA.16816.F32 R128, R200, R206, R128 ;  /* 0x000000cec880723c */ /* 0x000fe80000001880 */
[C---:B------:R-:W-:Y:S02]  /*7500*/  LEA.HI.X.SX32 R215, R231.reuse, R205, 0x5, P1 ;  /* 0x000000cde7d77211 */ /* 0x040fe400008f2eff */
[C---:B------:R-:W-:Y:S02]  /*7510*/  LEA R212, P1, R231.reuse, R214, 0x5 ;  /* 0x000000d6e7d47211 */ /* 0x040fe400078228ff */
[--C-:B------:R-:W-:Y:S02]  /*7520*/  SHF.R.U32.HI R201, RZ, 0x1, R218.reuse ;  /* 0x00000001ffc97819 */ /* 0x100fe400000116da */
[----:B------:R-:W-:Y:S02]  /*7530*/  LEA.HI.X.SX32 R213, R231, R215, 0x5, P1 ;  /* 0x000000d7e7d57211 */ /* 0x000fe400008f2eff */
[----:B------:R-:W-:Y:S02]  /*7540*/  @P0 LOP3.LUT R201, R201, 0x30, RZ, 0xc0, !PT ;  /* 0x00000030c9c90812 */ /* 0x000fe400078ec0ff */
[----:B------:R-:W-:Y:S01]  /*7550*/  SHF.R.U32.HI R200, RZ, 0x2, R218 ;  /* 0x00000002ffc87819 */ /* 0x000fe200000116da */
[----:B------:R-:W-:Y:S01]  /*7560*/  IMAD.WIDE R202, R231, -0xc0, R212 ;  /* 0xffffff40e7ca7825 */ /* 0x000fe200078e02d4 */
        /* <DEDUP_REMOVED lines=33> */
[C---:B------:R-:W-:Y:S03]  /*7780*/  LEA.HI.X.SX32 R7, R231.reuse, R199, 0x5, P0 ;  /* 0x000000c7e7077211 */ /* 0x040fe600000f2eff */
[----:B------:R4:W-:Y:S01]  /*7790*/  REDG.E.ADD.F32.FTZ.RN.STRONG.GPU desc[UR36][R196.64+0x80], R13 ;  /* 0x0000800dc40079a6 */ /* 0x0009e2000c12f324 */
[C---:B------:R-:W-:Y:S03]  /*77a0*/  IMAD.WIDE R208, R231.reuse, -0xc0, R6 ;  /* 0xffffff40e7d07825 */ /* 0x040fe600078e0206 */
[----:B------:R4:W-:Y:S01]  /*77b0*/  REDG.E.ADD.F32.FTZ.RN.STRONG.GPU desc[UR36][R198.64+0x80], R14 ;  /* 0x0000800ec60079a6 */ /* 0x0009e2000c12f324 */
[C---:B------:R-:W-:Y:S03]  /*77c0*/  LEA R210, P0, R231.reuse, R208, 0x5 ;  /* 0x000000d0e7d27211 */ /* 0x040fe600078028ff */
[----:B------:R4:W-:Y:S01]  /*77d0*/  REDG.E.ADD.F32.FTZ.RN.STRONG.GPU desc[UR36][R6.64+0x80], R15 ;  /* 0x0000800f060079a6 */ /* 0x0009e2000c12f324 */
[C---:B------:R-:W-:Y:S03]  /*77e0*/  LEA.HI.X.SX32 R211, R231.reuse, R209, 0x5, P0 ;  /* 0x000000d1e7d37211 */ /* 0x040fe600000f2eff */
[----:B------:R4:W-:Y:S01]  /*77f0*/  REDG.E.ADD.F32.FTZ.RN.STRONG.GPU desc[UR36][R238.64+0x100], R84 ;  /* 0x00010054ee0079a6 */ /* 0x0009e2000c12f324 */
[C---:B------:R-:W-:Y:S03]  /*7800*/  LEA R8, P0, R231.reuse, R210, 0x5 ;  /* 0x000000d2e7087211 */ /* 0x040fe600078028ff */
[----:B------:R-:W-:Y:S01]  /*7810*/  REDG.E.ADD.F32.FTZ.RN.STRONG.GPU desc[UR36][R208.64+0x100], R85 ;  /* 0x00010055d00079a6 */ /* 0x000fe2000c12f324 */
[C---:B------:R-:W-:Y:S02]  /*7820*/  LEA.HI.X.SX32 R9, R231.reuse, R211, 0x5, P0 ;  /* 0x000000d3e7097211 */ /* 0x040fe400000f2eff */
[C---:B------:R-:W-:Y:S01]  /*7830*/  LEA R204, P0, R231.reuse, R8, 0x5 ;  /* 0x00000008e7cc7211 */ /* 0x040fe200078028ff */
[----:B------:R-:W-:Y:S03]  /*7840*/  REDG.E.ADD.F32.FTZ.RN.STRONG.GPU desc[UR36][R210.64+0x100], R86 ;  /* 0x00010056d20079a6 */ /* 0x000fe6000c12f324 */
[C---:B------:R-:W-:Y:S01]  /*7850*/  LEA.HI.X.SX32 R205, R231.reuse, R9, 0x5, P0 ;  /* 0x00000009e7cd7211 */ /* 0x040fe200000f2eff */
[----:B------:R-:W-:Y:S01]  /*7860*/  REDG.E.ADD.F32.FTZ.RN.STRONG.GPU desc[UR36][R8.64+0x100], R87 ;  /* 0x00010057080079a6 */ /* 0x000fe2000c12f324 */
[C---:B-1----:R-:W-:Y:S03]  /*7870*/  LEA R214, P0, R231.reuse, R204, 0x5 ;  /* 0x000000cce7d67211 */ /* 0x042fe600078028ff */
[----:B------:R-:W-:Y:S01]  /*7880*/  REDG.E.ADD.F32.FTZ.RN.STRONG.GPU desc[UR36][R204.64+0x100], R88 ;  /* 0x00010058cc0079a6 */ /* 0x000fe2000c12f324 */
[C---:B------:R-:W-:Y:S02]  /*7890*/  LEA.HI.X.SX32 R215, R231.reuse, R205, 0x5, P0 ;  /* 0x000000cde7d77211 */ /* 0x040fe400000f2eff */
[C---:B------:R-:W-:Y:S03]  /*78a0*/  LEA R10, P0, R231.reuse, R214, 0x5 ;  /* 0x000000d6e70a7211 */ /* 0x040fe600078028ff */
[----:B------:R-:W-:Y:S01]  /*78b0*/  REDG.E.ADD.F32.FTZ.RN.STRONG.GPU desc[UR36][R214.64+0x100], R89 ;  /* 0x00010059d60079a6 */ /* 0x000fe2000c12f324 */
[C---:B--2---:R-:W-:Y:S02]  /*78c0*/  LEA.HI.X.SX32 R11, R231.reuse, R215, 0x5, P0 ;  /* 0x000000d7e70b7211 */ /* 0x044fe400000f2eff */
        /* <DEDUP_REMOVED lines=36> */
[C---:B------:R-:W-:Y:S01]  /*7b10*/  LEA R84, P0, R231.reuse, R6, 0x5 ;  /* 0x00000006e7547211 */ /* 0x040fe200078028ff */
[----:B-1----:R1:W5:Y:S03]  /*7b20*/  LDL.LU.64 R20, [R1+0x20] ;  /* 0x0000200001147983 */ /* 0x0023660000300a00 */
        /* <DEDUP_REMOVED lines=8> */
[----:B--2---:R-:W-:Y:S01]  /*7bb0*/  LOP3.LUT R197, R232, 0x38, RZ, 0xc0, !PT ;  /* 0x00000038e8c57812 */ /* 0x004fe200078ec0ff */
[C---:B------:R-:W-:Y:S02]  /*7bc0*/  IMAD.WIDE R86, R231.reuse, -0xc0, R208 ;  /* 0xffffff40e7567825 */ /* 0x040fe400078e02d0 */
[----:B------:R-:W-:Y:S01]  /*7bd0*/  REDG.E.ADD.F32.FTZ.RN.STRONG.GPU desc[UR36][R208.64+0x200], R107 ;  /* 0x0002006bd00079a6 */ /* 0x000fe2000c12f324 */
[C---:B------:R-:W-:Y:S03]  /*7be0*/  LEA R8, P0, R231.reuse, R86, 0x5 ;  /* 0x00000056e7087211 */ /* 0x040fe600078028ff */
[----:B------:R2:W-:Y:S01]  /*7bf0*/  REDG.E.ADD.F32.FTZ.RN.STRONG.GPU desc[UR36][R238.64+0x280], R112 ;  /* 0x00028070ee0079a6 */ /* 0x0005e2000c12f324 */
[C---:B------:R-:W-:Y:S03]  /*7c00*/  LEA.HI.X.SX32 R9, R231.reuse, R87, 0x5, P0 ;  /* 0x00000057e7097211 */ /* 0x040fe600000f2eff */
        /* <DEDUP_REMOVED lines=15> */
[C---:B------:R-:W-:Y:S01]  /*7d00*/  LEA R10, P0, R231.reuse, R214, 0x5 ;  /* 0x000000d6e70a7211 */ /* 0x040fe200078028ff */
[C---:B--2---:R-:W-:Y:S02]  /*7d10*/  VIADD R112, R230.reuse, 0x40 ;  /* 0x00000040e6707836 */ /* 0x044fe40000000000 */
[----:B------:R-:W-:Y:S01]  /*7d20*/  REDG.E.ADD.F32.FTZ.RN.STRONG.GPU desc[UR36][R214.64+0x280], R110 ;  /* 0x0002806ed60079a6 */ /* 0x000fe2000c12f324 */
[C---:B------:R-:W-:Y:S01]  /*7d30*/  LEA.HI.X.SX32 R11, R231.reuse, R215, 0x5, P0 ;  /* 0x000000d7e70b7211 */ /* 0x040fe200000f2eff */
[----:B------:R-:W-:Y:S02]  /*7d40*/  @P3 VIADD R112, R230, 0xffffffc0 ;  /* 0xffffffc0e6703836 */ /* 0x000fe40000000000 */
        /* <DEDUP_REMOVED lines=40> */
[C---:B---3--:R-:W-:Y:S01]  /*7fd0*/  LEA R8, P0, R231.reuse, R6, 0x5 ;  /* 0x00000006e7087211 */ /* 0x048fe200078028ff */
[----:B------:R-:W-:Y:S03]  /*7fe0*/  LDSM.16.MT88.4 R92, [R230+0x20800] ;  /* 0x02080000e65c783b */ /* 0x000fe60000004200 */
[C---:B------:R-:W-:Y:S01]  /*7ff0*/  LEA.HI.X.SX32 R9, R231.reuse, R7, 0x5, P0 ;  /* 0x00000007e7097211 */ /* 0x040fe200000f2eff */
[----:B------:R-:W-:Y:S01]  /*8000*/  REDG.E.ADD.F32.FTZ.RN.STRONG.GPU desc[UR36][R6.64+0x380], R125 ;  /* 0x0003807d060079a6 */ /* 0x000fe2000c12f324 */
[C---:B--2---:R-:W-:Y:S03]  /*8010*/  LEA R10, P0, R231.reuse, R8, 0x5 ;  /* 0x00000008e70a7211 */ /* 0x044fe600078028ff */
[----:B------:R-:W-:Y:S01]  /*8020*/  REDG.E.ADD.F32.FTZ.RN.STRONG.GPU desc[UR36][R8.64+0x380], R126 ;  /* 0x0003807e080079a6 */ /* 0x000fe2000c12f324 */
[----:B------:R-:W-:Y:S03]  /*8030*/  LEA.HI.X.SX32 R11, R231, R9, 0x5, P0 ;  /* 0x00000009e70b7211 */ /* 0x000fe600000f2eff */
[----:B------:R-:W-:Y:S04]  /*8040*/  LDSM.16.MT88.4 R4, [R230+0x20000] ;  /* 0x02000000e604783b */ /* 0x000fe80000004200 */
[----:B------:R-:W-:Y:S04]  /*8050*/  REDG.E.ADD.F32.FTZ.RN.STRONG.GPU desc[UR36][R10.64+0x380], R127 ;  /* 0x0003807f0a0079a6 */ /* 0x000fe8000c12f324 */
[----:B------:R-:W2:Y:S04]  /*8060*/  LDSM.16.MT88.4 R8, [R229] ;  /* 0x00000000e508783b */ /* 0x000ea80000004200 */
[----:B------:R-:W3:Y:S04]  /*8070*/  LDSM.16.MT88.4 R100, [R112+0x20800] ;  /* 0x020800007064783b */ /* 0x000ee80000004200 */
[----:B------:R-:W4:Y:S04]  /*8080*/  LDSM.16.MT88.4 R108, [R229+0x4800] ;  /* 0x00480000e56c783b */ /* 0x000f280000004200 */
        /* <DEDUP_REMOVED lines=22> */
[----:B------:R-:W1:Y:S04]  /*81f0*/  LDSM.16.MT88.4 R4, [R230+0x21000] ;  /* 0x02100000e604783b */ /* 0x000e680000004200 */
        /* <DEDUP_REMOVED lines=15> */
[----:B------:R-:W4:Y:S07]  /*82f0*/  LDSM.16.MT88.4 R108, [R229+0x1800] ;  /* 0x00180000e56c783b */ /* 0x000f2e0000004200 */
[-C--:B--2---:R-:W-:Y:S08]  /*8300*/  HMMA.16816.F32 R180, R92, R8.reuse, R180 ;  /* 0x000000085cb4723c */ /* 0x084ff000000018b4 */
[C---:B------:R-:W-:Y:S08]  /*8310*/  HMMA.16816.F32 R184, R100.reuse, R8, R184 ;  /* 0x0000000864b8723c */ /* 0x040ff000000018b8 */
[-C--:B------:R-:W-:Y:S01]  /*8320*/  HMMA.16816.F32 R188, R100, R10.reuse, R188 ;  /* 0x0000000a64bc723c */ /* 0x080fe200000018bc */
[----:B------:R-:W2:Y:S07]  /*8330*/  LDSM.16.MT88.4 R100, [R229+0x3800] ;  /* 0x00380000e564783b */ /* 0x000eae0000004200 */
[----:B------:R-:W-:Y:S01]  /*8340*/  HMMA.16816.F32 R192, R92, R10, R192 ;  /* 0x0000000a5cc0723c */ /* 0x000fe200000018c0 */
[----:B------:R-:W2:Y:S07]  /*8350*/  LDSM.16.MT88.4 R8, [R229+0x7800] ;  /* 0x00780000e508783b */ /* 0x000eae0000004200 */
        /* <DEDUP_REMOVED lines=18> */
[-C--:B----4-:R-:W-:Y:S05]  /*8480*/  HMMA.16816.F32 R132, R104, R108.reuse, R132 ;  /* 0x0000006c6884723c */ /* 0x090fea0000001884 */
        /* <DEDUP_REMOVED lines=22> */
[----:B------:R-:W2:Y:S01]  /*85f0*/  LDL.LU.64 R198, [R1+0x10] ;  /* 0x0000100001c67983 */ /* 0x000ea20000300a00 */
[----:B------:R-:W1:Y:S08]  /*8600*/  LDC R5, c[0x0][0x3b0] ;  /* 0x0000ec00ff057b82 */ /* 0x000e700000000800 */
[----:B------:R-:W-:Y:S01]  /*8610*/  BAR.SYNC.DEFER_BLOCKING 0x0 ;  /* 0x0000000000007b1d */ /* 0x000fe20000010000 */
[----:B------:R-:W-:Y:S02]  /*8620*/  IADD3 R11, P0, PT, RZ, -UR35, RZ ;  /* 0x80000023ff0b7c10 */ /* 0x000fe4000ff1e0ff */
[----:B------:R-:W-:Y:S02]  /*8630*/  ISETP.GE.AND P5, PT, R197, UR8, PT ;  /* 0x00000008c5007c0c */ /* 0x000fe4000bfa6270 */
[----:B------:R-:W-:Y:S02]  /*8640*/  ISETP.GE.AND P2, PT, R9, UR8, PT ;  /* 0x0000000809007c0c */ /* 0x000fe4000bf46270 */
[----:B------:R-:W-:Y:S01]  /*8650*/  ISETP.GE.AND P1, PT, R8, UR8, PT ;  /* 0x0000000808007c0c */ /* 0x000fe2000bf26270 */
[----:B------:R-:W3:Y:S01]  /*8660*/  LDC R4, c[0x0][0x3b4] ;  /* 0x0000ed00ff047b82 */ /* 0x000ee20000000800 */
[----:B-1----:R-:W-:Y:S04]  /*8670*/  IMAD.SHL.U32 R10, R5, 0x40, RZ ;  /* 0x00000040050a7824 */ /* 0x002fe800078e00ff */
[----:B------:R-:W-:Y:S05]  /*8680*/  IMAD.X R10, RZ, RZ, ~R10, P0 ;  /* 0x000000ffff0a7224 */ /* 0x000fea00000e0e0a */
[----:B------:R-:W-:Y:S04]  /*8690*/  SHF.R.S64 R11, R11, 0x1f, R10 ;  /* 0x0000001f0b0b7819 */ /* 0x000fe8000000100a */
[----:B--2---:R-:W-:Y:S04]  /*86a0*/  IADD3 R11, P0, PT, R198, R11, RZ ;  /* 0x0000000bc60b7210 */ /* 0x004fe80007f1e0ff */
[----:B------:R-:W-:Y:S01]  /*86b0*/  LEA.HI.X.SX32 R10, R10, R199, 0x1, P0 ;  /* 0x000000c70a0a7211 */ /* 0x000fe200000f0eff */
[----:B------:R-:W-:Y:S01]  /*86c0*/  IMAD.MOV.U32 R12, RZ, RZ, R11 ;  /* 0x000000ffff0c7224 */ /* 0x000fe200078e000b */
[----:B------:R-:W-:Y:S03]  /*86d0*/  ISETP.GE.AND P0, PT, R7, UR8, PT ;  /* 0x0000000807007c0c */ /* 0x000fe6000bf06270 */
[----:B------:R-:W-:Y:S01]  /*86e0*/  IMAD.MOV.U32 R13, RZ, RZ, R10 ;  /* 0x000000ffff0d7224 */ /* 0x000fe200078e000a */
[C---:B------:R-:W-:Y:S04]  /*86f0*/  LEA R10, P6, R5.reuse, R12, 0x6 ;  /* 0x0000000c050a7211 */ /* 0x040fe800078c30ff */
[----:B------:R-:W-:Y:S01]  /*8700*/  @!PT LDS RZ, [RZ] ;  /* 0x00000000fffff984 */ /* 0x000fe20000000800 */
[----:B------:R-:W-:Y:S01]  /*8710*/  @!PT LDS RZ, [RZ] ;  /* 0x00000000fffff984 */ /* 0x000fe20000000800 */
[----:B------:R-:W-:Y:S01]  /*8720*/  @!PT LDS RZ, [RZ] ;  /* 0x00000000fffff984 */ /* 0x000fe20000000800 */
[----:B------:R1:W-:Y:S01]  /*8730*/  @!P5 LDGSTS.E.BYPASS.LTC128B.128 [R6], desc[UR36][R12.64] ;  /* 0x000000000c06dfae */ /* 0x0003e2000b981a24 */
[----:B---3--:R-:W-:Y:S03]  /*8740*/  LEA.HI.X R11, R5, R13, R4, 0x6, P6 ;  /* 0x0000000d050b7211 */ /* 0x008fe600030f3404 */
        /* <DEDUP_REMOVED lines=38> */
.L_x_821:
[----:B------:R-:W2:Y:S02]  /*89b0*/  LDL.LU R4, [R1+0x4] ;  /* 0x0000040001047983 */ /* 0x000ea40000300800 */
[----:B--2---:R-:W-:Y:S05]  /*89c0*/  IADD3 R4, PT, PT, R4, -0x40, RZ ;  /* 0xffffffc004047810 */ /* 0x004fea0007ffe0ff */
[----:B------:R2:W-:Y:S01]  /*89d0*/  STL [R1+0x4], R4 ;  /* 0x0000040401007387 */ /* 0x0005e20000100800 */
[----:B------:R-:W-:Y:S05]  /*89e0*/  BRA.U UP1, `(.L_x_822) ;  /* 0xffffffb501fc7547 */ /* 0x000fea000b83ffff */
[----:B------:R-:W3:Y:S01]  /*89f0*/  S2R R0, SR_TID.X ;  /* 0x0000000000007919 */ /* 0x000ee20000002100 */
[C---:B------:R-:W-:Y:S01]  /*8a00*/  SHF.L.U32 R2, R218.reuse, 0x4, RZ ;  /* 0x00000004da027819 */ /* 0x040fe200000006ff */
[----:B------:R-:W4:Y:S01]  /*8a10*/  LDCU UR8, c[0x0][0x500] ;  /* 0x0000a000ff0877ac */ /* 0x000f220008000800 */
[----:B------:R-:W-:Y:S02]  /*8a20*/  SHF.L.U32 R3, R218, 0x5, RZ ;  /* 0x00000005da037819 */ /* 0x000fe400000006ff */
[----:B------:R-:W-:Y:S01]  /*8a30*/  LOP3.LUT R2, R2, 0x1c0, RZ, 0xc0, !PT ;  /* 0x000001c002027812 */ /* 0x000fe200078ec0ff */
[----:B------:R-:W1:Y:S01]  /*8a40*/  LDCU UR9, c[0x0][0x4fc] ;  /* 0x00009f80ff0977ac */ /* 0x000e620008000800 */
[C---:B------:R-:W-:Y:S02]  /*8a50*/  LOP3.LUT P0, RZ, R218.reuse, 0x10, RZ, 0xc0, !PT ;  /* 0x00000010daff7812 */ /* 0x040fe4000780c0ff */
[----:B------:R-:W-:Y:S01]  /*8a60*/  SHF.L.U32 R218, R218, 0x1, RZ ;  /* 0x00000001dada7819 */ /* 0x000fe200000006ff */
[----:B------:R-:W-:Y:S01]  /*8a70*/  UISETP.NE.AND UP0, UPT, UR44, -0x1, UPT ;  /* 0xffffffff2c00788c */ /* 0x000fe2000bf05270 */
[----:B------:R-:W-:Y:S01]  /*8a80*/  LOP3.LUT R3, R3, 0x400, RZ, 0xc0, !PT ;  /* 0x0000040003037812 */ /* 0x000fe200078ec0ff */
[----:B------:R-:W-:Y:S01]  /*8a90*/  UMOV UR28, UR22 ;  /* 0x00000016001c7c82 */ /* 0x000fe20008000000 */
[----:B------:R-:W-:-:S02]  /*8aa0*/  UISETP.NE.AND UP1, UPT, UR44, -0x1, UPT ;  /* 0xffffffff2c00788c */ /* 0x000fc4000bf25270 */
[----:B------:R-:W-:Y:S01]  /*8ab0*/  LOP3.LUT R3, R3, 0x6, R218, 0xf8, !PT ;  /* 0x0000000603037812 */ /* 0x000fe200078ef8da */
[----:B----4-:R-:W-:Y:S01]  /*8ac0*/  FMUL.FTZ R132, R132, UR8 ;  /* 0x0000000884847c20 */ /* 0x010fe20008410000 */
        /* <DEDUP_REMOVED lines=11> */
[----:B---3--:R-:W-:Y:S01]  /*8b80*/  SHF.R.U32.HI R0, RZ, 0x3, R0 ;  /* 0x00000003ff007819 */ /* 0x008fe20000011600 */
        /* <DEDUP_REMOVED lines=19> */
[----:B--2---:R-:W-:Y:S01]  /*8cc0*/  IADD3 R4, PT, PT, R2, 0x10000, RZ ;  /* 0x0001000002047810 */ /* 0x004fe20007ffe0ff */
        /* <DEDUP_REMOVED lines=73> */
[----:B-1---5:R-:W-:Y:S01]  /*9160*/  FMUL.FTZ R20, R20, UR9 ;  /* 0x0000000914147c20 */ /* 0x022fe20008410000 */
        /* <DEDUP_REMOVED lines=127> */
[----:B------:R-:W1:Y:S01]  /*9960*/  @UP0 LDCU.64 UR10, c[0x0][0x5c0] ;  /* 0x0000b800ff0a07ac */ /* 0x000e620008000a00 */
        /* <DEDUP_REMOVED lines=16> */
[----:B-1----:R-:W-:-:S02]  /*9a70*/  @UP0 UIMAD.WIDE.U32 UR18, UR16, UR10, URZ ;  /* 0x0000000a101202a5 */ /* 0x002fc4000f8e00ff */
        /* <DEDUP_REMOVED lines=19> */
[----:B------:R-:W1:Y:S01]  /*9bb0*/  LDCU.64 UR10, c[0x0][0x5c0] ;  /* 0x0000b800ff0a77ac */ /* 0x000e620008000a00 */
[----:B------:R-:W3:Y:S01]  /*9bc0*/  LDCU.64 UR8, c[0x0][0x5a8] ;  /* 0x0000b500ff0877ac */ /* 0x000ee20008000a00 */
[----:B------:R-:W-:-:S04]  /*9bd0*/  USHF.R.S32.HI UR12, URZ, 0x1f, UR42 ;  /* 0x0000001fff0c7899 */ /* 0x000fc8000801142a */
[----:B-1----:R-:W-:Y:S02]  /*9be0*/  UIMAD UR12, UR12, UR10, URZ ;  /* 0x0000000a0c0c72a4 */ /* 0x002fe4000f8e02ff */
[----:B------:R-:W-:Y:S02]  /*9bf0*/  UIMAD.WIDE.U32 UR14, UR42, UR10, URZ ;  /* 0x0000000a2a0e72a5 */ /* 0x000fe4000f8e00ff */
[----:B------:R-:W-:-:S04]  /*9c00*/  UIMAD UR12, UR42, UR11, UR12 ;  /* 0x0000000b2a0c72a4 */ /* 0x000fc8000f8e020c */
[----:B------:R-:W-:-:S03]  /*9c10*/  UIADD3 UR13, UPT, UPT, UR15, UR12, URZ ;  /* 0x0000000c0f0d7290 */ /* 0x000fc6000fffe0ff */
[----:B------:R-:W-:Y:S02]  /*9c20*/  UMOV UR12, UR14 ;  /* 0x0000000e000c7c82 */ /* 0x000fe40008000000 */
[----:B---3--:R-:W-:-:S04]  /*9c30*/  UIMAD.WIDE.U32 UR18, UR28, UR8, UR12 ;  /* 0x000000081c1272a5 */ /* 0x008fc8000f8e000c */
[----:B------:R-:W-:-:S12]  /*9c40*/  UIMAD UR16, UR28, UR9, UR19 ;  /* 0x000000091c1072a4 */ /* 0x000fd8000f8e0213 */
.L_x_823:
        /* <DEDUP_REMOVED lines=12> */
.L_x_824:
[----:B------:R-:W1:Y:S01]  /*9d10*/  LDCU.64 UR8, c[0x0][0x5c8] ;  /* 0x0000b900ff0877ac */ /* 0x000e620008000a00 */
[----:B------:R-:W-:-:S04]  /*9d20*/  UIADD3 UR12, UPT, UPT, UR42, UR44, URZ ;  /* 0x0000002c2a0c7290 */ /* 0x000fc8000fffe0ff */
[----:B-1----:R-:W-:Y:S02]  /*9d30*/  UIMAD.WIDE.U32 UR20, UR12, UR8, URZ ;  /* 0x000000080c1472a5 */ /* 0x002fe4000f8e00ff */
[----:B------:R-:W-:-:S04]  /*9d40*/  UIMAD UR12, UR12, UR9, URZ ;  /* 0x000000090c0c72a4 */ /* 0x000fc8000f8e02ff */
[----:B------:R-:W-:-:S06]  /*9d50*/  UIADD3 UR12, UPT, UPT, UR21, UR12, URZ ;  /* 0x0000000c150c7290 */ /* 0x000fcc000fffe0ff */
[----:B------:R-:W-:-:S07]  /*9d60*/  MOV R10, UR12 ;  /* 0x0000000c000a7c02 */ /* 0x000fce0008000f00 */
.L_x_825:
        /* <DEDUP_REMOVED lines=59> */
.L_x_827:
[----:B------:R-:W-:Y:S05]  /*a120*/  BSYNC.RECONVERGENT B0 ;  /* 0x0000000000007941 */ /* 0x000fea0003800200 */
.L_x_826:
        /* <DEDUP_REMOVED lines=21> */
.L_x_829:
[----:B------:R-:W-:Y:S05]  /*a280*/  BSYNC.RECONVERGENT B0 ;  /* 0x0000000000007941 */ /* 0x000fea0003800200 */
.L_x_828:
        /* <DEDUP_REMOVED lines=26> */
.L_x_831:
[----:B------:R-:W-:Y:S05]  /*a430*/  BSYNC.RECONVERGENT B0 ;  /* 0x0000000000007941 */ /* 0x000fea0003800200 */
.L_x_830:
        /* <DEDUP_REMOVED lines=18> */
.L_x_799:
[----:B------:R-:W-:Y:S05]  /*a560*/  BSYNC.RECONVERGENT B1 ;  /* 0x0000000000017941 */ /* 0x000fea0003800200 */
.L_x_777:
[----:B------:R-:W5:Y:S01]  /*a570*/  LDCU UR9, c[0x0][0x438] ;  /* 0x00008700ff0977ac */ /* 0x000f620008000800 */
[----:B------:R-:W3:Y:S01]  /*a580*/  LDCU UR10, c[0x0][0x370] ;  /* 0x00006e00ff0a77ac */ /* 0x000ee20008000800 */
[----:B-----5:R-:W-:-:S04]  /*a590*/  UIADD3 UR9, UPT, UPT, UR9, 0x3f, URZ ;  /* 0x0000003f09097890 */ /* 0x020fc8000fffe0ff */
[----:B------:R-:W-:Y:S02]  /*a5a0*/  USHF.R.S32.HI UR8, URZ, 0x1f, UR9 ;  /* 0x0000001fff087899 */ /* 0x000fe40008011409 */
[----:B---3--:R-:W-:Y:S02]  /*a5b0*/  UIADD3 UR45, UPT, UPT, UR10, UR45, URZ ;  /* 0x0000002d0a2d7290 */ /* 0x008fe4000fffe0ff */
[----:B------:R-:W-:Y:S01]  /*a5c0*/  ULEA.HI UR8, UR8, UR9, URZ, 0x6 ;  /* 0x0000000908087291 */ /* 0x000fe2000f8f30ff */
[----:B------:R-:W-:-:S03]  /*a5d0*/  UMOV UR10, UR23 ;  /* 0x00000017000a7c82 */ /* 0x000fc60008000000 */
[----:B------:R-:W-:-:S04]  /*a5e0*/  USHF.R.S32.HI UR8, URZ, 0x6, UR8 ;  /* 0x00000006ff087899 */ /* 0x000fc80008011408 */
[----:B------:R-:W-:-:S09]  /*a5f0*/  UISETP.GE.AND UP0, UPT, UR45, UR8, UPT ;  /* 0x000000082d00728c */ /* 0x000fd2000bf06270 */
[----:B------:R-:W-:Y:S05]  /*a600*/  BRA.U !UP0, `(.L_x_832) ;  /* 0xffffff5d08407547 */ /* 0x000fea000b83ffff */
[----:B------:R-:W-:Y:S05]  /*a610*/  EXIT ;  /* 0x000000000000794d */ /* 0x000fea0003800000 */
.L_x_833:
        /* <DEDUP_REMOVED lines=14> */
.L_x_1275:


//--------------------- .text._ZN5flash44flash_bwd_dq_dk_dv_loop_seqk_parallel_kernelI23Flash_bwd_kernel_traitsILi256ELi64ELi64ELi8ELi4ELi2ELi2ELb0ELb1EN7cutlass6half_tE19Flash_kernel_traitsILi256ELi64ELi64ELi8ES3_EELb0ELb1ELb0ELb1ELb0ELb0ELb1EEEvNS_16Flash_bwd_paramsE --------------------------
	.section	.text._ZN5flash44flash_bwd_dq_dk_dv_loop_seqk_parallel_kernelI23Flash_bwd_kernel_traitsILi256ELi64ELi64ELi8ELi4ELi2ELi2ELb0ELb1EN7cutlass6half_tE19Flash_kernel_traitsILi256ELi64ELi64ELi8ES3_EELb0ELb1ELb0ELb1ELb0ELb0ELb1EEEvNS_16Flash_bwd_paramsE,"ax",@progbits
	.align	128
        .global         _ZN5flash44flash_bwd_dq_dk_dv_loop_seqk_parallel_kernelI23Flash_bwd_kernel_traitsILi256ELi64ELi64ELi8ELi4ELi2ELi2ELb0ELb1EN7cutlass6half_tE19Flash_kernel_traitsILi256ELi64ELi64ELi8ES3_EELb0ELb1ELb0ELb1ELb0ELb0ELb1EEEvNS_16Flash_bwd_paramsE
        .type           _ZN5flash44flash_bwd_dq_dk_dv_loop_seqk_parallel_kernelI23Flash_bwd_kernel_traitsILi256ELi64ELi64ELi8ELi4ELi2ELi2ELb0ELb1EN7cutlass6half_tE19Flash_kernel_traitsILi256ELi64ELi64ELi8ES3_EELb0ELb1ELb0ELb1ELb0ELb0ELb1EEEvNS_16Flash_bwd_paramsE,@function
        .size           _ZN5flash44flash_bwd_dq_dk_dv_loop_seqk_parallel_kernelI23Flash_bwd_kernel_traitsILi256ELi64ELi64ELi8ELi4ELi2ELi2ELb0ELb1EN7cutlass6half_tE19Flash_kernel_traitsILi256ELi64ELi64ELi8ES3_EELb0ELb1ELb0ELb1ELb0ELb0ELb1EEEvNS_16Flash_bwd_paramsE,(.L_x_1276 - _ZN5flash44flash_bwd_dq_dk_dv_loop_seqk_parallel_kernelI23Flash_bwd_kernel_traitsILi256ELi64ELi64ELi8ELi4ELi2ELi2ELb0ELb1EN7cutlass6half_tE19Flash_kernel_traitsILi256ELi64ELi64ELi8ES3_EELb0ELb1ELb0ELb1ELb0ELb0ELb1EEEvNS_16Flash_bwd_paramsE)
        .other          _ZN5flash44flash_bwd_dq_dk_dv_loop_seqk_parallel_kernelI23Flash_bwd_kernel_traitsILi256ELi64ELi64ELi8ELi4ELi2ELi2ELb0ELb1EN7cutlass6half_tE19Flash_kernel_traitsILi256ELi64ELi64ELi8ES3_EELb0ELb1ELb0ELb1ELb0ELb0ELb1EEEvNS_16Flash_bwd_paramsE,@"STO_CUDA_ENTRY STV_DEFAULT"
_ZN5flash44flash_bwd_dq_dk_dv_loop_seqk_parallel_kernelI23Flash_bwd_kernel_traitsILi256ELi64ELi64ELi8ELi4ELi2ELi2ELb0ELb1EN7cutlass6half_tE19Flash_kernel_traitsILi256ELi64ELi64ELi8ES3_EELb0ELb1ELb0ELb1ELb0ELb0ELb1EEEvNS_16Flash_bwd_paramsE:
.text._ZN5flash44flash_bwd_dq_dk_dv_loop_seqk_parallel_kernelI23Flash_bwd_kernel_traitsILi256ELi64ELi64ELi8ELi4ELi2ELi2ELb0ELb1EN7cutlass6half_tE19Flash_kernel_traitsILi256ELi64ELi64ELi8ES3_EELb0ELb1ELb0ELb1ELb0ELb0ELb1EEEvNS_16Flash_bwd_paramsE:
        /* <DEDUP_REMOVED lines=50> */
.L_x_890:
        /* <DEDUP_REMOVED lines=52> */
.L_x_834:
        /* <DEDUP_REMOVED lines=34> */
.L_x_836:
[----:B------:R-:W1:Y:S01]  /*0880*/  LDCU.64 UR14, c[0x0][0x3b8] ;  /* 0x00007700ff0e77ac */ /* 0x000e620008000a00 */
[----:B------:R-:W-:-:S04]  /*0890*/  UIADD3 UR8, UPT, UPT, UR43, UR45, URZ ;  /* 0x0000002d2b087290 */ /* 0x000fc8000fffe0ff */
[----:B-1----:R-:W-:Y:S02]  /*08a0*/  UIMAD.WIDE.U32 UR54, UR8, UR14, URZ ;  /* 0x0000000e083672a5 */ /* 0x002fe4000f8e00ff */
[----:B------:R-:W-:-:S04]  /*08b0*/  UIMAD UR8, UR8, UR15, URZ ;  /* 0x0000000f080872a4 */ /* 0x000fc8000f8e02ff */
[----:B------:R-:W-:-:S06]  /*08c0*/  UIADD3 UR8, UPT, UPT, UR55, UR8, URZ ;  /* 0x0000000837087290 */ /* 0x000fcc000fffe0ff */
[----:B------:R-:W-:Y:S02]  /*08d0*/  MOV R9, UR8 ;  /* 0x0000000800097c02 */ /* 0x000fe40008000f00 */
.L_x_837:
        /* <DEDUP_REMOVED lines=42> */
.L_x_838:
[----:B------:R-:W1:Y:S01]  /*0b80*/  LDCU.64 UR12, c[0x0][0x3c0] ;  /* 0x00007800ff0c77ac */ /* 0x000e620008000a00 */
[----:B------:R-:W-:-:S04]  /*0b90*/  UIADD3 UR8, UPT, UPT, UR43, UR45, URZ ;  /* 0x0000002d2b087290 */ /* 0x000fc8000fffe0ff */
[----:B-1----:R-:W-:Y:S02]  /*0ba0*/  UIMAD.WIDE.U32 UR10, UR8, UR12, URZ ;  /* 0x0000000c080a72a5 */ /* 0x002fe4000f8e00ff */
[----:B------:R-:W-:-:S04]  /*0bb0*/  UIMAD UR8, UR8, UR13, URZ ;  /* 0x0000000d080872a4 */ /* 0x000fc8000f8e02ff */
[----:B------:R-:W-:Y:S01]  /*0bc0*/  UIADD3 UR8, UPT, UPT, UR11, UR8, URZ ;  /* 0x000000080b087290 */ /* 0x000fe2000fffe0ff */
[----:B------:R-:W-:-:S05]  /*0bd0*/  UMOV UR52, UR10 ;  /* 0x0000000a00347c82 */ /* 0x000fca0008000000 */
[----:B------:R-:W-:-:S07]  /*0be0*/  MOV R10, UR8 ;  /* 0x00000008000a7c02 */ /* 0x000fce0008000f00 */
.L_x_839:
        /* <DEDUP_REMOVED lines=28> */
.L_x_840:
[----:B------:R-:W-:Y:S02]  /*0db0*/  IMAD R18, R25, UR19, RZ ;  /* 0x0000001319127c24 */ /* 0x000fe4000f8e02ff */
[----:B------:R-:W-:-:S05]  /*0dc0*/  IMAD.WIDE.U32 R14, R24, UR19, RZ ;  /* 0x00000013180e7c25 */ /* 0x000fca000f8e00ff */
[----:B------:R-:W-:-:S07]  /*0dd0*/  IADD3 R18, PT, PT, R15, R18, RZ ;  /* 0x000000120f127210 */ /* 0x000fce0007ffe0ff */
.L_x_841:
        /* <DEDUP_REMOVED lines=21> */
.L_x_842:
[----:B------:R-:W1:Y:S01]  /*0f30*/  LDCU UR56, c[0x0][0x434] ;  /* 0x00008680ff3877ac */ /* 0x000e620008000800 */
[----:B------:R-:W-:-:S04]  /*0f40*/  UIMAD UR8, UR29, UR20, UR28 ;  /* 0x000000141d0872a4 */ /* 0x000fc8000f8e021c */
[----:B-1----:R-:W-:-:S12]  /*0f50*/  UIMAD UR56, UR8, UR56, URZ ;  /* 0x00000038083872a4 */ /* 0x002fd8000f8e02ff */
.L_x_843:
        /* <DEDUP_REMOVED lines=10> */
.L_x_844:
[----:B------:R-:W1:Y:S01]  /*1000*/  LDCU UR55, c[0x0][0x444] ;  /* 0x00008880ff3777ac */ /* 0x000e620008000800 */
[----:B------:R-:W-:-:S04]  /*1010*/  UIMAD UR8, UR29, UR20, UR28 ;  /* 0x000000141d0872a4 */ /* 0x000fc8000f8e021c */
[----:B-1----:R-:W-:-:S12]  /*1020*/  UIMAD UR55, UR8, UR55, URZ ;  /* 0x00000037083772a4 */ /* 0x002fd8000f8e02ff */
.L_x_845:
        /* <DEDUP_REMOVED lines=104> */
.L_x_847:
[----:B------:R-:W1:Y:S01]  /*16b0*/  LDCU.64 UR10, c[0x0][0x5c0] ;  /* 0x0000b800ff0a77ac */ /* 0x000e620008000a00 */
[----:B------:R-:W-:-:S04]  /*16c0*/  UIADD3 UR8, UPT, UPT, UR43, UR45, URZ ;  /* 0x0000002d2b087290 */ /* 0x000fc8000fffe0ff */
[----:B-1----:R-:W-:Y:S02]  /*16d0*/  UIMAD.WIDE.U32 UR16, UR8, UR10, URZ ;  /* 0x0000000a081072a5 */ /* 0x002fe4000f8e00ff */
[----:B------:R-:W-:-:S04]  /*16e0*/  UIMAD UR8, UR8, UR11, URZ ;  /* 0x0000000b080872a4 */ /* 0x000fc8000f8e02ff */
[----:B------:R-:W-:-:S06]  /*16f0*/  UIADD3 UR8, UPT, UPT, UR17, UR8, URZ ;  /* 0x0000000811087290 */ /* 0x000fcc000fffe0ff */
[----:B------:R-:W-:Y:S02]  /*1700*/  MOV R3, UR8 ;  /* 0x0000000800037c02 */ /* 0x000fe40008000f00 */
.L_x_848:
        /* <DEDUP_REMOVED lines=13> */
.L_x_849:
[----:B------:R-:W1:Y:S01]  /*17e0*/  LDCU.64 UR8, c[0x0][0x5c8] ;  /* 0x0000b900ff0877ac */ /* 0x000e620008000a00 */
[----:B------:R-:W-:-:S04]  /*17f0*/  UIADD3 UR43, UPT, UPT, UR43, UR45, URZ ;  /* 0x0000002d2b2b7290 */ /* 0x000fc8000fffe0ff */
[----:B-1----:R-:W-:Y:S02]  /*1800*/  UIMAD.WIDE.U32 UR14, UR43, UR8, URZ ;  /* 0x000000082b0e72a5 */ /* 0x002fe4000f8e00ff */
[----:B------:R-:W-:-:S04]  /*1810*/  UIMAD UR43, UR43, UR9, URZ ;  /* 0x000000092b2b72a4 */ /* 0x000fc8000f8e02ff */
[----:B------:R-:W-:-:S06]  /*1820*/  UIADD3 UR43, UPT, UPT, UR15, UR43, URZ ;  /* 0x0000002b0f2b7290 */ /* 0x000fcc000fffe0ff */
[----:B------:R-:W-:-:S07]  /*1830*/  MOV R0, UR43 ;  /* 0x0000002b00007c02 */ /* 0x000fce0008000f00 */
.L_x_850:
        /* <DEDUP_REMOVED lines=32> */
.L_x_852:
[----:B------:R-:W-:Y:S05]  /*1a40*/  BSYNC.RECONVERGENT B0 ;  /* 0x0000000000007941 */ /* 0x000fea0003800200 */
.L_x_851:
        /* <DEDUP_REMOVED lines=19> */
.L_x_854:
[----:B------:R-:W-:Y:S05]  /*1b80*/  BSYNC.RECONVERGENT B0 ;  /* 0x0000000000007941 */ /* 0x000fea0003800200 */
.L_x_853:
        /* <DEDUP_REMOVED lines=29> */
.L_x_856:
[----:B------:R-:W-:Y:S05]  /*1d60*/  BSYNC.RECONVERGENT B0 ;  /* 0x0000000000007941 */ /* 0x000fea0003800200 */
.L_x_855:
        /* <DEDUP_REMOVED lines=20> */
.L_x_846:
        /* <DEDUP_REMOVED lines=35> */
.L_x_859:
[----:B------:R2:W-:Y:S04]  /*20e0*/  STS.128 [R14+0x8000], RZ ;  /* 0x008000ff0e007388 */ /* 0x0005e80000000c00 */
[----:B------:R2:W-:Y:S04]  /*20f0*/  STS.128 [R14+0xa000], RZ ;  /* 0x00a000ff0e007388 */ /* 0x0005e80000000c00 */
[----:B------:R2:W-:Y:S04]  /*2100*/  STS.128 [R14+0xc000], RZ ;  /* 0x00c000ff0e007388 */ /* 0x0005e80000000c00 */
[----:B------:R2:W-:Y:S02]  /*2110*/  STS.128 [R14+0xe000], RZ ;  /* 0x00e000ff0e007388 */ /* 0x0005e40000000c00 */
.L_x_860:
[----:B------:R-:W-:Y:S05]  /*2120*/  BSYNC.RECONVERGENT B0 ;  /* 0x0000000000007941 */ /* 0x000fea0003800200 */
.L_x_858:
        /* <DEDUP_REMOVED lines=37> */
.L_x_862:
[----:B------:R-:W-:Y:S05]  /*2380*/  BSYNC.RECONVERGENT B0 ;  /* 0x0000000000007941 */ /* 0x000fea0003800200 */
.L_x_861:
        /* <DEDUP_REMOVED lines=28> */
.L_x_864:
[----:B------:R1:W-:Y:S04]  /*2550*/  STS.128 [R14], RZ ;  /* 0x000000ff0e007388 */ /* 0x0003e80000000c00 */
[----:B------:R1:W-:Y:S04]  /*2560*/  STS.128 [R14+0x2000], RZ ;  /* 0x002000ff0e007388 */ /* 0x0003e80000000c00 */
[----:B------:R1:W-:Y:S04]  /*2570*/  STS.128 [R14+0x4000], RZ ;  /* 0x004000ff0e007388 */ /* 0x0003e80000000c00 */
[----:B------:R1:W-:Y:S02]  /*2580*/  STS.128 [R14+0x6000], RZ ;  /* 0x006000ff0e007388 */ /* 0x0003e40000000c00 */
.L_x_865:
[----:B------:R-:W-:Y:S05]  /*2590*/  BSYNC.RECONVERGENT B0 ;  /* 0x0000000000007941 */ /* 0x000fea0003800200 */
.L_x_863:
        /* <DEDUP_REMOVED lines=46> */
.L_x_867:
[----:B------:R-:W-:Y:S05]  /*2880*/  BSYNC.RECONVERGENT B0 ;  /* 0x0000000000007941 */ /* 0x000fea0003800200 */
.L_x_866:
        /* <DEDUP_REMOVED lines=48> */
.L_x_869:
[----:B------:R2:W-:Y:S04]  /*2b90*/  STS.128 [R14+0x10000], RZ ;  /* 0x010000ff0e007388 */ /* 0x0005e80000000c00 */
[----:B------:R2:W-:Y:S04]  /*2ba0*/  STS.128 [R14+0x12000], RZ ;  /* 0x012000ff0e007388 */ /* 0x0005e80000000c00 */
[----:B------:R2:W-:Y:S04]  /*2bb0*/  STS.128 [R14+0x14000], RZ ;  /* 0x014000ff0e007388 */ /* 0x0005e80000000c00 */
[----:B------:R2:W-:Y:S02]  /*2bc0*/  STS.128 [R14+0x16000], RZ ;  /* 0x016000ff0e007388 */ /* 0x0005e40000000c00 */
.L_x_870:
[----:B------:R-:W-:Y:S05]  /*2bd0*/  BSYNC.RECONVERGENT B0 ;  /* 0x0000000000007941 */ /* 0x000fea0003800200 */
.L_x_868:
        /* <DEDUP_REMOVED lines=40> */
.L_x_872:
[----:B------:R-:W-:Y:S05]  /*2e60*/  BSYNC.RECONVERGENT B0 ;  /* 0x0000000000007941 */ /* 0x000fea0003800200 */
.L_x_871:
        /* <DEDUP_REMOVED lines=46> */
.L_x_874:
[----:B------:R2:W-:Y:S04]  /*3150*/  STS.128 [R14+0x18000], RZ ;  /* 0x018000ff0e007388 */ /* 0x0005e80000000c00 */
[----:B------:R2:W-:Y:S04]  /*3160*/  STS.128 [R14+0x1a000], RZ ;  /* 0x01a000ff0e007388 */ /* 0x0005e80000000c00 */
[----:B------:R2:W-:Y:S04]  /*3170*/  STS.128 [R14+0x1c000], RZ ;  /* 0x01c000ff0e007388 */ /* 0x0005e80000000c00 */
[----:B------:R2:W-:Y:S02]  /*3180*/  STS.128 [R14+0x1e000], RZ ;  /* 0x01e000ff0e007388 */ /* 0x0005e40000000c00 */
.L_x_875:
[----:B------:R-:W-:Y:S05]  /*3190*/  BSYNC.RECONVERGENT B0 ;  /* 0x0000000000007941 */ /* 0x000fea0003800200 */
.L_x_873:
        /* <DEDUP_REMOVED lines=40> */
.L_x_877:
[----:B------:R-:W-:Y:S05]  /*3420*/  BSYNC.RECONVERGENT B0 ;  /* 0x0000000000007941 */ /* 0x000fea0003800200 */
.L_x_876:
        /* <DEDUP_REMOVED lines=19> */
[----:B---3--:R-:W-:Y:S02]  /*3560*/  IMAD.SHL.U32 R225, R210, 0x10, RZ ;  /* 0x00000010d2e17824 */ /* 0x008fe400078e00ff */
[----:B------:R-:W-:Y:S01]  /*3570*/  IMAD.MOV.U32 R217, RZ, RZ, 0x40 ;  /* 0x00000040ffd97424 */ /* 0x000fe200078e00ff */
[----:B------:R-:W-:Y:S01]  /*3580*/  @P0 LEA.HI.X R3, R8, UR9, R3, 0x2, P1 ;  /* 0x0000000908030c11 */ /* 0x000fe200088f1403 */
[----:B------:R-:W-:Y:S01]  /*3590*/  IMAD.SHL.U32 R209, R210, 0x40, RZ ;  /* 0x00000040d2d17824 */ /* 0x000fe200078e00ff */
[----:B------:R-:W-:Y:S01]  /*35a0*/  LOP3.LUT R8, R220, 0x200, RZ, 0xc0, !PT ;  /* 0x00000200dc087812 */ /* 0x000fe200078ec0ff */
[----:B------:R-:W-:Y:S02]  /*35b0*/  IMAD.SHL.U32 R224, R210, 0x8, RZ ;  /* 0x00000008d2e07824 */ /* 0x000fe400078e00ff */
[----:B------:R-:W-:Y:S01]  /*35c0*/  IMAD.MOV.U32 R215, RZ, RZ, 0x20 ;  /* 0x00000020ffd77424 */ /* 0x000fe200078e00ff */
[----:B------:R2:W3:Y:S01]  /*35d0*/  @P0 LDG.E R5, desc[UR38][R2.64] ;  /* 0x0000002602050981 */ /* 0x0004e2000c1e1900 */
[----:B------:R-:W-:Y:S01]  /*35e0*/  LOP3.LUT R219, R8, 0x3800, R219, 0xf8, !PT ;  /* 0x0000380008db7812 */ /* 0x000fe200078ef8db */
[----:B------:R-:W-:Y:S01]  /*35f0*/  IMAD.SHL.U32 R8, R210, 0x2, RZ ;  /* 0x00000002d2087824 */ /* 0x000fe200078e00ff */
[----:B------:R-:W-:Y:S01]  /*3600*/  R2P PR, R0, 0x6 ;  /* 0x0000000600007804 */ /* 0x000fe20000000000 */
[----:B------:R-:W-:Y:S01]  /*3610*/  IMAD.MOV.U32 R208, RZ, RZ, 0x40 ;  /* 0x00000040ffd07424 */ /* 0x000fe200078e00ff */
[----:B------:R-:W-:Y:S01]  /*3620*/  LOP3.LUT P3, RZ, R210, 0x4, RZ, 0xc0, !PT ;  /* 0x00000004d2ff7812 */ /* 0x000fe2000786c0ff */
[----:B------:R-:W-:Y:S01]  /*3630*/  IMAD.MOV.U32 R248, RZ, RZ, 0x10 ;  /* 0x00000010fff87424 */ /* 0x000fe200078e00ff */
[----:B-1----:R-:W-:Y:S01]  /*3640*/  LOP3.LUT R10, R8, 0x20, RZ, 0xc0, !PT ;  /* 0x00000020080a7812 */ /* 0x002fe200078ec0ff */
[----:B------:R-:W-:Y:S01]  /*3650*/  IMAD.MOV.U32 R232, RZ, RZ, 0x3f ;  /* 0x0000003fffe87424 */ /* 0x000fe200078e00ff */
[----:B------:R-:W-:Y:S01]  /*3660*/  SEL R217, R217, 0xffffffc0, !P2 ;  /* 0xffffffc0d9d97807 */ /* 0x000fe20005000000 */
[----:B------:R-:W-:Y:S01]  /*3670*/  IMAD.MOV.U32 R229, RZ, RZ, 0x37 ;  /* 0x00000037ffe57424 */ /* 0x000fe200078e00ff */
        /* <DEDUP_REMOVED lines=13> */
[----:B------:R-:W-:Y:S01]  /*3750*/  CS2R R170, SRZ ;  /* 0x0000000000aa7805 */ /* 0x000fe2000001ff00 */
[C---:B--2---:R-:W-:Y:S01]  /*3760*/  IMAD.SHL.U32 R2, R0.reuse, 0x2, RZ ;  /* 0x0000000200027824 */ /* 0x044fe200078e00ff */
[----:B------:R-:W-:Y:S01]  /*3770*/  CS2R R168, SRZ ;  /* 0x0000000000a87805 */ /* 0x000fe2000001ff00 */
[----:B------:R-:W-:Y:S01]  /*3780*/  IMAD.SHL.U32 R3, R0, 0x40, RZ ;  /* 0x0000004000037824 */ /* 0x000fe200078e00ff */
[----:B------:R-:W-:Y:S02]  /*3790*/  CS2R R166, SRZ ;  /* 0x0000000000a67805 */ /* 0x000fe4000001ff00 */
[----:B------:R-:W-:Y:S02]  /*37a0*/  CS2R R164, SRZ ;  /* 0x0000000000a47805 */ /* 0x000fe4000001ff00 */
[----:B------:R-:W-:Y:S02]  /*37b0*/  LOP3.LUT R2, R2, 0x6, RZ, 0xc0, !PT ;  /* 0x0000000602027812 */ /* 0x000fe400078ec0ff */
[----:B------:R-:W-:-:S02]  /*37c0*/  CS2R R158, SRZ ;  /* 0x00000000009e7805 */ /* 0x000fc4000001ff00 */
[C---:B------:R-:W-:Y:S02]  /*37d0*/  LOP3.LUT R11, R3.reuse, 0x1c0, RZ, 0xc0, !PT ;  /* 0x000001c0030b7812 */ /* 0x040fe400078ec0ff */
[----:B------:R-:W-:Y:S02]  /*37e0*/  CS2R R156, SRZ ;  /* 0x00000000009c7805 */ /* 0x000fe4000001ff00 */
[----:B------:R-:W-:Y:S02]  /*37f0*/  LOP3.LUT R7, R2, 0xe0, R7, 0xf8, !PT ;  /* 0x000000e002077812 */ /* 0x000fe400078ef807 */
[----:B------:R-:W-:Y:S01]  /*3800*/  CS2R R162, SRZ ;  /* 0x0000000000a27805 */ /* 0x000fe2000001ff00 */
[----:B------:R-:W1:Y:S01]  /*3810*/  @P0 LDC R2, c[0x0][0x458] ;  /* 0x00011600ff020b82 */ /* 0x000e620000000800 */
[----:B------:R-:W-:Y:S02]  /*3820*/  LOP3.LUT R3, R3, 0x200, RZ, 0xc0, !PT ;  /* 0x0000020003037812 */ /* 0x000fe400078ec0ff */
[----:B------:R-:W-:-:S02]  /*3830*/  CS2R R160, SRZ ;  /* 0x0000000000a07805 */ /* 0x000fc4000001ff00 */
[----:B------:R-:W-:Y:S01]  /*3840*/  LOP3.LUT R11, R11, 0x38, R4, 0xf8, !PT ;  /* 0x000000380b0b7812 */ /* 0x000fe200078ef804 */
[----:B------:R-:W-:Y:S01]  /*3850*/  IMAD.U32 R235, R235, 0x40, R7 ;  /* 0x00000040ebeb7824 */ /* 0x000fe200078e0007 */
[----:B------:R-:W-:Y:S02]  /*3860*/  SHF.R.U32.HI R4, RZ, 0x3, R210 ;  /* 0x00000003ff047819 */ /* 0x000fe400000116d2 */
[----:B------:R-:W-:Y:S02]  /*3870*/  CS2R R154, SRZ ;  /* 0x00000000009a7805 */ /* 0x000fe4000001ff00 */
[----:B------:R-:W-:Y:S01]  /*3880*/  LOP3.LUT R220, R3, 0xc00, R220, 0xf8, !PT ;  /* 0x00000c0003dc7812 */ /* 0x000fe200078ef8dc */
[----:B------:R-:W-:Y:S01]  /*3890*/  IMAD.SHL.U32 R3, R210, 0x20, RZ ;  /* 0x00000020d2037824 */ /* 0x000fe200078e00ff */
[----:B------:R-:W-:Y:S02]  /*38a0*/  LOP3.LUT R9, R11, 0x8, R0, 0x78, !PT ;  /* 0x000000080b097812 */ /* 0x000fe400078e7800 */
[----:B------:R-:W-:-:S02]  /*38b0*/  CS2R R152, SRZ ;  /* 0x0000000000987805 */ /* 0x000fc4000001ff00 */
[----:B------:R-:W-:Y:S02]  /*38c0*/  LOP3.LUT R4, R10, 0x18, R4, 0xf8, !PT ;  /* 0x000000180a047812 */ /* 0x000fe400078ef804 */
[----:B------:R-:W-:Y:S02]  /*38d0*/  CS2R R150, SRZ ;  /* 0x0000000000967805 */ /* 0x000fe4000001ff00 */
[----:B------:R-:W-:Y:S02]  /*38e0*/  SHF.R.U32.HI R0, RZ, 0x2, R210 ;  /* 0x00000002ff007819 */ /* 0x000fe400000116d2 */
[----:B------:R-:W-:Y:S02]  /*38f0*/  CS2R R148, SRZ ;  /* 0x0000000000947805 */ /* 0x000fe4000001ff00 */
[----:B------:R-:W-:Y:S02]  /*3900*/  LOP3.LUT R10, R8, 0x38, RZ, 0xc0, !PT ;  /* 0x00000038080a7812 */ /* 0x000fe400078ec0ff */
[----:B------:R-:W-:-:S02]  /*3910*/  CS2R R142, SRZ ;  /* 0x00000000008e7805 */ /* 0x000fc4000001ff00 */
[----:B------:R-:W-:Y:S02]  /*3920*/  LOP3.LUT R234, R3, 0x200, RZ, 0xc0, !PT ;  /* 0x0000020003ea7812 */ /* 0x000fe400078ec0ff */
[----:B------:R-:W-:Y:S02]  /*3930*/  CS2R R140, SRZ ;  /* 0x00000000008c7805 */ /* 0x000fe4000001ff00 */
[----:B------:R-:W-:Y:S02]  /*3940*/  LOP3.LUT R0, R10, 0x20, R0, 0x78, !PT ;  /* 0x000000200a007812 */ /* 0x000fe400078e7800 */
[----:B------:R-:W-:Y:S02]  /*3950*/  CS2R R146, SRZ ;  /* 0x0000000000927805 */ /* 0x000fe4000001ff00 */
[----:B------:R-:W-:Y:S02]  /*3960*/  LOP3.LUT R6, R11, 0x8, R6, 0x78, !PT ;  /* 0x000000080b067812 */ /* 0x000fe400078e7806 */
[----:B------:R-:W-:-:S02]  /*3970*/  CS2R R144, SRZ ;  /* 0x0000000000907805 */ /* 0x000fc4000001ff00 */
[--C-:B------:R-:W-:Y:S02]  /*3980*/  LOP3.LUT R234, R234, 0x3800, R225.reuse, 0xf8, !PT ;  /* 0x00003800eaea7812 */ /* 0x100fe400078ef8e1 */
[----:B------:R-:W-:Y:S02]  /*3990*/  CS2R R138, SRZ ;  /* 0x00000000008a7805 */ /* 0x000fe4000001ff00 */
[----:B------:R-:W-:Y:S02]  /*39a0*/  LOP3.LUT R225, R0, 0x1c0, R225, 0xf8, !PT ;  /* 0x000001c000e17812 */ /* 0x000fe400078ef8e1 */
[----:B------:R-:W-:Y:S02]  /*39b0*/  CS2R R136, SRZ ;  /* 0x0000000000887805 */ /* 0x000fe4000001ff00 */
[----:B------:R-:W-:Y:S02]  /*39c0*/  SHF.R.U32.HI R0, RZ, 0x1, R210 ;  /* 0x00000001ff007819 */ /* 0x000fe400000116d2 */
[----:B------:R-:W-:-:S02]  /*39d0*/  CS2R R134, SRZ ;  /* 0x0000000000867805 */ /* 0x000fc4000001ff00 */
[----:B------:R-:W-:Y:S02]  /*39e0*/  LOP3.LUT R220, R220, R6, RZ, 0xfc, !PT ;  /* 0x00000006dcdc7212 */ /* 0x000fe400078efcff */
[----:B------:R-:W-:Y:S02]  /*39f0*/  CS2R R132, SRZ ;  /* 0x0000000000847805 */ /* 0x000fe4000001ff00 */
[----:B------:R-:W-:Y:S01]  /*3a00*/  LOP3.LUT R11, R3, 0xc00, RZ, 0xc0, !PT ;  /* 0x00000c00030b7812 */ /* 0x000fe200078ec0ff */
[----:B-1----:R1:W3:Y:S01]  /*3a10*/  @P0 MUFU.RCP R6, R2 ;  /* 0x0000000200060308 */ /* 0x0022e20000001000 */
[----:B------:R-:W-:Y:S02]  /*3a20*/  LOP3.LUT R211, R0, 0x10, RZ, 0xc0, !PT ;  /* 0x0000001000d37812 */ /* 0x000fe400078ec0ff */
[----:B------:R-:W-:Y:S02]  /*3a30*/  CS2R R78, SRZ ;  /* 0x00000000004e7805 */ /* 0x000fe4000001ff00 */
[----:B------:R-:W-:-:S02]  /*3a40*/  LOP3.LUT R8, R11, 0x6, R8, 0xf8, !PT ;  /* 0x000000060b087812 */ /* 0x000fc400078ef808 */
[----:B------:R-:W-:Y:S02]  /*3a50*/  CS2R R76, SRZ ;  /* 0x00000000004c7805 */ /* 0x000fe4000001ff00 */
[----:B------:R-:W-:Y:S02]  /*3a60*/  LOP3.LUT R211, R211, 0x8, R210, 0xf8, !PT ;  /* 0x00000008d3d37812 */ /* 0x000fe400078ef8d2 */
[----:B------:R-:W-:Y:S02]  /*3a70*/  CS2R R82, SRZ ;  /* 0x0000000000527805 */ /* 0x000fe4000001ff00 */
[----:B------:R-:W-:Y:S02]  /*3a80*/  LOP3.LUT R225, R8, R225, RZ, 0xfc, !PT ;  /* 0x000000e108e17212 */ /* 0x000fe400078efcff */
[----:B------:R-:W-:Y:S02]  /*3a90*/  CS2R R80, SRZ ;  /* 0x0000000000507805 */ /* 0x000fe4000001ff00 */
[----:B------:R-:W-:-:S02]  /*3aa0*/  LOP3.LUT R4, R4, 0x1c0, R209, 0xf8, !PT ;  /* 0x000001c004047812 */ /* 0x000fc400078ef8d1 */
[----:B------:R-:W-:Y:S02]  /*3ab0*/  CS2R R74, SRZ ;  /* 0x00000000004a7805 */ /* 0x000fe4000001ff00 */
[----:B------:R-:W-:Y:S02]  /*3ac0*/  LOP3.LUT R219, R219, R9, RZ, 0xfc, !PT ;  /* 0x00000009dbdb7212 */ /* 0x000fe400078efcff */
[----:B------:R-:W-:Y:S02]  /*3ad0*/  CS2R R72, SRZ ;  /* 0x0000000000487805 */ /* 0x000fe4000001ff00 */
[----:B------:R-:W-:Y:S02]  /*3ae0*/  LOP3.LUT R212, R4, 0x38, R224, 0x78, !PT ;  /* 0x0000003804d47812 */ /* 0x000fe400078e78e0 */
[----:B------:R-:W-:Y:S02]  /*3af0*/  CS2R R70, SRZ ;  /* 0x0000000000467805 */ /* 0x000fe4000001ff00 */
[----:B------:R-:W-:-:S02]  /*3b00*/  LEA R219, R219, UR37, 0x1 ;  /* 0x00000025dbdb7c11 */ /* 0x000fc4000f8e08ff */
[----:B------:R-:W-:Y:S02]  /*3b10*/  CS2R R68, SRZ ;  /* 0x0000000000447805 */ /* 0x000fe4000001ff00 */
[----:B------:R-:W-:Y:S02]  /*3b20*/  LOP3.LUT R212, R212, 0x200, R209, 0xf8, !PT ;  /* 0x00000200d4d47812 */ /* 0x000fe400078ef8d1 */
[----:B------:R-:W-:Y:S02]  /*3b30*/  CS2R R62, SRZ ;  /* 0x00000000003e7805 */ /* 0x000fe4000001ff00 */
[----:B-1----:R-:W-:Y:S01]  /*3b40*/  LOP3.LUT R2, R209, 0x1c0, RZ, 0xc0, !PT ;  /* 0x000001c0d1027812 */ /* 0x002fe200078ec0ff */
[----:B------:R-:W-:Y:S01]  /*3b50*/  IMAD.IADD R214, R217, 0x1, R219 ;  /* 0x00000001d9d67824 */ /* 0x000fe200078e02db */
[----:B------:R-:W-:Y:S01]  /*3b60*/  LEA R220, R220, UR37, 0x1 ;  /* 0x00000025dcdc7c11 */ /* 0x000fe2000f8e08ff */
[----:B------:R-:W-:Y:S01]  /*3b70*/  IMAD.IADD R216, R219, 0x1, R215 ;  /* 0x00000001dbd87824 */ /* 0x000fe200078e02d7 */
[----:B------:R-:W-:Y:S01]  /*3b80*/  LOP3.LUT R2, R2, 0x38, R224, 0xf8, !PT ;  /* 0x0000003802027812 */ /* 0x000fe200078ef8e0 */
[----:B------:R-:W-:Y:S01]  /*3b90*/  IMAD.IADD R213, R215, 0x1, R214 ;  /* 0x00000001d7d57824 */ /* 0x000fe200078e02d6 */
[----:B------:R-:W-:Y:S01]  /*3ba0*/  LOP3.LUT R209, R209, 0x200, RZ, 0xc0, !PT ;  /* 0x00000200d1d17812 */ /* 0x000fe200078ec0ff */
[--C-:B------:R-:W-:Y:S01]  /*3bb0*/  IMAD.IADD R217, R217, 0x1, R220.reuse ;  /* 0x00000001d9d97824 */ /* 0x100fe200078e02dc */
[----:B------:R-:W-:Y:S01]  /*3bc0*/  LOP3.LUT R211, R211, R2, RZ, 0x3c, !PT ;  /* 0x00000002d3d37212 */ /* 0x000fe200078e3cff */
[----:B------:R-:W-:Y:S01]  /*3bd0*/  IMAD.IADD R218, R215, 0x1, R220 ;  /* 0x00000001d7da7824 */ /* 0x000fe200078e02dc */
[----:B------:R-:W-:-:S02]  /*3be0*/  LOP3.LUT R0, R2, 0x8, R0, 0x78, !PT ;  /* 0x0000000802007812 */ /* 0x000fc400078e7800 */
[----:B------:R-:W-:Y:S02]  /*3bf0*/  CS2R R60, SRZ ;  /* 0x00000000003c7805 */ /* 0x000fe4000001ff00 */
[----:B------:R-:W-:Y:S01]  /*3c00*/  LOP3.LUT R8, R2, 0x8, R210, 0x78, !PT ;  /* 0x0000000802087812 */ /* 0x000fe200078e78d2 */
[----:B------:R-:W-:Y:S01]  /*3c10*/  VIADD R2, R7, UR34 ;  /* 0x0000002207027c36 */ /* 0x000fe20008000000 */
[----:B------:R-:W-:Y:S02]  /*3c20*/  LOP3.LUT R249, R209, 0xc00, R3, 0xf8, !PT ;  /* 0x00000c00d1f97812 */ /* 0x000fe400078ef803 */
        /* <DEDUP_REMOVED lines=44> */
[----:B------:R-:W2:Y:S01]  /*3ef0*/  LDCU UR9, c[0x0][0x3e0] ;  /* 0x00007c00ff0977ac */ /* 0x000ea20008000800 */
[----:B------:R-:W-:Y:S02]  /*3f00*/  LOP3.LUT R211, R211, 0x200, R3, 0xf8, !PT ;  /* 0x00000200d3d37812 */ /* 0x000fe400078ef803 */
[----:B------:R-:W-:Y:S01]  /*3f10*/  LOP3.LUT R249, R249, R0, RZ, 0xfc, !PT ;  /* 0x00000000f9f97212 */ /* 0x000fe200078efcff */
[----:B----4-:R-:W-:Y:S02]  /*3f20*/  USHF.L.U32 UR14, UR14, 0x6, URZ ;  /* 0x000000060e0e7899 */ /* 0x010fe400080006ff */
[----:B------:R-:W-:Y:S01]  /*3f30*/  UIADD3 UR51, UPT, UPT, UR51, 0x40, -UR42 ;  /* 0x0000004033337890 */ /* 0x000fe2000fffe82a */
[----:B---3--:R-:W-:Y:S01]  /*3f40*/  @P0 FMUL.FTZ R236, R5, R6 ;  /* 0x0000000605ec0220 */ /* 0x008fe20000410000 */
        /* <DEDUP_REMOVED lines=13> */
[----:B-12---:R-:W-:-:S07]  /*4020*/  VIADD R244, R5, -UR44 ;  /* 0x8000002c05f47c36 */ /* 0x006fce0008000000 */
.L_x_880:
[----:B------:R-:W0:Y:S01]  /*4030*/  LDGDEPBAR ;  /* 0x00000000000079af */ /* 0x000e220000000000 */
[----:B------:R-:W-:Y:S01]  /*4040*/  MOV R116, UR10 ;  /* 0x0000000a00747c02 */ /* 0x000fe20008000f00 */
[----:B------:R-:W-:Y:S01]  /*4050*/  UIADD3 UR40, UPT, UPT, UR40, -0x40, URZ ;  /* 0xffffffc028287890 */ /* 0x000fe2000fffe0ff */
[----:B------:R-:W-:Y:S03]  /*4060*/  MOV R117, UR11 ;  /* 0x0000000b00757c02 */ /* 0x000fe60008000f00 */
[----:B------:R-:W-:Y:S01]  /*4070*/  STL.64 [R1], R132 ;  /* 0x0000008401007387 */ /* 0x000fe20000100a00 */
[C---:B------:R-:W-:Y:S01]  /*4080*/  LEA R126, R225.reuse, UR4, 0x1 ;  /* 0x00000004e17e7c11 */ /* 0x040fe2000f8e08ff */
[----:B------:R-:W-:Y:S01]  /*4090*/  UISETP.GE.AND UP0, UPT, UR40, UR51, UPT ;  /* 0x000000332800728c */ /* 0x000fe2000bf06270 */
[----:B------:R-:W-:Y:S01]  /*40a0*/  LEA R128, R225, UR5, 0x1 ;  /* 0x00000005e1807c11 */ /* 0x000fe2000f8e08ff */
[----:B------:R-:W-:Y:S01]  /*40b0*/  USHF.L.U32 UR15, UR46, 0x6, URZ ;  /* 0x000000062e0f7899 */ /* 0x000fe200080006ff */
[----:B-----5:R-:W-:Y:S01]  /*40c0*/  FSETP.NEU.FTZ.AND P1, PT, R226, -INF , PT ;  /* 0xff800000e200780b */ /* 0x020fe20003f3d000 */
[----:B------:R-:W-:Y:S01]  /*40d0*/  UIADD3 UR41, UPT, UPT, UR41, -0x1, URZ ;  /* 0xffffffff29297890 */ /* 0x000fe2000fffe0ff */
[C---:B------:R-:W-:Y:S01]  /*40e0*/  IADD3 R127, PT, PT, R128.reuse, 0x20, RZ ;  /* 0x00000020807f7810 */ /* 0x040fe20007ffe0ff */
[----:B------:R-:W-:Y:S01]  /*40f0*/  UIADD3 UR15, UPT, UPT, UR15, 0x40, URZ ;  /* 0x000000400f0f7890 */ /* 0x000fe2000fffe0ff */
[C---:B------:R-:W-:Y:S02]  /*4100*/  @P4 IADD3 R127, PT, PT, R128.reuse, -0x20, RZ ;  /* 0xffffffe0807f4810 */ /* 0x040fe40007ffe0ff */
[----:B------:R-:W-:Y:S01]  /*4110*/  IADD3 R128, PT, PT, R128, R248, RZ ;  /* 0x000000f880807210 */ /* 0x000fe20007ffe0ff */
[----:B------:R-:W-:Y:S01]  /*4120*/  UISETP.LT.AND UP0, UPT, UR15, UR42, UP0 ;  /* 0x0000002a0f00728c */ /* 0x000fe20008701270 */
[----:B------:R-:W-:Y:S02]  /*4130*/  IADD3 R123, PT, PT, R248, R127, RZ ;  /* 0x0000007ff87b7210 */ /* 0x000fe40007ffe0ff */
[----:B------:R-:W-:Y:S03]  /*4140*/  FSETP.NEU.FTZ.AND P2, PT, R227, -INF , PT ;  /* 0xff800000e300780b */ /* 0x000fe60003f5d000 */
        /* <DEDUP_REMOVED lines=16> */
[C---:B-1----:R-:W-:Y:S05]  /*4250*/  HMMA.16816.F32 R4, R16.reuse, R8, RZ ;  /* 0x000000081004723c */ /* 0x042fea00000018ff */
[----:B------:R-:W-:Y:S03]  /*4260*/  LDSM.16.M88.4 R108, [R215] ;  /* 0x00000000d76c783b */ /* 0x000fe60000000200 */
[C---:B------:R-:W-:Y:S03]  /*4270*/  HMMA.16816.F32 R8, R16.reuse, R10, RZ ;  /* 0x0000000a1008723c */ /* 0x040fe600000018ff */
[----:B------:R-:W-:Y:S05]  /*4280*/  LDSM.16.M88.4 R112, [R213+0x10000] ;  /* 0x01000000d570783b */ /* 0x000fea0000000200 */
        /* <DEDUP_REMOVED lines=65> */
[----:B------:R4:W2:Y:S01]  /*46a0*/  LDSM.16.M88.4 R108, [R220+0x6000] ;  /* 0x00600000dc6c783b */ /* 0x0008a20000000200 */
[C---:B---3--:R-:W-:Y:S08]  /*46b0*/  HMMA.16816.F32 R4, R92.reuse, R96, R4 ;  /* 0x000000605c04723c */ /* 0x048ff00000001804 */
[C---:B------:R-:W-:Y:S01]  /*46c0*/  HMMA.16816.F32 R8, R92.reuse, R98, R8 ;  /* 0x000000625c08723c */ /* 0x040fe20000001808 */
[----:B------:R-:W-:Y:S07]  /*46d0*/  LDSM.16.M88.4 R96, [R216+0x16000] ;  /* 0x01600000d860783b */ /* 0x000fee0000000200 */
[C---:B-1----:R-:W-:Y:S03]  /*46e0*/  HMMA.16816.F32 R12, R92.reuse, R84, R12 ;  /* 0x000000545c0c723c */ /* 0x042fe6000000180c */
[----:B----4-:R-:W-:Y:S05]  /*46f0*/  LEA R220, R249, UR4, 0x1 ;  /* 0x00000004f9dc7c11 */ /* 0x010fea000f8e08ff */
        /* <DEDUP_REMOVED lines=8> */
[----:B----4-:R-:W-:Y:S03]  /*4780*/  IADD3 R218, PT, PT, R2, R220, RZ ;  /* 0x000000dc02da7210 */ /* 0x010fe60007ffe0ff */
        /* <DEDUP_REMOVED lines=11> */
[----:B------:R4:W3:Y:S01]  /*4840*/  LDSM.16.M88.4 R108, [R215+0x6000] ;  /* 0x00600000d76c783b */ /* 0x0008e20000000200 */
[C---:B------:R-:W-:Y:S08]  /*4850*/  HMMA.16816.F32 R4, R92.reuse, R96, R4 ;  /* 0x000000605c04723c */ /* 0x040ff00000001804 */
[C---:B------:R-:W-:Y:S08]  /*4860*/  HMMA.16816.F32 R8, R92.reuse, R98, R8 ;  /* 0x000000625c08723c */ /* 0x040ff00000001808 */
[C---:B--2---:R-:W-:Y:S03]  /*4870*/  HMMA.16816.F32 R12, R92.reuse, R88, R12 ;  /* 0x000000585c0c723c */ /* 0x044fe6000000180c */
[----:B-1----:R-:W-:Y:S02]  /*4880*/  IADD3 R214, PT, PT, R208, R219, RZ ;  /* 0x000000dbd0d67210 */ /* 0x002fe40007ffe0ff */
[C---:B----4-:R-:W-:Y:S03]  /*4890*/  IADD3 R215, PT, PT, R2.reuse, R217, RZ ;  /* 0x000000d902d77210 */ /* 0x050fe60007ffe0ff */
[----:B------:R-:W-:Y:S08]  /*48a0*/  HMMA.16816.F32 R16, R92, R90, R16 ;  /* 0x0000005a5c10723c */ /* 0x000ff00000001810 */
[C---:B------:R-:W-:Y:S08]  /*48b0*/  HMMA.16816.F32 R4, R100.reuse, R104, R4 ;  /* 0x000000686404723c */ /* 0x040ff00000001804 */
[C---:B------:R-:W-:Y:S08]  /*48c0*/  HMMA.16816.F32 R8, R100.reuse, R106, R8 ;  /* 0x0000006a6408723c */ /* 0x040ff00000001808 */
[C---:B---3--:R-:W-:Y:S08]  /*48d0*/  HMMA.16816.F32 R12, R100.reuse, R84, R12 ;  /* 0x00000054640c723c */ /* 0x048ff0000000180c */
[----:B------:R-:W-:Y:S01]  /*48e0*/  HMMA.16816.F32 R16, R100, R86, R16 ;  /* 0x000000566410723c */ /* 0x000fe20000001810 */
[----:B------:R1:W2:Y:S07]  /*48f0*/  LDSM.16.M88.4 R84, [R213+0x16800] ;  /* 0x01680000d554783b */ /* 0x0002ae0000000200 */
[C---:B------:R-:W-:Y:S08]  /*4900*/  HMMA.16816.F32 R4, R108.reuse, R112, R4 ;  /* 0x000000706c04723c */ /* 0x040ff00000001804 */
[C---:B------:R-:W-:Y:S03]  /*4910*/  HMMA.16816.F32 R8, R108.reuse, R114, R8 ;  /* 0x000000726c08723c */ /* 0x040fe60000001808 */
[----:B-1----:R-:W-:Y:S08]  /*4920*/  IADD3 R213, PT, PT, R2, R214, RZ ;  /* 0x000000d602d57210 */ /* 0x002ff00007ffe0ff */
[----:B------:R-:W-:Y:S01]  /*4930*/  FMUL.FTZ R5, R5, UR12 ;  /* 0x0000000c05057c20 */ /* 0x000fe20008410000 */
[----:B------:R-:W-:Y:S01]  /*4940*/  FMUL.FTZ R7, R7, UR12 ;  /* 0x0000000c07077c20 */ /* 0x000fe20008410000 */
[----:B------:R-:W-:Y:S01]  /*4950*/  FMUL.FTZ R6, R6, UR12 ;  /* 0x0000000c06067c20 */ /* 0x000fe20008410000 */
[----:B------:R-:W-:Y:S01]  /*4960*/  FMUL.FTZ R4, R4, UR12 ;  /* 0x0000000c04047c20 */ /* 0x000fe20008410000 */
[----:B------:R1:W-:Y:S04]  /*4970*/  MUFU.TANH R113, R5 ;  /* 0x0000000500717308 */ /* 0x0003e80000002400 */
[----:B------:R-:W-:Y:S01]  /*4980*/  FMUL.FTZ R8, R8, UR12 ;  /* 0x0000000c08087c20 */ /* 0x000fe20008410000 */
[----:B------:R-:W-:Y:S01]  /*4990*/  FMUL.FTZ R11, R11, UR12 ;  /* 0x0000000c0b0b7c20 */ /* 0x000fe20008410000 */
[----:B------:R-:W-:Y:S01]  /*49a0*/  FMUL.FTZ R10, R10, UR12 ;  /* 0x0000000c0a0a7c20 */ /* 0x000fe20008410000 */
[----:B------:R-:W-:Y:S03]  /*49b0*/  FMUL.FTZ R9, R9, UR12 ;  /* 0x0000000c09097c20 */ /* 0x000fe60008410000 */
[----:B------:R-:W3:Y:S01]  /*49c0*/  MUFU.TANH R114, R6 ;  /* 0x0000000600727308 */ /* 0x000ee20000002400 */
[C---:B--2---:R-:W-:Y:S09]  /*49d0*/  HMMA.16816.F32 R12, R108.reuse, R84, R12 ;  /* 0x000000546c0c723c */ /* 0x044ff2000000180c */
[----:B------:R2:W4:Y:S01]  /*49e0*/  MUFU.TANH R115, R7 ;  /* 0x0000000700737308 */ /* 0x0005220000002400 */
[----:B------:R-:W-:Y:S03]  /*49f0*/  HMMA.16816.F32 R16, R108, R86, R16 ;  /* 0x000000566c10723c */ /* 0x000fe60000001810 */
[----:B-1----:R-:W-:Y:S06]  /*4a00*/  @!P0 VIADDMNMX R5, R244, -R229, UR42, PT ;  /* 0x0000002af4058e46 */ /* 0x002fec000b8009e5 */
[----:B------:R1:W1:Y:S01]  /*4a10*/  MUFU.TANH R118, R8 ;  /* 0x0000000800767308 */ /* 0x0002620000002400 */
[----:B---3--:R-:W-:Y:S01]  /*4a20*/  FADD.FTZ R202, R243, R114 ;  /* 0x00000072f3ca7221 */ /* 0x008fe20000010000 */
[----:B------:R-:W-:Y:S01]  /*4a30*/  FMUL.FTZ R6, R227, 1.4426950216293334961 ;  /* 0x3fb8aa3be3067820 */ /* 0x000fe20000410000 */
[----:B------:R-:W-:Y:S01]  /*4a40*/  FFMA.FTZ R114, -R114, R114, 1 ;  /* 0x3f80000072727423 */ /* 0x000fe20000010172 */
[----:B------:R-:W-:Y:S01]  /*4a50*/  FMUL.FTZ R13, R13, UR12 ;  /* 0x0000000c0d0d7c20 */ /* 0x000fe20008410000 */
[----:B------:R-:W-:Y:S01]  /*4a60*/  FMUL.FTZ R15, R15, UR12 ;  /* 0x0000000c0f0f7c20 */ /* 0x000fe20008410000 */
[----:B------:R-:W-:Y:S04]  /*4a70*/  FMUL.FTZ R12, R12, UR12 ;  /* 0x0000000c0c0c7c20 */ /* 0x000fe80008410000 */
[----:B------:R3:W3:Y:S01]  /*4a80*/  MUFU.TANH R112, R4 ;  /* 0x0000000400707308 */ /* 0x0006e20000002400 */
[----:B------:R-:W-:Y:S01]  /*4a90*/  FMUL.FTZ R14, R14, UR12 ;  /* 0x0000000c0e0e7c20 */ /* 0x000fe20008410000 */
[----:B--2---:R-:W-:Y:S01]  /*4aa0*/  @!P0 IADD3 R7, PT, PT, R235, 0x1, RZ ;  /* 0x00000001eb078810 */ /* 0x004fe20007ffe0ff */
[----:B----4-:R-:W-:Y:S01]  /*4ab0*/  FADD.FTZ R199, R242, R115 ;  /* 0x00000073f2c77221 */ /* 0x010fe20000010000 */
[----:B------:R-:W-:Y:S01]  /*4ac0*/  FSEL R6, R6, RZ, P2 ;  /* 0x000000ff06067208 */ /* 0x000fe20001000000 */
[----:B------:R-:W-:Y:S01]  /*4ad0*/  FMUL.FTZ R16, R16, UR12 ;  /* 0x0000000c10107c20 */ /* 0x000fe20008410000 */
[----:B------:R-:W-:Y:S01]  /*4ae0*/  @!P0 ISETP.GE.AND P5, PT, R7, R5, PT ;  /* 0x000000050700820c */ /* 0x000fe20003fa6270 */
[----:B------:R-:W-:Y:S03]  /*4af0*/  FMUL.FTZ R17, R17, UR12 ;  /* 0x0000000c11117c20 */ /* 0x000fe60008410000 */
[----:B------:R2:W4:Y:S01]  /*4b00*/  MUFU.TANH R119, R9 ;  /* 0x0000000900777308 */ /* 0x0005220000002400 */
[----:B------:R-:W-:Y:S01]  /*4b10*/  FMUL.FTZ R18, R18, UR12 ;  /* 0x0000000c12127c20 */ /* 0x000fe20008410000 */
[----:B-1----:R-:W-:Y:S01]  /*4b20*/  @!P0 VIADDMNMX R8, R244, -R232, UR42, PT ;  /* 0x0000002af4088e46 */ /* 0x002fe2000b8009e8 */
[----:B------:R-:W-:Y:S01]  /*4b30*/  FMUL.FTZ R19, R19, UR12 ;  /* 0x0000000c13137c20 */ /* 0x000fe20008410000 */
[----:B------:R-:W-:Y:S01]  /*4b40*/  FADD.FTZ R221, R241, R118 ;  /* 0x00000076f1dd7221 */ /* 0x000fe20000010000 */
[----:B------:R-:W-:Y:S01]  /*4b50*/  @!P0 FSEL R199, R199, -INF , !P5 ;  /* 0xff800000c7c78808 */ /* 0x000fe20006800000 */
[----:B------:R-:W-:Y:S01]  /*4b60*/  FMUL.FTZ R114, R114, UR12 ;  /* 0x0000000c72727c20 */ /* 0x000fe20008410000 */
[----:B------:R-:W-:Y:S03]  /*4b70*/  @!P0 ISETP.GE.AND P6, PT, R7, R8, PT ;  /* 0x000000080700820c */ /* 0x000fe60003fc6270 */
[----:B------:R-:W1:Y:S01]  /*4b80*/  MUFU.TANH R121, R11 ;  /* 0x0000000b00797308 */ /* 0x000e620000002400 */
[----:B------:R-:W-:Y:S01]  /*4b90*/  FADD.FTZ R7, R242, R113 ;  /* 0x00000071f2077221 */ /* 0x000fe20000010000 */
[----:B---3--:R-:W-:Y:S01]  /*4ba0*/  FMUL.FTZ R4, R226, 1.4426950216293334961 ;  /* 0x3fb8aa3be2047820 */ /* 0x008fe20000410000 */
[----:B------:R-:W-:Y:S01]  /*4bb0*/  FFMA.FTZ R113, -R113, R113, 1 ;  /* 0x3f80000071717423 */ /* 0x000fe20000010171 */
[----:B------:R-:W-:Y:S01]  /*4bc0*/  FFMA.FTZ R115, -R115, R115, 1 ;  /* 0x3f80000073737423 */ /* 0x000fe20000010173 */
[----:B------:R-:W-:Y:S01]  /*4bd0*/  FFMA.FTZ R118, -R118, R118, 1 ;  /* 0x3f80000076767423 */ /* 0x000fe20000010176 */
[----:B------:R-:W-:Y:S01]  /*4be0*/  @!P0 FSEL R7, R7, -INF , !P6 ;  /* 0xff80000007078808 */ /* 0x000fe20007000000 */
[----:B------:R-:W-:Y:S03]  /*4bf0*/  FMUL.FTZ R113, R113, UR12 ;  /* 0x0000000c71717c20 */ /* 0x000fe60008410000 */
[----:B------:R-:W3:Y:S01]  /*4c00*/  MUFU.TANH R120, R10 ;  /* 0x0000000a00787308 */ /* 0x000ee20000002400 */
[----:B------:R-:W-:Y:S01]  /*4c10*/  FSEL R4, R4, RZ, P1 ;  /* 0x000000ff04047208 */ /* 0x000fe20000800000 */
[----:B--2---:R-:W-:Y:S01]  /*4c20*/  FADD.FTZ R9, R243, R112 ;  /* 0x00000070f3097221 */ /* 0x004fe20000010000 */
[CC--:B------:R-:W-:Y:S01]  /*4c30*/  @!P0 ISETP.GE.AND P1, PT, R235.reuse, R8.reuse, PT ;  /* 0x00000008eb00820c */ /* 0x0c0fe20003f26270 */
[----:B----4-:R-:W-:Y:S01]  /*4c40*/  FADD.FTZ R207, R240, R119 ;  /* 0x00000077f0cf7221 */ /* 0x010fe20000010000 */
[-C--:B------:R-:W-:Y:S01]  /*4c50*/  @!P0 ISETP.GE.AND P6, PT, R235, R5.reuse, PT ;  /* 0x00000005eb00820c */ /* 0x080fe20003fc6270 */
[--C-:B------:R-:W-:Y:S01]  /*4c60*/  FFMA.FTZ R222, R7, UR13, -R6.reuse ;  /* 0x0000000d07de7c23 */ /* 0x100fe20008010806 */
[----:B------:R-:W-:Y:S03]  /*4c70*/  @!P0 FSEL R9, R9, -INF , !P1 ;  /* 0xff80000009098808 */ /* 0x000fe60004800000 */
[----:B------:R-:W2:Y:S01]  /*4c80*/  MUFU.TANH R108, R13 ;  /* 0x0000000d006c7308 */ /* 0x000ea20000002400 */
[----:B------:R-:W-:Y:S01]  /*4c90*/  @!P0 FSEL R202, R202, -INF , !P6 ;  /* 0xff800000caca8808 */ /* 0x000fe20007000000 */
[----:B-1----:R-:W-:Y:S01]  /*4ca0*/  FADD.FTZ R197, R240, R121 ;  /* 0x00000079f0c57221 */ /* 0x002fe20000010000 */
[----:B------:R-:W-:Y:S01]  /*4cb0*/  @!P0 IADD3 R11, PT, PT, R235, 0x9, RZ ;  /* 0x00000009eb0b8810 */ /* 0x000fe20007ffe0ff */
[----:B------:R-:W-:Y:S01]  /*4cc0*/  FFMA.FTZ R223, R9, UR13, -R6 ;  /* 0x0000000d09df7c23 */ /* 0x000fe20008010806 */
[----:B------:R-:W-:Y:S01]  /*4cd0*/  @!P0 IADD3 R7, PT, PT, R235, 0x19, RZ ;  /* 0x00000019eb078810 */ /* 0x000fe20007ffe0ff */
[----:B------:R-:W-:Y:S01]  /*4ce0*/  FFMA.FTZ R202, R202, UR13, -R4 ;  /* 0x0000000dcaca7c23 */ /* 0x000fe20008010804 */
[CC--:B------:R-:W-:Y:S03]  /*4cf0*/  @!P0 ISETP.GE.AND P6, PT, R11.reuse, R8.reuse, PT ;  /* 0x000000080b00820c */ /* 0x0c0fe60003fc6270 */
[----:B------:R-:W1:Y:S01]  /*4d00*/  MUFU.TANH R110, R15 ;  /* 0x0000000f006e7308 */ /* 0x000e620000002400 */
[-C--:B------:R-:W-:Y:S01]  /*4d10*/  @!P0 ISETP.GE.AND P5, PT, R11, R5.reuse, PT ;  /* 0x000000050b00820c */ /* 0x080fe20003fa6270 */
[----:B---3--:R-:W-:Y:S01]  /*4d20*/  FADD.FTZ R198, R241, R120 ;  /* 0x00000078f1c67221 */ /* 0x008fe20000010000 */
[----:B------:R-:W-:Y:S01]  /*4d30*/  @!P0 IADD3 R10, PT, PT, R235, 0x8, RZ ;  /* 0x00000008eb0a8810 */ /* 0x000fe20007ffe0ff */
[----:B------:R-:W-:Y:S01]  /*4d40*/  FFMA.FTZ R199, R199, UR13, -R4 ;  /* 0x0000000dc7c77c23 */ /* 0x000fe20008010804 */
[----:B------:R-:W-:Y:S01]  /*4d50*/  @!P0 FSEL R207, R207, -INF , !P6 ;  /* 0xff800000cfcf8808 */ /* 0x000fe20007000000 */
[----:B------:R-:W-:Y:S01]  /*4d60*/  FMUL.FTZ R115, R115, UR12 ;  /* 0x0000000c73737c20 */ /* 0x000fe20008410000 */
[CC--:B------:R-:W-:Y:S03]  /*4d70*/  @!P0 ISETP.GE.AND P2, PT, R10.reuse, R8.reuse, PT ;  /* 0x000000080a00820c */ /* 0x0c0fe60003f46270 */
[----:B------:R-:W3:Y:S01]  /*4d80*/  MUFU.TANH R122, R12 ;  /* 0x0000000c007a7308 */ /* 0x000ee20000002400 */
[-C--:B------:R-:W-:Y:S01]  /*4d90*/  @!P0 ISETP.GE.AND P1, PT, R10, R5.reuse, PT ;  /* 0x000000050a00820c */ /* 0x080fe20003f26270 */
[----:B--2---:R-:W-:Y:S01]  /*4da0*/  FADD.FTZ R205, R238, R108 ;  /* 0x0000006ceecd7221 */ /* 0x004fe20000010000 */
[----:B------:R-:W-:Y:S01]  /*4db0*/  @!P0 IADD3 R10, PT, PT, R235, 0x10, RZ ;  /* 0x00000010eb0a8810 */ /* 0x000fe20007ffe0ff */
[----:B------:R-:W-:Y:S01]  /*4dc0*/  FFMA.FTZ R207, R207, UR13, -R6 ;  /* 0x0000000dcfcf7c23 */ /* 0x000fe20008010806 */
[----:B------:R-:W-:Y:S01]  /*4dd0*/  @!P0 FSEL R221, R221, -INF , !P2 ;  /* 0xff800000dddd8808 */ /* 0x000fe20005000000 */
[----:B------:R-:W-:Y:S01]  /*4de0*/  FMUL.FTZ R118, R118, UR12 ;  /* 0x0000000c76767c20 */ /* 0x000fe20008410000 */
[CC--:B------:R-:W-:Y:S03]  /*4df0*/  @!P0 ISETP.GE.AND P2, PT, R10.reuse, R8.reuse, PT ;  /* 0x000000080a00820c */ /* 0x0c0fe60003f46270 */
[----:B------:R-:W2:Y:S01]  /*4e00*/  MUFU.TANH R109, R14 ;  /* 0x0000000e006d7308 */ /* 0x000ea20000002400 */
[----:B------:R-:W-:Y:S01]  /*4e10*/  @!P0 ISETP.GE.AND P6, PT, R10, R5, PT ;  /* 0x000000050a00820c */ /* 0x000fe20003fc6270 */
[----:B-1----:R-:W-:Y:S01]  /*4e20*/  FADD.FTZ R131, R238, R110 ;  /* 0x0000006eee837221 */ /* 0x002fe20000010000 */
[----:B------:R-:W-:Y:S01]  /*4e30*/  @!P0 IADD3 R10, PT, PT, R235, 0x11, RZ ;  /* 0x00000011eb0a8810 */ /* 0x000fe20007ffe0ff */
[----:B------:R-:W-:Y:S01]  /*4e40*/  FFMA.FTZ R221, R221, UR13, -R6 ;  /* 0x0000000ddddd7c23 */ /* 0x000fe20008010806 */
[----:B------:R-:W-:Y:S01]  /*4e50*/  @!P0 FSEL R198, R198, -INF , !P1 ;  /* 0xff800000c6c68808 */ /* 0x000fe20004800000 */
[----:B------:R-:W-:Y:S01]  /*4e60*/  FFMA.FTZ R119, -R119, R119, 1 ;  /* 0x3f80000077777423 */ /* 0x000fe20000010177 */
[----:B------:R-:W-:Y:S03]  /*4e70*/  @!P0 FSEL R197, R197, -INF , !P5 ;  /* 0xff800000c5c58808 */ /* 0x000fe60006800000 */
[----:B------:R-:W1:Y:S01]  /*4e80*/  MUFU.TANH R111, R16 ;  /* 0x00000010006f7308 */ /* 0x000e620000002400 */
[CC--:B------:R-:W-:Y:S01]  /*4e90*/  @!P0 ISETP.GE.AND P1, PT, R10.reuse, R8.reuse, PT ;  /* 0x000000080a00820c */ /* 0x0c0fe20003f26270 */
[----:B---3--:R-:W-:Y:S01]  /*4ea0*/  FADD.FTZ R206, R239, R122 ;  /* 0x0000007aefce7221 */ /* 0x008fe20000010000 */
[-C--:B------:R-:W-:Y:S01]  /*4eb0*/  @!P0 ISETP.GE.AND P5, PT, R10, R5.reuse, PT ;  /* 0x000000050a00820c */ /* 0x080fe20003fa6270 */
[--C-:B------:R-:W-:Y:S01]  /*4ec0*/  FFMA.FTZ R198, R198, UR13, -R4.reuse ;  /* 0x0000000dc6c67c23 */ /* 0x100fe20008010804 */
[----:B------:R-:W-:Y:S01]  /*4ed0*/  @!P0 IADD3 R9, PT, PT, R235, 0x18, RZ ;  /* 0x00000018eb098810 */ /* 0x000fe20007ffe0ff */
[----:B------:R-:W-:Y:S01]  /*4ee0*/  FFMA.FTZ R197, R197, UR13, -R4 ;  /* 0x0000000dc5c57c23 */ /* 0x000fe20008010804 */
[----:B------:R-:W-:Y:S03]  /*4ef0*/  @!P0 FSEL R205, R205, -INF , !P1 ;  /* 0xff800000cdcd8808 */ /* 0x000fe60004800000 */
[----:B------:R-:W3:Y:S01]  /*4f00*/  MUFU.TANH R124, R17 ;  /* 0x00000011007c7308 */ /* 0x000ee20000002400 */
[----:B------:R-:W-:Y:S01]  /*4f10*/  @!P0 FSEL R131, R131, -INF , !P5 ;  /* 0xff80000083838808 */ /* 0x000fe20006800000 */
[----:B--2---:R-:W-:Y:S01]  /*4f20*/  FADD.FTZ R196, R239, R109 ;  /* 0x0000006defc47221 */ /* 0x004fe20000010000 */
[----:B------:R-:W-:Y:S01]  /*4f30*/  @!P0 FSEL R206, R206, -INF , !P2 ;  /* 0xff800000cece8808 */ /* 0x000fe20005000000 */
[----:B------:R-:W-:Y:S01]  /*4f40*/  FFMA.FTZ R205, R205, UR13, -R6 ;  /* 0x0000000dcdcd7c23 */ /* 0x000fe20008010806 */
[-C--:B------:R-:W-:Y:S01]  /*4f50*/  @!P0 ISETP.GE.AND P1, PT, R7, R8.reuse, PT ;  /* 0x000000080700820c */ /* 0x080fe20003f26270 */
[----:B------:R-:W-:Y:S01]  /*4f60*/  FFMA.FTZ R131, R131, UR13, -R4 ;  /* 0x0000000d83837c23 */ /* 0x000fe20008010804 */
[-C--:B------:R-:W-:Y:S03]  /*4f70*/  @!P0 ISETP.GE.AND P5, PT, R7, R5.reuse, PT ;  /* 0x000000050700820c */ /* 0x080fe60003fa6270 */
[----:B------:R-:W2:Y:S01]  /*4f80*/  MUFU.TANH R125, R18 ;  /* 0x00000012007d7308 */ /* 0x000ea20000002400 */
[----:B------:R-:W-:Y:S01]  /*4f90*/  @!P0 ISETP.GE.AND P2, PT, R9, R8, PT ;  /* 0x000000080900820c */ /* 0x000fe20003f46270 */
[----:B-1----:R-:W-:Y:S01]  /*4fa0*/  FADD.FTZ R204, R237, R111 ;  /* 0x0000006fedcc7221 */ /* 0x002fe20000010000 */
[----:B------:R-:W-:Y:S01]  /*4fb0*/  @!P0 FSEL R196, R196, -INF , !P6 ;  /* 0xff800000c4c48808 */ /* 0x000fe20007000000 */
[----:B------:R-:W-:Y:S01]  /*4fc0*/  FFMA.FTZ R206, R206, UR13, -R6 ;  /* 0x0000000dcece7c23 */ /* 0x000fe20008010806 */
[----:B------:R-:W-:Y:S01]  /*4fd0*/  @!P0 ISETP.GE.AND P6, PT, R9, R5, PT ;  /* 0x000000050900820c */ /* 0x000fe20003fc6270 */
[----:B------:R-:W-:Y:S01]  /*4fe0*/  FMUL.FTZ R119, R119, UR12 ;  /* 0x0000000c77777c20 */ /* 0x000fe20008410000 */
[----:B------:R-:W-:Y:S03]  /*4ff0*/  @!P0 FSEL R204, R204, -INF , !P2 ;  /* 0xff800000cccc8808 */ /* 0x000fe60005000000 */
[----:B------:R-:W1:Y:S01]  /*5000*/  MUFU.TANH R250, R19 ;  /* 0x0000001300fa7308 */ /* 0x000e620000002400 */
[----:B------:R-:W-:Y:S01]  /*5010*/  FFMA.FTZ R196, R196, UR13, -R4 ;  /* 0x0000000dc4c47c23 */ /* 0x000fe20008010804 */
[----:B---3--:R-:W-:Y:S01]  /*5020*/  FADD.FTZ R7, R236, R124 ;  /* 0x0000007cec077221 */ /* 0x008fe20000010000 */
[----:B------:R-:W-:Y:S01]  /*5030*/  FFMA.FTZ R108, -R108, R108, 1 ;  /* 0x3f8000006c6c7423 */ /* 0x000fe2000001016c */
[--C-:B------:R-:W-:Y:S01]  /*5040*/  FFMA.FTZ R204, R204, UR13, -R6.reuse ;  /* 0x0000000dcccc7c23 */ /* 0x100fe20008010806 */
[----:B------:R-:W-:Y:S01]  /*5050*/  FFMA.FTZ R109, -R109, R109, 1 ;  /* 0x3f8000006d6d7423 */ /* 0x000fe2000001016d */
[----:B------:R-:W-:Y:S01]  /*5060*/  FFMA.FTZ R110, -R110, R110, 1 ;  /* 0x3f8000006e6e7423 */ /* 0x000fe2000001016e */
[----:B------:R-:W-:Y:S03]  /*5070*/  @!P0 FSEL R7, R7, -INF , !P1 ;  /* 0xff80000007078808 */ /* 0x000fe60004800000 */
[----:B------:R-:W-:Y:S01]  /*5080*/  MUFU.EX2 R223, R223 ;  /* 0x000000df00df7308 */ /* 0x000fe20000000800 */
[----:B------:R-:W-:Y:S01]  /*5090*/  FMUL.FTZ R108, R108, UR12 ;  /* 0x0000000c6c6c7c20 */ /* 0x000fe20008410000 */
[----:B--2---:R-:W-:Y:S01]  /*50a0*/  FADD.FTZ R130, R237, R125 ;  /* 0x0000007ded827221 */ /* 0x004fe20000010000 */
[----:B------:R-:W-:Y:S07]  /*50b0*/  FMUL.FTZ R109, R109, UR12 ;  /* 0x0000000c6d6d7c20 */ /* 0x000fee0008410000 */
[----:B------:R-:W2:Y:S01]  /*50c0*/  MUFU.EX2 R222, R222 ;  /* 0x000000de00de7308 */ /* 0x000ea20000000800 */
[----:B------:R-:W-:Y:S01]  /*50d0*/  FFMA.FTZ R6, R7, UR13, -R6 ;  /* 0x0000000d07067c23 */ /* 0x000fe20008010806 */
[----:B------:R-:W-:Y:S01]  /*50e0*/  FMUL.FTZ R110, R110, UR12 ;  /* 0x0000000c6e6e7c20 */ /* 0x000fe20008410000 */
[----:B------:R-:W-:Y:S07]  /*50f0*/  @!P0 FSEL R130, R130, -INF , !P6 ;  /* 0xff80000082828808 */ /* 0x000fee0007000000 */
[----:B------:R-:W-:Y:S01]  /*5100*/  MUFU.EX2 R202, R202 ;  /* 0x000000ca00ca7308 */ /* 0x000fe20000000800 */
[----:B------:R-:W-:Y:S01]  /*5110*/  FFMA.FTZ R111, -R111, R111, 1 ;  /* 0x3f8000006f6f7423 */ /* 0x000fe2000001016f */
[----:B-1----:R-:W-:Y:S01]  /*5120*/  FADD.FTZ R5, R236, R250 ;  /* 0x000000faec057221 */ /* 0x002fe20000010000 */
[----:B------:R-:W-:Y:S07]  /*5130*/  FFMA.FTZ R121, -R121, R121, 1 ;  /* 0x3f80000079797423 */ /* 0x000fee0000010179 */
[----:B------:R-:W1:Y:S01]  /*5140*/  MUFU.EX2 R199, R199 ;  /* 0x000000c700c77308 */ /* 0x000e620000000800 */
[--C-:B------:R-:W-:Y:S01]  /*5150*/  FFMA.FTZ R130, R130, UR13, -R4.reuse ;  /* 0x0000000d82827c23 */ /* 0x100fe20008010804 */
[----:B------:R-:W-:Y:S01]  /*5160*/  FMUL.FTZ R111, R111, UR12 ;  /* 0x0000000c6f6f7c20 */ /* 0x000fe20008410000 */
[----:B------:R-:W-:Y:S07]  /*5170*/  @!P0 FSEL R5, R5, -INF , !P5 ;  /* 0xff80000005058808 */ /* 0x000fee0006800000 */
[----:B------:R-:W-:Y:S01]  /*5180*/  MUFU.EX2 R221, R221 ;  /* 0x000000dd00dd7308 */ /* 0x000fe20000000800 */
[----:B------:R-:W-:Y:S01]  /*5190*/  LEA R132, P0, R228, R116, 0x2 ;  /* 0x00000074e4847211 */ /* 0x000fe200078010ff */
[----:B------:R-:W-:Y:S01]  /*51a0*/  FMUL.FTZ R121, R121, UR12 ;  /* 0x0000000c79797c20 */ /* 0x000fe20008410000 */
[----:B--2---:R-:W-:Y:S07]  /*51b0*/  F2FP.F16.F32.PACK_AB R8, R222, R223 ;  /* 0x000000dfde08723e */ /* 0x004fee00000000ff */
[----:B------:R-:W-:Y:S01]  /*51c0*/  MUFU.EX2 R207, R207 ;  /* 0x000000cf00cf7308 */ /* 0x000fe20000000800 */
[----:B------:R-:W-:Y:S01]  /*51d0*/  FFMA.FTZ R4, R5, UR13, -R4 ;  /* 0x0000000d05047c23 */ /* 0x000fe20008010804 */
[----:B------:R-:W-:Y:S01]  /*51e0*/  LEA.HI.X R133, R228, R117, RZ, 0x2, P0 ;  /* 0x00000075e4857211 */ /* 0x000fe200000f14ff */
[----:B------:R-:W-:Y:S07]  /*51f0*/  FFMA.FTZ R124, -R124, R124, 1 ;  /* 0x3f8000007c7c7423 */ /* 0x000fee000001017c */
[----:B------:R-:W-:Y:S01]  /*5200*/  MUFU.EX2 R198, R198 ;  /* 0x000000c600c67308 */ /* 0x000fe20000000800 */
[----:B------:R-:W-:Y:S01]  /*5210*/  STS [R126+0x22000], R8 ;  /* 0x022000087e007388 */ /* 0x000fe20000000800 */
[----:B-1----:R-:W-:Y:S01]  /*5220*/  F2FP.F16.F32.PACK_AB R7, R199, R202 ;  /* 0x000000cac707723e */ /* 0x002fe200000000ff */
[----:B------:R-:W-:Y:S07]  /*5230*/  FMUL.FTZ R124, R124, UR12 ;  /* 0x0000000c7c7c7c20 */ /* 0x000fee0008410000 */
[----:B------:R-:W1:Y:S01]  /*5240*/  MUFU.EX2 R197, R197 ;  /* 0x000000c500c57308 */ /* 0x000e620000000800 */
[----:B------:R-:W2:Y:S01]  /*5250*/  LDG.E R116, desc[UR38][R132.64] ;  /* 0x0000002684747981 */ /* 0x000ea2000c1e1900 */
[----:B------:R-:W-:Y:S01]  /*5260*/  FFMA.FTZ R250, -R250, R250, 1 ;  /* 0x3f800000fafa7423 */ /* 0x000fe200000101fa */
[----:B------:R-:W-:Y:S07]  /*5270*/  FFMA.FTZ R112, -R112, R112, 1 ;  /* 0x3f80000070707423 */ /* 0x000fee0000010170 */
[----:B------:R3:W-:Y:S01]  /*5280*/  MUFU.EX2 R203, R6 ;  /* 0x0000000600cb7308 */ /* 0x0007e20000000800 */
[----:B------:R-:W-:Y:S01]  /*5290*/  STS [R126+0x22400], R7 ;  /* 0x022400077e007388 */ /* 0x000fe20000000800 */
[----:B------:R-:W-:Y:S01]  /*52a0*/  FMUL.FTZ R250, R250, UR12 ;  /* 0x0000000cfafa7c20 */ /* 0x000fe20008410000 */
[----:B------:R-:W-:Y:S07]  /*52b0*/  FMUL.FTZ R112, R112, UR12 ;  /* 0x0000000c70707c20 */ /* 0x000fee0008410000 */
[----:B------:R-:W-:Y:S01]  /*52c0*/  MUFU.EX2 R206, R206 ;  /* 0x000000ce00ce7308 */ /* 0x000fe20000000800 */
[----:B------:R-:W-:Y:S01]  /*52d0*/  FFMA.FTZ R120, -R120, R120, 1 ;  /* 0x3f80000078787423 */ /* 0x000fe20000010178 */
[----:B------:R-:W-:Y:S01]  /*52e0*/  FFMA.FTZ R122, -R122, R122, 1 ;  /* 0x3f8000007a7a7423 */ /* 0x000fe2000001017a */
[----:B------:R-:W-:Y:S07]  /*52f0*/  FFMA.FTZ R125, -R125, R125, 1 ;  /* 0x3f8000007d7d7423 */ /* 0x000fee000001017d */
[----:B------:R-:W4:Y:S01]  /*5300*/  MUFU.EX2 R205, R205 ;  /* 0x000000cd00cd7308 */ /* 0x000f220000000800 */
[----:B------:R-:W-:Y:S01]  /*5310*/  FMUL.FTZ R120, R120, UR12 ;  /* 0x0000000c78787c20 */ /* 0x000fe20008410000 */
[----:B-1----:R-:W-:Y:S01]  /*5320*/  F2FP.F16.F32.PACK_AB R5, R197, R198 ;  /* 0x000000c6c505723e */ /* 0x002fe200000000ff */
[----:B------:R-:W-:Y:S07]  /*5330*/  FMUL.FTZ R122, R122, UR12 ;  /* 0x0000000c7a7a7c20 */ /* 0x000fee0008410000 */
[----:B------:R4:W-:Y:S01]  /*5340*/  MUFU.EX2 R129, R4 ;  /* 0x0000000400817308 */ /* 0x0009e20000000800 */
[----:B------:R-:W-:Y:S01]  /*5350*/  FMUL.FTZ R125, R125, UR12 ;  /* 0x0000000c7d7d7c20 */ /* 0x000fe20008410000 */
[----:B---3--:R-:W-:Y:S01]  /*5360*/  F2FP.F16.F32.PACK_AB R6, R207, R221 ;  /* 0x000000ddcf06723e */ /* 0x008fe200000000ff */
[----:B------:R1:W-:Y:S07]  /*5370*/  STS [R128+0x400], R5 ;  /* 0x0004000580007388 */ /* 0x0003ee0000000800 */
[----:B------:R-:W-:Y:S01]  /*5380*/  MUFU.EX2 R196, R196 ;  /* 0x000000c400c47308 */ /* 0x000fe20000000800 */
[----:B------:R3:W-:Y:S09]  /*5390*/  STS [R128], R6 ;  /* 0x0000000680007388 */ /* 0x0007f20000000800 */
[----:B------:R-:W-:Y:S10]  /*53a0*/  MUFU.EX2 R131, R131 ;  /* 0x0000008300837308 */ /* 0x000ff40000000800 */
[----:B------:R-:W1:Y:S01]  /*53b0*/  MUFU.EX2 R204, R204 ;  /* 0x000000cc00cc7308 */ /* 0x000e620000000800 */
[----:B----4-:R-:W-:Y:S09]  /*53c0*/  F2FP.F16.F32.PACK_AB R4, R205, R206 ;  /* 0x000000cecd04723e */ /* 0x010ff200000000ff */
[----:B------:R-:W4:Y:S01]  /*53d0*/  MUFU.EX2 R130, R130 ;  /* 0x0000008200827308 */ /* 0x000f220000000800 */
[----:B------:R4:W-:Y:S01]  /*53e0*/  STS [R127], R4 ;  /* 0x000000047f007388 */ /* 0x0009e20000000800 */
[----:B-1----:R-:W-:Y:S02]  /*53f0*/  F2FP.F16.F32.PACK_AB R5, R203, R204 ;  /* 0x000000cccb05723e */ /* 0x002fe400000000ff */
[----:B---3--:R-:W-:Y:S05]  /*5400*/  F2FP.F16.F32.PACK_AB R6, R131, R196 ;  /* 0x000000c48306723e */ /* 0x008fea00000000ff */
[----:B------:R-:W-:Y:S06]  /*5410*/  STS [R127+0x400], R6 ;  /* 0x000400067f007388 */ /* 0x000fec0000000800 */
[----:B------:R-:W-:Y:S01]  /*5420*/  STS [R123], R5 ;  /* 0x000000057b007388 */ /* 0x000fe20000000800 */
[----:B----4-:R-:W-:Y:S05]  /*5430*/  F2FP.F16.F32.PACK_AB R4, R129, R130 ;  /* 0x000000828104723e */ /* 0x010fea00000000ff */
[----:B------:R-:W-:Y:S06]  /*5440*/  STS [R123+0x400], R4 ;  /* 0x000400047b007388 */ /* 0x000fec0000000800 */
[----:B------:R-:W-:Y:S06]  /*5450*/  LDSM.16.M88.4 R16, [R220+0x8000] ;  /* 0x00800000dc10783b */ /* 0x000fec0000000200 */
[----:B------:R-:W1:Y:S06]  /*5460*/  LDSM.16.M88.4 R8, [R219+0x18000] ;  /* 0x01800000db08783b */ /* 0x000e6c0000000200 */
[----:B------:R-:W3:Y:S06]  /*5470*/  LDSM.16.M88.4 R84, [R219+0x18800] ;  /* 0x01880000db54783b */ /* 0x000eec0000000200 */
[----:B------:R-:W-:Y:S06]  /*5480*/  LDSM.16.M88.4 R88, [R218+0x8000] ;  /* 0x00800000da58783b */ /* 0x000fec0000000200 */
[----:B------:R-:W4:Y:S06]  /*5490*/  LDSM.16.M88.4 R92, [R216+0x18000] ;  /* 0x01800000d85c783b */ /* 0x000f2c0000000200 */
[----:B------:R-:W4:Y:S06]  /*54a0*/  LDSM.16.M88.4 R96, [R216+0x18800] ;  /* 0x01880000d860783b */ /* 0x000f2c0000000200 */
[----:B------:R-:W-:Y:S06]  /*54b0*/  LDSM.16.M88.4 R100, [R217+0x8000] ;  /* 0x00800000d964783b */ /* 0x000fec0000000200 */
[----:B------:R-:W4:Y:S01]  /*54c0*/  LDSM.16.M88.4 R104, [R214+0x18000] ;  /* 0x01800000d668783b */ /* 0x000f220000000200 */
[C---:B-1----:R-:W-:Y:S08]  /*54d0*/  HMMA.16816.F32 R4, R16.reuse, R8, RZ ;  /* 0x000000081004723c */ /* 0x042ff000000018ff */
[C---:B------:R-:W-:Y:S08]  /*54e0*/  HMMA.16816.F32 R8, R16.reuse, R10, RZ ;  /* 0x0000000a1008723c */ /* 0x040ff000000018ff */
[C---:B---3--:R-:W-:Y:S08]  /*54f0*/  HMMA.16816.F32 R12, R16.reuse, R84, RZ ;  /* 0x00000054100c723c */ /* 0x048ff000000018ff */
[----:B------:R-:W-:Y:S01]  /*5500*/  HMMA.16816.F32 R16, R16, R86, RZ ;  /* 0x000000561010723c */ /* 0x000fe200000018ff */
[----:B------:R-:W1:Y:S07]  /*5510*/  LDSM.16.M88.4 R84, [R214+0x18800] ;  /* 0x01880000d654783b */ /* 0x000e6e0000000200 */
[C---:B----4-:R-:W-:Y:S08]  /*5520*/  HMMA.16816.F32 R4, R88.reuse, R92, R4 ;  /* 0x0000005c5804723c */ /* 0x050ff00000001804 */
[C---:B------:R-:W-:Y:S01]  /*5530*/  HMMA.16816.F32 R8, R88.reuse, R94, R8 ;  /* 0x0000005e5808723c */ /* 0x040fe20000001808 */
[----:B------:R-:W-:Y:S07]  /*5540*/  LDSM.16.M88.4 R92, [R213+0x18000] ;  /* 0x01800000d55c783b */ /* 0x000fee0000000200 */
[C---:B------:R-:W-:Y:S08]  /*5550*/  HMMA.16816.F32 R12, R88.reuse, R96, R12 ;  /* 0x00000060580c723c */ /* 0x040ff0000000180c */
        /* <DEDUP_REMOVED lines=8> */
[----:B------:R-:W-:Y:S06]  /*55e0*/  LDSM.16.M88.4 R84, [R220+0xa000] ;  /* 0x00a00000dc54783b */ /* 0x000fec0000000200 */
[----:B------:R-:W1:Y:S01]  /*55f0*/  LDSM.16.M88.4 R100, [R219+0x1a000] ;  /* 0x01a00000db64783b */ /* 0x000e620000000200 */
[C---:B---3--:R-:W-:Y:S08]  /*5600*/  HMMA.16816.F32 R4, R88.reuse, R92, R4 ;  /* 0x0000005c5804723c */ /* 0x048ff00000001804 */
[C---:B------:R-:W-:Y:S01]  /*5610*/  HMMA.16816.F32 R8, R88.reuse, R94, R8 ;  /* 0x0000005e5808723c */ /* 0x040fe20000001808 */
[----:B------:R-:W-:Y:S07]  /*5620*/  LDSM.16.M88.4 R92, [R216+0x1a000] ;  /* 0x01a00000d85c783b */ /* 0x000fee0000000200 */
[C---:B----4-:R-:W-:Y:S08]  /*5630*/  HMMA.16816.F32 R12, R88.reuse, R96, R12 ;  /* 0x00000060580c723c */ /* 0x050ff0000000180c */
[----:B------:R-:W-:Y:S01]  /*5640*/  HMMA.16816.F32 R16, R88, R98, R16 ;  /* 0x000000625810723c */ /* 0x000fe20000001810 */
[----:B------:R-:W3:Y:S06]  /*5650*/  LDSM.16.M88.4 R88, [R218+0xa000] ;  /* 0x00a00000da58783b */ /* 0x000eec0000000200 */
[----:B------:R-:W4:Y:S01]  /*5660*/  LDSM.16.M88.4 R96, [R216+0x1a800] ;  /* 0x01a80000d860783b */ /* 0x000f220000000200 */
[C---:B-1----:R-:W-:Y:S05]  /*5670*/  HMMA.16816.F32 R4, R84.reuse, R100, R4 ;  /* 0x000000645404723c */ /* 0x042fea0000001804 */
[----:B------:R-:W-:Y:S02]  /*5680*/  MOV R100, R132 ;  /* 0x0000008400647202 */ /* 0x000fe40000000f00 */
[----:B------:R-:W-:Y:S01]  /*5690*/  MOV R101, R133 ;  /* 0x0000008500657202 */ /* 0x000fe20000000f00 */
[C---:B------:R-:W-:Y:S01]  /*56a0*/  HMMA.16816.F32 R8, R84.reuse, R102, R8 ;  /* 0x000000665408723c */ /* 0x040fe20000001808 */
[----:B------:R-:W5:Y:S07]  /*56b0*/  LDL.LU.64 R132, [R1] ;  /* 0x0000000001847983 */ /* 0x000f6e0000300a00 */
[C---:B------:R-:W-:Y:S03]  /*56c0*/  HMMA.16816.F32 R12, R84.reuse, R104, R12 ;  /* 0x00000068540c723c */ /* 0x040fe6000000180c */
[----:B------:R-:W-:Y:S02]  /*56d0*/  MOV R104, R100 ;  /* 0x0000006400687202 */ /* 0x000fe40000000f00 */
[----:B------:R-:W-:Y:S02]  /*56e0*/  MOV R105, R101 ;  /* 0x0000006500697202 */ /* 0x000fe40000000f00 */
[----:B------:R-:W-:Y:S01]  /*56f0*/  LDSM.16.M88.4 R100, [R214+0x1a000] ;  /* 0x01a00000d664783b */ /* 0x000fe20000000200 */
[----:B------:R-:W-:Y:S05]  /*5700*/  HMMA.16816.F32 R16, R84, R106, R16 ;  /* 0x0000006a5410723c */ /* 0x000fea0000001810 */
[----:B------:R1:W2:Y:S03]  /*5710*/  LDG.E R117, desc[UR38][R104.64+0x20] ;  /* 0x0000202668757981 */ /* 0x0002a6000c1e1900 */
[C---:B---3--:R-:W-:Y:S03]  /*5720*/  HMMA.16816.F32 R4, R88.reuse, R92, R4 ;  /* 0x0000005c5804723c */ /* 0x048fe60000001804 */
[----:B------:R-:W3:Y:S05]  /*5730*/  LDSM.16.M88.4 R84, [R217+0xa000] ;  /* 0x00a00000d954783b */ /* 0x000eea0000000200 */
[C---:B------:R-:W-:Y:S01]  /*5740*/  HMMA.16816.F32 R8, R88.reuse, R94, R8 ;  /* 0x0000005e5808723c */ /* 0x040fe20000001808 */
[----:B------:R-:W-:Y:S07]  /*5750*/  LDSM.16.M88.4 R92, [R213+0x1a000] ;  /* 0x01a00000d55c783b */ /* 0x000fee0000000200 */
[C---:B----4-:R-:W-:Y:S01]  /*5760*/  HMMA.16816.F32 R12, R88.reuse, R96, R12 ;  /* 0x00000060580c723c */ /* 0x050fe2000000180c */
[----:B-1----:R-:W1:Y:S07]  /*5770*/  LDSM.16.M88.4 R104, [R214+0x1a800] ;  /* 0x01a80000d668783b */ /* 0x002e6e0000000200 */
[----:B------:R-:W-:Y:S01]  /*5780*/  HMMA.16816.F32 R16, R88, R98, R16 ;  /* 0x000000625810723c */ /* 0x000fe20000001810 */
[----:B------:R-:W4:Y:S06]  /*5790*/  LDSM.16.M88.4 R88, [R215+0xa000] ;  /* 0x00a00000d758783b */ /* 0x000f2c0000000200 */
        /* <DEDUP_REMOVED lines=11> */
[C---:B------:R-:W-:Y:S08]  /*5850*/  HMMA.16816.F32 R12, R88.reuse, R96, R12 ;  /* 0x00000060580c723c */ /* 0x040ff0000000180c */
[----:B------:R-:W-:Y:S01]  /*5860*/  HMMA.16816.F32 R16, R88, R98, R16 ;  /* 0x000000625810723c */ /* 0x000fe20000001810 */
[----:B------:R-:W4:Y:S06]  /*5870*/  LDSM.16.M88.4 R88, [R218+0xc000] ;  /* 0x00c00000da58783b */ /* 0x000f2c0000000200 */
[----:B------:R-:W4:Y:S01]  /*5880*/  LDSM.16.M88.4 R96, [R216+0x1c800] ;  /* 0x01c80000d860783b */ /* 0x000f220000000200 */
[C---:B-1----:R-:W-:Y:S08]  /*5890*/  HMMA.16816.F32 R4, R84.reuse, R100, R4 ;  /* 0x000000645404723c */ /* 0x042ff00000001804 */
[C---:B------:R-:W-:Y:S01]  /*58a0*/  HMMA.16816.F32 R8, R84.reuse, R102, R8 ;  /* 0x000000665408723c */ /* 0x040fe20000001808 */
[----:B------:R-:W-:Y:S07]  /*58b0*/  LDSM.16.M88.4 R100, [R214+0x1c000] ;  /* 0x01c00000d664783b */ /* 0x000fee0000000200 */
[C---:B---3--:R-:W-:Y:S08]  /*58c0*/  HMMA.16816.F32 R12, R84.reuse, R104, R12 ;  /* 0x00000068540c723c */ /* 0x048ff0000000180c */
        /* <DEDUP_REMOVED lines=30> */
[----:B------:R-:W-:Y:S01]  /*5ab0*/  LDSM.16.M88.4 R104, [R213+0x1e800] ;  /* 0x01e80000d568783b */ /* 0x000fe20000000200 */
[C---:B----4-:R-:W-:Y:S08]  /*5ac0*/  HMMA.16816.F32 R4, R88.reuse, R92, R4 ;  /* 0x0000005c5804723c */ /* 0x050ff00000001804 */
[C---:B------:R-:W-:Y:S01]  /*5ad0*/  HMMA.16816.F32 R8, R88.reuse, R94, R8 ;  /* 0x0000005e5808723c */ /* 0x040fe20000001808 */
[----:B------:R-:W3:Y:S07]  /*5ae0*/  LDSM.16.M88.4 R92, [R214+0x1e800] ;  /* 0x01e80000d65c783b */ /* 0x000eee0000000200 */
[C---:B------:R-:W-:Y:S08]  /*5af0*/  HMMA.16816.F32 R12, R88.reuse, R96, R12 ;  /* 0x00000060580c723c */ /* 0x040ff0000000180c */
[----:B------:R-:W-:Y:S01]  /*5b00*/  HMMA.16816.F32 R16, R88, R98, R16 ;  /* 0x000000625810723c */ /* 0x000fe20000001810 */
[----:B------:R-:W-:Y:S06]  /*5b10*/  LDSM.16.M88.4 R88, [R215+0xe000] ;  /* 0x00e00000d758783b */ /* 0x000fec0000000200 */
[----:B------:R-:W4:Y:S01]  /*5b20*/  LDSM.16.M88.4 R96, [R213+0x1e000] ;  /* 0x01e00000d560783b */ /* 0x000f220000000200 */
[C---:B-1----:R-:W-:Y:S08]  /*5b30*/  HMMA.16816.F32 R4, R84.reuse, R100, R4 ;  /* 0x000000645404723c */ /* 0x042ff00000001804 */
[C---:B------:R-:W-:Y:S08]  /*5b40*/  HMMA.16816.F32 R8, R84.reuse, R102, R8 ;  /* 0x000000665408723c */ /* 0x040ff00000001808 */
[C---:B---3--:R-:W-:Y:S08]  /*5b50*/  HMMA.16816.F32 R12, R84.reuse, R92, R12 ;  /* 0x0000005c540c723c */ /* 0x048ff0000000180c */
[----:B------:R-:W-:Y:S08]  /*5b60*/  HMMA.16816.F32 R16, R84, R94, R16 ;  /* 0x0000005e5410723c */ /* 0x000ff00000001810 */
[C---:B----4-:R-:W-:Y:S08]  /*5b70*/  HMMA.16816.F32 R4, R88.reuse, R96, R4 ;  /* 0x000000605804723c */ /* 0x050ff00000001804 */
[C---:B------:R-:W-:Y:S08]  /*5b80*/  HMMA.16816.F32 R8, R88.reuse, R98, R8 ;  /* 0x000000625808723c */ /* 0x040ff00000001808 */
[C---:B------:R-:W-:Y:S03]  /*5b90*/  HMMA.16816.F32 R12, R88.reuse, R104, R12 ;  /* 0x00000068580c723c */ /* 0x040fe6000000180c */
[C---:B--2---:R-:W-:Y:S01]  /*5ba0*/  FADD.FTZ R4, -R116.reuse, R4 ;  /* 0x0000000474047221 */ /* 0x044fe20000010100 */
[C---:B------:R-:W-:Y:S01]  /*5bb0*/  FADD.FTZ R5, -R116.reuse, R5 ;  /* 0x0000000574057221 */ /* 0x040fe20000010100 */
[C---:B------:R-:W-:Y:S01]  /*5bc0*/  FADD.FTZ R6, -R117.reuse, R6 ;  /* 0x0000000675067221 */ /* 0x040fe20000010100 */
[----:B------:R-:W-:Y:S01]  /*5bd0*/  FADD.FTZ R7, -R117, R7 ;  /* 0x0000000775077221 */ /* 0x000fe20000010100 */
[----:B------:R-:W-:Y:S01]  /*5be0*/  FMUL.FTZ R4, R223, R4 ;  /* 0x00000004df047220 */ /* 0x000fe20000410000 */
[----:B------:R-:W-:Y:S03]  /*5bf0*/  HMMA.16816.F32 R16, R88, R106, R16 ;  /* 0x0000006a5810723c */ /* 0x000fe60000001810 */
        /* <DEDUP_REMOVED lines=31> */
[----:B------:R-:W-:Y:S01]  /*5df0*/  F2FP.F16.F32.PACK_AB R4, R5, R4 ;  /* 0x000000040504723e */ /* 0x000fe200000000ff */
[----:B------:R-:W-:Y:S01]  /*5e00*/  FMUL.FTZ R13, R108, R13 ;  /* 0x0000000d6c0d7220 */ /* 0x000fe20000410000 */
[----:B------:R-:W-:Y:S01]  /*5e10*/  F2FP.F16.F32.PACK_AB R6, R7, R6 ;  /* 0x000000060706723e */ /* 0x000fe200000000ff */
[----:B------:R-:W-:Y:S01]  /*5e20*/  FMUL.FTZ R14, R109, R14 ;  /* 0x0000000e6d0e7220 */ /* 0x000fe20000410000 */
[----:B------:R-:W-:Y:S01]  /*5e30*/  FMUL.FTZ R15, R110, R15 ;  /* 0x0000000f6e0f7220 */ /* 0x000fe20000410000 */
[----:B------:R-:W-:Y:S01]  /*5e40*/  FMUL.FTZ R16, R204, R16 ;  /* 0x00000010cc107220 */ /* 0x000fe20000410000 */
[----:B------:R-:W-:Y:S01]  /*5e50*/  FMUL.FTZ R17, R203, R17 ;  /* 0x00000011cb117220 */ /* 0x000fe20000410000 */
[----:B------:R-:W-:Y:S01]  /*5e60*/  FMUL.FTZ R12, R122, R12 ;  /* 0x0000000c7a0c7220 */ /* 0x000fe20000410000 */
[----:B------:R-:W-:Y:S01]  /*5e70*/  FMUL.FTZ R19, R129, R19 ;  /* 0x0000001381137220 */ /* 0x000fe20000410000 */
[----:B------:R-:W-:Y:S01]  /*5e80*/  FMUL.FTZ R18, R130, R18 ;  /* 0x0000001282127220 */ /* 0x000fe20000410000 */
[----:B------:R-:W-:Y:S01]  /*5e90*/  F2FP.F16.F32.PACK_AB R8, R9, R8 ;  /* 0x000000080908723e */ /* 0x000fe200000000ff */
[----:B------:R-:W-:Y:S01]  /*5ea0*/  STS [R126+0x20000], R4 ;  /* 0x020000047e007388 */ /* 0x000fe20000000800 */
[----:B------:R-:W-:Y:S01]  /*5eb0*/  F2FP.F16.F32.PACK_AB R10, R11, R10 ;  /* 0x0000000a0b0a723e */ /* 0x000fe200000000ff */
[----:B------:R-:W-:Y:S01]  /*5ec0*/  FMUL.FTZ R16, R111, R16 ;  /* 0x000000106f107220 */ /* 0x000fe20000410000 */
[----:B------:R-:W-:Y:S03]  /*5ed0*/  FMUL.FTZ R17, R124, R17 ;  /* 0x000000117c117220 */ /* 0x000fe60000410000 */
[----:B------:R-:W-:Y:S01]  /*5ee0*/  STS [R126+0x20400], R6 ;  /* 0x020400067e007388 */ /* 0x000fe20000000800 */
[----:B------:R-:W-:Y:S01]  /*5ef0*/  FMUL.FTZ R19, R250, R19 ;  /* 0x00000013fa137220 */ /* 0x000fe20000410000 */
[----:B------:R-:W-:Y:S01]  /*5f00*/  FMUL.FTZ R18, R125, R18 ;  /* 0x000000127d127220 */ /* 0x000fe20000410000 */
[----:B------:R-:W-:Y:S03]  /*5f10*/  F2FP.F16.F32.PACK_AB R12, R13, R12 ;  /* 0x0000000c0d0c723e */ /* 0x000fe600000000ff */
[----:B------:R-:W-:Y:S01]  /*5f20*/  STS [R128+-0x2000], R8 ;  /* 0xffe0000880007388 */ /* 0x000fe20000000800 */
[----:B------:R-:W-:Y:S02]  /*5f30*/  F2FP.F16.F32.PACK_AB R14, R15, R14 ;  /* 0x0000000e0f0e723e */ /* 0x000fe400000000ff */
[----:B------:R-:W-:Y:S03]  /*5f40*/  F2FP.F16.F32.PACK_AB R16, R17, R16 ;  /* 0x000000101110723e */ /* 0x000fe600000000ff */
[----:B------:R-:W-:Y:S01]  /*5f50*/  STS [R128+-0x1c00], R10 ;  /* 0xffe4000a80007388 */ /* 0x000fe20000000800 */
[----:B------:R-:W-:Y:S02]  /*5f60*/  F2FP.F16.F32.PACK_AB R18, R19, R18 ;  /* 0x000000121312723e */ /* 0x000fe400000000ff */
[C---:B------:R-:W-:Y:S03]  /*5f70*/  LEA R222, R211.reuse, UR4, 0x1 ;  /* 0x00000004d3de7c11 */ /* 0x040fe6000f8e08ff */
[----:B------:R-:W-:Y:S01]  /*5f80*/  STS [R127+-0x2000], R12 ;  /* 0xffe0000c7f007388 */ /* 0x000fe20000000800 */
[----:B------:R-:W-:Y:S02]  /*5f90*/  LEA R221, R212, UR4, 0x1 ;  /* 0x00000004d4dd7c11 */ /* 0x000fe4000f8e08ff */
[----:B------:R-:W-:Y:S03]  /*5fa0*/  LEA R112, R211, UR5, 0x1 ;  /* 0x00000005d3707c11 */ /* 0x000fe6000f8e08ff */
[----:B------:R-:W-:Y:S01]  /*5fb0*/  STS [R127+-0x1c00], R14 ;  /* 0xffe4000e7f007388 */ /* 0x000fe20000000800 */
[----:B------:R-:W-:Y:S02]  /*5fc0*/  LOP3.LUT R223, R209, 0x400, R3, 0xf8, !PT ;  /* 0x00000400d1df7812 */ /* 0x000fe400078ef803 */
[----:B------:R-:W-:Y:S03]  /*5fd0*/  IADD3 R112, PT, PT, R208, R112, RZ ;  /* 0x00000070d0707210 */ /* 0x000fe60007ffe0ff */
[----:B------:R-:W-:Y:S01]  /*5fe0*/  STS [R123+-0x2000], R16 ;  /* 0xffe000107b007388 */ /* 0x000fe20000000800 */
[----:B------:R-:W-:Y:S05]  /*5ff0*/  LOP3.LUT R223, R223, R0, RZ, 0xfc, !PT ;  /* 0x00000000dfdf7212 */ /* 0x000fea00078efcff */
[----:B------:R-:W-:Y:S01]  /*6000*/  STS [R123+-0x1c00], R18 ;  /* 0xffe400127b007388 */ /* 0x000fe20000000800 */
[----:B------:R-:W-:Y:S01]  /*6010*/  LEA R223, R223, UR4, 0x1 ;  /* 0x00000004dfdf7c11 */ /* 0x000fe2000f8e08ff */
        /* <DEDUP_REMOVED lines=154> */
.L_x_878:
        /* <DEDUP_REMOVED lines=301> */
[-C--:B--2--5:R-:W-:Y:S08]  /*7c90*/  HMMA.16816.F32 R132, R4, R8.reuse, R132 ;  /* 0x000000080484723c */ /* 0x0a4ff00000001884 */
        /* <DEDUP_REMOVED lines=140> */
.L_x_879:
        /* <DEDUP_REMOVED lines=231> */
.L_x_881:
        /* <DEDUP_REMOVED lines=12> */
.L_x_882:
[----:B------:R-:W3:Y:S01]  /*9490*/  LDCU.64 UR8, c[0x0][0x5c8] ;  /* 0x0000b900ff0877ac */ /* 0x000ee20008000a00 */
[----:B------:R-:W-:-:S04]  /*94a0*/  UIADD3 UR12, UPT, UPT, UR43, UR45, URZ ;  /* 0x0000002d2b0c7290 */ /* 0x000fc8000fffe0ff */
[----:B---3--:R-:W-:Y:S02]  /*94b0*/  UIMAD.WIDE.U32 UR20, UR12, UR8, URZ ;  /* 0x000000080c1472a5 */ /* 0x008fe4000f8e00ff */
[----:B------:R-:W-:-:S04]  /*94c0*/  UIMAD UR12, UR12, UR9, URZ ;  /* 0x000000090c0c72a4 */ /* 0x000fc8000f8e02ff */
[----:B------:R-:W-:-:S06]  /*94d0*/  UIADD3 UR12, UPT, UPT, UR21, UR12, URZ ;  /* 0x0000000c150c7290 */ /* 0x000fcc000fffe0ff */
[----:B-1----:R-:W-:-:S07]  /*94e0*/  MOV R10, UR12 ;  /* 0x0000000c000a7c02 */ /* 0x002fce0008000f00 */
.L_x_883:
        /* <DEDUP_REMOVED lines=59> */
.L_x_885:
[----:B------:R-:W-:Y:S05]  /*98a0*/  BSYNC.RECONVERGENT B0 ;  /* 0x0000000000007941 */ /* 0x000fea0003800200 */
.L_x_884:
        /* <DEDUP_REMOVED lines=21> */
.L_x_887:
[----:B------:R-:W-:Y:S05]  /*9a00*/  BSYNC.RECONVERGENT B0 ;  /* 0x0000000000007941 */ /* 0x000fea0003800200 */
.L_x_886:
        /* <DEDUP_REMOVED lines=26> */
.L_x_889:
[----:B------:R-:W-:Y:S05]  /*9bb0*/  BSYNC.RECONVERGENT B0 ;  /* 0x0000000000007941 */ /* 0x000fea0003800200 */
.L_x_888:
        /* <DEDUP_REMOVED lines=18> */
.L_x_857:
[----:B------:R-:W-:Y:S05]  /*9ce0*/  BSYNC.RECONVERGENT B1 ;  /* 0x0000000000017941 */ /* 0x000fea0003800200 */
.L_x_835:
        /* <DEDUP_REMOVED lines=11> */
.L_x_891:
        /* <DEDUP_REMOVED lines=14> */
.L_x_1276:


//--------------------- .text._ZN5flash25flash_bwd_dot_do_o_kernelILb0E23Flash_bwd_kernel_traitsILi256ELi64ELi64ELi8ELi4ELi2ELi2ELb0ELb1EN7cutlass6half_tE19Flash_kernel_traitsILi256ELi64ELi64ELi8ES3_EEEEvNS_16Flash_bwd_paramsE --------------------------
	.section	.text._ZN5flash25flash_bwd_dot_do_o_kernelILb0E23Flash_bwd_kernel_traitsILi256ELi64ELi64ELi8ELi4ELi2ELi2ELb0ELb1EN7cutlass6half_tE19Flash_kernel_traitsILi256ELi64ELi64ELi8ES3_EEEEvNS_16Flash_bwd_paramsE,"ax",@progbits
	.align	128
        .global         _ZN5flash25flash_bwd_dot_do_o_kernelILb0E23Flash_bwd_kernel_traitsILi256ELi64ELi64ELi8ELi4ELi2ELi2ELb0ELb1EN7cutlass6half_tE19Flash_kernel_traitsILi256ELi64ELi64ELi8ES3_EEEEvNS_16Flash_bwd_paramsE
        .type           _ZN5flash25flash_bwd_dot_do_o_kernelILb0E23Flash_bwd_kernel_traitsILi256ELi64ELi64ELi8ELi4ELi2ELi2ELb0ELb1EN7cutlass6half_tE19Flash_kernel_traitsILi256ELi64ELi64ELi8ES3_EEEEvNS_16Flash_bwd_paramsE,@function
        .size           _ZN5flash25flash_bwd_dot_do_o_kernelILb0E23Flash_bwd_kernel_traitsILi256ELi64ELi64ELi8ELi4ELi2ELi2ELb0ELb1EN7cutlass6half_tE19Flash_kernel_traitsILi256ELi64ELi64ELi8ES3_EEEEvNS_16Flash_bwd_paramsE,(.L_x_1277 - _ZN5flash25flash_bwd_dot_do_o_kernelILb0E23Flash_bwd_kernel_traitsILi256ELi64ELi64ELi8ELi4ELi2ELi2ELb0ELb1EN7cutlass6half_tE19Flash_kernel_traitsILi256ELi64ELi64ELi8ES3_EEEEvNS_16Flash_bwd_paramsE)
        .other          _ZN5flash25flash_bwd_dot_do_o_kernelILb0E23Flash_bwd_kernel_traitsILi256ELi64ELi64ELi8ELi4ELi2ELi2ELb0ELb1EN7cutlass6half_tE19Flash_kernel_traitsILi256ELi64ELi64ELi8ES3_EEEEvNS_16Flash_bwd_paramsE,@"STO_CUDA_ENTRY STV_DEFAULT"
_ZN5flash25flash_bwd_dot_do_o_kernelILb0E23Flash_bwd_kernel_traitsILi256ELi64ELi64ELi8ELi4ELi2ELi2ELb0ELb1EN7cutlass6half_tE19Flash_kernel_traitsILi256ELi64ELi64ELi8ES3_EEEEvNS_16Flash_bwd_paramsE:
.text._ZN5flash25flash_bwd_dot_do_o_kernelILb0E23Flash_bwd_kernel_traitsILi256ELi64ELi64ELi8ELi4ELi2ELi2ELb0ELb1EN7cutlass6half_tE19Flash_kernel_traitsILi256ELi64ELi64ELi8ES3_EEEEvNS_16Flash_bwd_paramsE:
        /* <DEDUP_REMOVED lines=49> */
.L_x_892:
[----:B------:R-:W0:Y:S08]  /*0310*/  LDC R10, c[0x0][0x3e0] ;  /* 0x0000f800ff0a7b82 */ /* 0x000e300000000800 */
[----:B------:R-:W1:Y:S01]  /*0320*/  LDC R3, c[0x0][0x444] ;  /* 0x00011100ff037b82 */ /* 0x000e620000000800 */
[----:B0-----:R-:W-:-:S04]  /*0330*/  IMAD R10, R7, R10, UR5 ;  /* 0x00000005070a7e24 */ /* 0x001fc8000f8e020a */
[----:B-1----:R-:W-:-:S07]  /*0340*/  IMAD R10, R10, R3, RZ ;  /* 0x000000030a0a7224 */ /* 0x002fce00078e02ff */
.L_x_893:
        /* <DEDUP_REMOVED lines=63> */
.L_x_895:
[----:B------:R-:W-:Y:S05]  /*0740*/  BSYNC.RECONVERGENT B0 ;  /* 0x0000000000007941 */ /* 0x000fea0003800200 */
.L_x_894:
        /* <DEDUP_REMOVED lines=22> */
.L_x_897:
[----:B------:R-:W-:Y:S05]  /*08b0*/  BSYNC.RECONVERGENT B0 ;  /* 0x0000000000007941 */ /* 0x000fea0003800200 */
.L_x_896:
        /* <DEDUP_REMOVED lines=25> */
.L_x_899:
[----:B------:R-:W-:Y:S05]  /*0a50*/  BSYNC.RECONVERGENT B0 ;  /* 0x0000000000007941 */ /* 0x000fea0003800200 */
.L_x_898:
        /* <DEDUP_REMOVED lines=30> */
.L_x_901:
[----:B------:R-:W-:Y:S05]  /*0c40*/  BSYNC.RECONVERGENT B0 ;  /* 0x0000000000007941 */ /* 0x000fea0003800200 */
.L_x_900:
        /* <DEDUP_REMOVED lines=219> */
.L_x_902:
        /* <DEDUP_REMOVED lines=16> */
.L_x_1277:


//--------------------- .text._ZN5flash25flash_bwd_dot_do_o_kernelILb1E23Flash_bwd_kernel_traitsILi256ELi64ELi64ELi8ELi4ELi2ELi2ELb0ELb1EN7cutlass6half_tE19Flash_kernel_traitsILi256ELi64ELi64ELi8ES3_EEEEvNS_16Flash_bwd_paramsE --------------------------
	.section	.text._ZN5flash25flash_bwd_dot_do_o_kernelILb1E23Flash_bwd_kernel_traitsILi256ELi64ELi64ELi8ELi4ELi2ELi2ELb0ELb1EN7cutlass6half_tE19Flash_kernel_traitsILi256ELi64ELi64ELi8ES3_EEEEvNS_16Flash_bwd_paramsE,"ax",@progbits
	.align	128
        .global         _ZN5flash25flash_bwd_dot_do_o_kernelILb1E23Flash_bwd_kernel_traitsILi256ELi64ELi64ELi8ELi4ELi2ELi2ELb0ELb1EN7cutlass6half_tE19Flash_kernel_traitsILi256ELi64ELi64ELi8ES3_EEEEvNS_16Flash_bwd_paramsE
        .type           _ZN5flash25flash_bwd_dot_do_o_kernelILb1E23Flash_bwd_kernel_traitsILi256ELi64ELi64ELi8ELi4ELi2ELi2ELb0ELb1EN7cutlass6half_tE19Flash_kernel_traitsILi256ELi64ELi64ELi8ES3_EEEEvNS_16Flash_bwd_paramsE,@function
        .size           _ZN5flash25flash_bwd_dot_do_o_kernelILb1E23Flash_bwd_kernel_traitsILi256ELi64ELi64ELi8ELi4ELi2ELi2ELb0ELb1EN7cutlass6half_tE19Flash_kernel_traitsILi256ELi64ELi64ELi8ES3_EEEEvNS_16Flash_bwd_paramsE,(.L_x_1278 - _ZN5flash25flash_bwd_dot_do_o_kernelILb1E23Flash_bwd_kernel_traitsILi256ELi64ELi64ELi8ELi4ELi2ELi2ELb0ELb1EN7cutlass6half_tE19Flash_kernel_traitsILi256ELi64ELi64ELi8ES3_EEEEvNS_16Flash_bwd_paramsE)
        .other          _ZN5flash25flash_bwd_dot_do_o_kernelILb1E23Flash_bwd_kernel_traitsILi256ELi64ELi64ELi8ELi4ELi2ELi2ELb0ELb1EN7cutlass6half_tE19Flash_kernel_traitsILi256ELi64ELi64ELi8ES3_EEEEvNS_16Flash_bwd_paramsE,@"STO_CUDA_ENTRY STV_DEFAULT"
_ZN5flash25flash_bwd_dot_do_o_kernelILb1E23Flash_bwd_kernel_traitsILi256ELi64ELi64ELi8ELi4ELi2ELi2ELb0ELb1EN7cutlass6half_tE19Flash_kernel_traitsILi256ELi64ELi64ELi8ES3_EEEEvNS_16Flash_bwd_paramsE:
.text._ZN5flash25flash_bwd_dot_do_o_kernelILb1E23Flash_bwd_kernel_traitsILi256ELi64ELi64ELi8ELi4ELi2ELi2ELb0ELb1EN7cutlass6half_tE19Flash_kernel_traitsILi256ELi64ELi64ELi8ES3_EEEEvNS_16Flash_bwd_paramsE:
        /* <DEDUP_REMOVED lines=58> */
.L_x_903:
[-C--:B------:R-:W-:Y:S02]  /*03a0*/  IMAD R11, R3, R15.reuse, RZ ;  /* 0x0000000f030b7224 */ /* 0x080fe400078e02ff */
[----:B------:R-:W-:-:S05]  /*03b0*/  IMAD.WIDE.U32 R8, R2, R15, RZ ;  /* 0x0000000f02087225 */ /* 0x000fca00078e00ff */
[----:B------:R-:W-:Y:S02]  /*03c0*/  IADD3 R14, PT, PT, R9, R11, RZ ;  /* 0x0000000b090e7210 */ /* 0x000fe40007ffe0ff */
[----:B------:R-:W-:-:S07]  /*03d0*/  MOV R10, R8 ;  /* 0x00000008000a7202 */ /* 0x000fce0000000f00 */
.L_x_904:
        /* <DEDUP_REMOVED lines=21> */
.L_x_905:
[----:B------:R-:W0:Y:S01]  /*0530*/  LDC R15, c[0x0][0x444] ;  /* 0x00011100ff0f7b82 */ /* 0x000e220000000800 */
[----:B------:R-:W-:-:S04]  /*0540*/  IMAD R68, R13, R24, R5 ;  /* 0x000000180d447224 */ /* 0x000fc800078e0205 */
[----:B0-----:R-:W-:-:S07]  /*0550*/  IMAD R68, R68, R15, RZ ;  /* 0x0000000f44447224 */ /* 0x001fce00078e02ff */
.L_x_906:
        /* <DEDUP_REMOVED lines=66> */
.L_x_908:
[----:B------:R-:W-:Y:S05]  /*0980*/  BSYNC.RECONVERGENT B0 ;  /* 0x0000000000007941 */ /* 0x000fea0003800200 */
.L_x_907:
        /* <DEDUP_REMOVED lines=22> */
.L_x_910:
[----:B------:R-:W-:Y:S05]  /*0af0*/  BSYNC.RECONVERGENT B0 ;  /* 0x0000000000007941 */ /* 0x000fea0003800200 */
.L_x_909:
        /* <DEDUP_REMOVED lines=36> */
.L_x_912:
[----:B------:R-:W-:Y:S05]  /*0d40*/  BSYNC.RECONVERGENT B0 ;  /* 0x0000000000007941 */ /* 0x000fea0003800200 */
.L_x_911:
        /* <DEDUP_REMOVED lines=26> */
.L_x_914:
[----:B------:R-:W-:Y:S05]  /*0ef0*/  BSYNC.RECONVERGENT B0 ;  /* 0x0000000000007941 */ /* 0x000fea0003800200 */
.L_x_913:
        /* <DEDUP_REMOVED lines=252> */
.L_x_915:
        /* <DEDUP_REMOVED lines=12> */
.L_x_1278:


//--------------------- .text._ZN5flash27flash_bwd_convert_dq_kernelI23Flash_bwd_kernel_traitsILi256ELi64ELi64ELi8ELi4ELi2ELi2ELb0ELb0EN7cutlass6half_tE19Flash_kernel_traitsILi256ELi64ELi64ELi8ES3_EEEEvNS_16Flash_bwd_paramsEi --------------------------
	.section	.text._ZN5flash27flash_bwd_convert_dq_kernelI23Flash_bwd_kernel_traitsILi256ELi64ELi64ELi8ELi4ELi2ELi2ELb0ELb0EN7cutlass6half_tE19Flash_kernel_traitsILi256ELi64ELi64ELi8ES3_EEEEvNS_16Flash_bwd_paramsEi,"ax",@progbits
	.align	128
        .global         _ZN5flash27flash_bwd_convert_dq_kernelI23Flash_bwd_kernel_traitsILi256ELi64ELi64ELi8ELi4ELi2ELi2ELb0ELb0EN7cutlass6half_tE19Flash_kernel_traitsILi256ELi64ELi64ELi8ES3_EEEEvNS_16Flash_bwd_paramsEi
        .type           _ZN5flash27flash_bwd_convert_dq_kernelI23Flash_bwd_kernel_traitsILi256ELi64ELi64ELi8ELi4ELi2ELi2ELb0ELb0EN7cutlass6half_tE19Flash_kernel_traitsILi256ELi64ELi64ELi8ES3_EEEEvNS_16Flash_bwd_paramsEi,@function
        .size           _ZN5flash27flash_bwd_convert_dq_kernelI23Flash_bwd_kernel_traitsILi256ELi64ELi64ELi8ELi4ELi2ELi2ELb0ELb0EN7cutlass6half_tE19Flash_kernel_traitsILi256ELi64ELi64ELi8ES3_EEEEvNS_16Flash_bwd_paramsEi,(.L_x_1279 - _ZN5flash27flash_bwd_convert_dq_kernelI23Flash_bwd_kernel_traitsILi256ELi64ELi64ELi8ELi4ELi2ELi2ELb0ELb0EN7cutlass6half_tE19Flash_kernel_traitsILi256ELi64ELi64ELi8ES3_EEEEvNS_16Flash_bwd_paramsEi)
        .other          _ZN5flash27flash_bwd_convert_dq_kernelI23Flash_bwd_kernel_traitsILi256ELi64ELi64ELi8ELi4ELi2ELi2ELb0ELb0EN7cutlass6half_tE19Flash_kernel_traitsILi256ELi64ELi64ELi8ES3_EEEEvNS_16Flash_bwd_paramsEi,@"STO_CUDA_ENTRY STV_DEFAULT"
_ZN5flash27flash_bwd_convert_dq_kernelI23Flash_bwd_kernel_traitsILi256ELi64ELi64ELi8ELi4ELi2ELi2ELb0ELb0EN7cutlass6half_tE19Flash_kernel_traitsILi256ELi64ELi64ELi8ES3_EEEEvNS_16Flash_bwd_paramsEi:
.text._ZN5flash27flash_bwd_convert_dq_kernelI23Flash_bwd_kernel_traitsILi256ELi64ELi64ELi8ELi4ELi2ELi2ELb0ELb0EN7cutlass6half_tE19Flash_kernel_traitsILi256ELi64ELi64ELi8ES3_EEEEvNS_16Flash_bwd_paramsEi:
        /* <DEDUP_REMOVED lines=48> */
.L_x_916:
[-C--:B------:R-:W-:Y:S02]  /*0300*/  IMAD R5, R3, R41.reuse, RZ ;  /* 0x0000002903057224 */ /* 0x080fe400078e02ff */
[----:B------:R-:W-:-:S05]  /*0310*/  IMAD.WIDE.U32 R40, R2, R41, RZ ;  /* 0x0000002902287225 */ /* 0x000fca00078e00ff */
[----:B------:R-:W-:-:S07]  /*0320*/  IADD3 R38, PT, PT, R41, R5, RZ ;  /* 0x0000000529267210 */ /* 0x000fce0007ffe0ff */
.L_x_917:
        /* <DEDUP_REMOVED lines=64> */
.L_x_919:
        /* <DEDUP_REMOVED lines=144> */
.L_x_918:
        /* <DEDUP_REMOVED lines=194> */
.L_x_921:
[----:B------:R-:W-:Y:S05]  /*1c50*/  BSYNC.RECONVERGENT B0 ;  /* 0x0000000000007941 */ /* 0x000fea0003800200 */
.L_x_920:
        /* <DEDUP_REMOVED lines=24> */
.L_x_922:
        /* <DEDUP_REMOVED lines=10> */
.L_x_1279:


//--------------------- .text._ZN5flash44flash_bwd_dq_dk_dv_loop_seqk_parallel_kernelI23Flash_bwd_kernel_traitsILi256ELi64ELi64ELi8ELi4ELi2ELi2ELb0ELb0EN7cutlass6half_tE19Flash_kernel_traitsILi256ELi64ELi64ELi8ES3_EELb1ELb1ELb0ELb0ELb0ELb0ELb0EEEvNS_16Flash_bwd_paramsE --------------------------
	.section	.text._ZN5flash44flash_bwd_dq_dk_dv_loop_seqk_parallel_kernelI23Flash_bwd_kernel_traitsILi256ELi64ELi64ELi8ELi4ELi2ELi2ELb0ELb0EN7cutlass6half_tE19Flash_kernel_traitsILi256ELi64ELi64ELi8ES3_EELb1ELb1ELb0ELb0ELb0ELb0ELb0EEEvNS_16Flash_bwd_paramsE,"ax",@progbits
	.align	128
        .global         _ZN5flash44flash_bwd_dq_dk_dv_loop_seqk_parallel_kernelI23Flash_bwd_kernel_traitsILi256ELi64ELi64ELi8ELi4ELi2ELi2ELb0ELb0EN7cutlass6half_tE19Flash_kernel_traitsILi256ELi64ELi64ELi8ES3_EELb1ELb1ELb0ELb0ELb0ELb0ELb0EEEvNS_16Flash_bwd_paramsE
        .type           _ZN5flash44flash_bwd_dq_dk_dv_loop_seqk_parallel_kernelI23Flash_bwd_kernel_traitsILi256ELi64ELi64ELi8ELi4ELi2ELi2ELb0ELb0EN7cutlass6half_tE19Flash_kernel_traitsILi256ELi64ELi64ELi8ES3_EELb1ELb1ELb0ELb0ELb0ELb0ELb0EEEvNS_16Flash_bwd_paramsE,@function
        .size           _ZN5flash44flash_bwd_dq_dk_dv_loop_seqk_parallel_kernelI23Flash_bwd_kernel_traitsILi256ELi64ELi64ELi8ELi4ELi2ELi2ELb0ELb0EN7cutlass6half_tE19Flash_kernel_traitsILi256ELi64ELi64ELi8ES3_EELb1ELb1ELb0ELb0ELb0ELb0ELb0EEEvNS_16Flash_bwd_paramsE,(.L_x_1280 - _ZN5flash44flash_bwd_dq_dk_dv_loop_seqk_parallel_kernelI23Flash_bwd_kernel_traitsILi256ELi64ELi64ELi8ELi4ELi2ELi2ELb0ELb0EN7cutlass6half_tE19Flash_kernel_traitsILi256ELi64ELi64ELi8ES3_EELb1ELb1ELb0ELb0ELb0ELb0ELb0EEEvNS_16Flash_bwd_paramsE)
        .other          _ZN5flash44flash_bwd_dq_dk_dv_loop_seqk_parallel_kernelI23Flash_bwd_kernel_traitsILi256ELi64ELi64ELi8ELi4ELi2ELi2ELb0ELb0EN7cutlass6half_tE19Flash_kernel_traitsILi256ELi64ELi64ELi8ES3_EELb1ELb1ELb0ELb0ELb0ELb0ELb0EEEvNS_16Flash_bwd_paramsE,@"STO_CUDA_ENTRY STV_DEFAULT"
_ZN5flash44flash_bwd_dq_dk_dv_loop_seqk_parallel_kernelI23Flash_bwd_kernel_traitsILi256ELi64ELi64ELi8ELi4ELi2ELi2ELb0ELb0EN7cutlass6half_tE19Flash_kernel_traitsILi256ELi64ELi64ELi8ES3_EELb1ELb1ELb0ELb0ELb0ELb0ELb0EEEvNS_16Flash_bwd_paramsE:
.text._ZN5flash44flash_bwd_dq_dk_dv_loop_seqk_parallel_kernelI23Flash_bwd_kernel_traitsILi256ELi64ELi64ELi8ELi4ELi2ELi2ELb0ELb0EN7cutlass6half_tE19Flash_kernel_traitsILi256ELi64ELi64ELi8ES3_EELb1ELb1ELb0ELb0ELb0ELb0ELb0EEEvNS_16Flash_bwd_paramsE:
        /* <DEDUP_REMOVED lines=49> */
[----:B--2---:R-:W-:-:S08]  /*0310*/  UMOV UR30, URZ ;  /* 0x000000ff001e7c82 */ /* 0x004fd00008000000 */
.L_x_979:
[----:B--2---:R-:W2:Y:S01]  /*0320*/  LDCU.64 UR8, c[0x0][0x478] ;  /* 0x00008f00ff0877ac */ /* 0x004ea20008000a00 */
        /* <DEDUP_REMOVED lines=53> */
.L_x_923:
        /* <DEDUP_REMOVED lines=34> */
[----:B------:R-:W-:Y:S05]  /*08a0*/  BRA `(.L_x_926) ;  /* 0x00000000001c7947 */ /* 0x000fea0003800000 */
.L_x_925:
[----:B------:R-:W1:Y:S01]  /*08b0*/  LDCU.64 UR14, c[0x0][0x3b8] ;  /* 0x00007700ff0e77ac */ /* 0x000e620008000a00 */
[----:B------:R-:W-:-:S04]  /*08c0*/  UIADD3 UR8, UPT, UPT, UR38, UR40, URZ ;  /* 0x0000002826087290 */ /* 0x000fc8000fffe0ff */
[----:B-1----:R-:W-:Y:S02]  /*08d0*/  UIMAD.WIDE.U32 UR10, UR8, UR14, URZ ;  /* 0x0000000e080a72a5 */ /* 0x002fe4000f8e00ff */
[----:B------:R-:W-:-:S04]  /*08e0*/  UIMAD UR8, UR8, UR15, URZ ;  /* 0x0000000f080872a4 */ /* 0x000fc8000f8e02ff */
[----:B------:R-:W-:Y:S01]  /*08f0*/  UIADD3 UR8, UPT, UPT, UR11, UR8, URZ ;  /* 0x000000080b087290 */ /* 0x000fe2000fffe0ff */
[----:B------:R-:W-:-:S05]  /*0900*/  UMOV UR52, UR10 ;  /* 0x0000000a00347c82 */ /* 0x000fca0008000000 */
[----:B------:R-:W-:Y:S02]  /*0910*/  MOV R14, UR8 ;  /* 0x00000008000e7c02 */ /* 0x000fe40008000f00 */
.L_x_926:
        /* <DEDUP_REMOVED lines=41> */
.L_x_927:
[----:B------:R-:W1:Y:S01]  /*0bb0*/  LDCU.64 UR12, c[0x0][0x3c0] ;  /* 0x00007800ff0c77ac */ /* 0x000e620008000a00 */
[----:B------:R-:W-:-:S04]  /*0bc0*/  UIADD3 UR8, UPT, UPT, UR38, UR40, URZ ;  /* 0x0000002826087290 */ /* 0x000fc8000fffe0ff */
[----:B-1----:R-:W-:Y:S02]  /*0bd0*/  UIMAD.WIDE.U32 UR10, UR8, UR12, URZ ;  /* 0x0000000c080a72a5 */ /* 0x002fe4000f8e00ff */
[----:B------:R-:W-:-:S04]  /*0be0*/  UIMAD UR8, UR8, UR13, URZ ;  /* 0x0000000d080872a4 */ /* 0x000fc8000f8e02ff */
[----:B------:R-:W-:Y:S01]  /*0bf0*/  UIADD3 UR8, UPT, UPT, UR11, UR8, URZ ;  /* 0x000000080b087290 */ /* 0x000fe2000fffe0ff */
[----:B------:R-:W-:-:S05]  /*0c00*/  UMOV UR50, UR10 ;  /* 0x0000000a00327c82 */ /* 0x000fca0008000000 */
[----:B------:R-:W-:-:S07]  /*0c10*/  MOV R15, UR8 ;  /* 0x00000008000f7c02 */ /* 0x000fce0008000f00 */
.L_x_928:
        /* <DEDUP_REMOVED lines=11> */
[----:B------:R-:W1:Y:S01]  /*0cd0*/  LDCU UR56, c[0x0][0x444] ;  /* 0x00008880ff3877ac */ /* 0x000e620008000800 */
[----:B------:R-:W-:Y:S02]  /*0ce0*/  USHF.R.S32.HI UR9, URZ, 0x1f, UR46 ;  /* 0x0000001fff097899 */ /* 0x000fe4000801142e */
[----:B-1----:R-:W-:Y:S02]  /*0cf0*/  USHF.R.S32.HI UR8, URZ, 0x1f, UR56 ;  /* 0x0000001fff087899 */ /* 0x002fe40008011438 */
        /* <DEDUP_REMOVED lines=14> */
.L_x_929:
[----:B------:R-:W-:Y:S02]  /*0de0*/  UIMAD.WIDE.U32 UR10, UR58, UR16, URZ ;  /* 0x000000103a0a72a5 */ /* 0x000fe4000f8e00ff */
[----:B------:R-:W-:-:S04]  /*0df0*/  UIMAD UR8, UR59, UR16, URZ ;  /* 0x000000103b0872a4 */ /* 0x000fc8000f8e02ff */
[----:B------:R-:W-:-:S12]  /*0e00*/  UIADD3 UR8, UPT, UPT, UR11, UR8, URZ ;  /* 0x000000080b087290 */ /* 0x000fd8000fffe0ff */
.L_x_930:
[----:B------:R-:W1:Y:S01]  /*0e10*/  LDCU.U8 UR9, c[0x0][0x548] ;  /* 0x0000a900ff0977ac */ /* 0x000e620008000000 */
[----:B------:R-:W-:Y:S01]  /*0e20*/  USHF.L.U32 UR47, UR24, 0x7, URZ ;  /* 0x00000007182f7899 */ /* 0x000fe200080006ff */
[----:B------:R-:W2:Y:S03]  /*0e30*/  LDCU.U8 UR60, c[0x0][0x5f0] ;  /* 0x0000be00ff3c77ac */ /* 0x000ea60008000000 */
[----:B------:R-:W-:Y:S02]  /*0e40*/  USEL UR11, UR47, URZ, UP5 ;  /* 0x000000ff2f0b7287 */ /* 0x000fe4000a800000 */
[----:B------:R-:W-:Y:S02]  /*0e50*/  UIMAD UR57, UR23, UR61, URZ ;  /* 0x0000003d173972a4 */ /* 0x000fe4000f8e02ff */
[----:B------:R-:W-:Y:S02]  /*0e60*/  UIADD3 UR11, UP0, UPT, UR53, UR11, URZ ;  /* 0x0000000b350b7290 */ /* 0x000fe4000ff1e0ff */
[----:B-1----:R-:W-:-:S02]  /*0e70*/  UISETP.NE.AND UP1, UPT, UR9, URZ, UPT ;  /* 0x000000ff0900728c */ /* 0x002fc4000bf25270 */
        /* <DEDUP_REMOVED lines=13> */
.L_x_931:
[----:B------:R-:W1:Y:S01]  /*0f50*/  LDCU UR59, c[0x0][0x434] ;  /* 0x00008680ff3b77ac */ /* 0x000e620008000800 */
[----:B------:R-:W-:-:S04]  /*0f60*/  UIMAD UR9, UR24, UR46, UR23 ;  /* 0x0000002e180972a4 */ /* 0x000fc8000f8e0217 */
[----:B-1----:R-:W-:Y:S02]  /*0f70*/  UIMAD UR59, UR9, UR59, URZ ;  /* 0x0000003b093b72a4 */ /* 0x002fe4000f8e02ff */
.L_x_932:
        /* <DEDUP_REMOVED lines=11> */
.L_x_933:
[----:B------:R-:W1:Y:S01]  /*1030*/  LDCU UR58, c[0x0][0x444] ;  /* 0x00008880ff3a77ac */ /* 0x000e620008000800 */
[----:B------:R-:W-:-:S04]  /*1040*/  UIMAD UR9, UR24, UR46, UR23 ;  /* 0x0000002e180972a4 */ /* 0x000fc8000f8e0217 */
[----:B-1----:R-:W-:-:S12]  /*1050*/  UIMAD UR58, UR9, UR58, URZ ;  /* 0x0000003a093a72a4 */ /* 0x002fd8000f8e02ff */
.L_x_934:
[----:B------:R-:W-:Y:S01]  /*1060*/  USHF.R.S32.HI UR9, URZ, 0x1f, UR57 ;  /* 0x0000001fff097899 */ /* 0x000fe20008011439 */
[----:B------:R-:W1:Y:S01]  /*1070*/  S2R R0, SR_TID.X ;  /* 0x0000000000007919 */ /* 0x000e620000002100 */
[----:B------:R-:W-:Y:S01]  /*1080*/  UIADD3 UR57, UP1, UP0, UR64, UR10, UR57 ;  /* 0x0000000a40397290 */ /* 0x000fe2000f83e039 */
[----:B------:R-:W2:Y:S01]  /*1090*/  LDC.64 R6, c[0x0][0x3b0] ;  /* 0x0000ec00ff067b82 */ /* 0x000ea20000000a00 */
[----:B------:R-:W-:Y:S01]  /*10a0*/  UIADD3 UR48, UPT, UPT, UR44, UR39, URZ ;  /* 0x000000272c307290 */ /* 0x000fe2000fffe0ff */
[----:B------:R-:W-:Y:S01]  /*10b0*/  MOV R19, RZ ;  /* 0x000000ff00137202 */ /* 0x000fe20000000f00 */
[----:B------:R-:W-:Y:S01]  /*10c0*/  UIADD3.X UR56, UPT, UPT, UR56, UR8, UR9, UP1, UP0 ;  /* 0x0000000838387290 */ /* 0x000fe20008fe0409 */
[----:B------:R-:W-:Y:S01]  /*10d0*/  ISETP.NE.AND P3, PT, RZ, UR60, PT ;  /* 0x0000003cff007c0c */ /* 0x000fe2000bf65270 */
[----:B------:R-:W-:Y:S01]  /*10e0*/  BSSY.RECONVERGENT B1, `(.L_x_924) ;  /* 0x0000939000017945 */ /* 0x000fe20003800200 */
[----:B------:R-:W-:Y:S02]  /*10f0*/  ULEA UR58, UR55, UR58, 0x6 ;  /* 0x0000003a373a7291 */ /* 0x000fe4000f8e30ff */
[----:B------:R-:W3:Y:S01]  /*1100*/  LDCU UR9, c[0x0][0x508] ;  /* 0x0000a100ff0977ac */ /* 0x000ee20008000800 */
[----:B------:R-:W-:-:S02]  /*1110*/  ULEA UR59, UR55, UR59, 0x6 ;  /* 0x0000003b373b7291 */ /* 0x000fc4000f8e30ff */
[----:B---3--:R-:W-:-:S04]  /*1120*/  UIADD3 UR9, UPT, UPT, UR48, -UR9, -UR37 ;  /* 0x8000000930097290 */ /* 0x008fc8000fffe825 */
[----:B------:R-:W-:Y:S01]  /*1130*/  USHF.R.S32.HI UR8, URZ, 0x1f, UR9 ;  /* 0x0000001fff087899 */ /* 0x000fe20008011409 */
[C---:B-1----:R-:W-:Y:S01]  /*1140*/  IMAD.SHL.U32 R5, R0.reuse, 0x8, RZ ;  /* 0x0000000800057824 */ /* 0x042fe200078e00ff */
[----:B------:R-:W-:Y:S02]  /*1150*/  LOP3.LUT R4, R0, 0x1f, RZ, 0xc0, !PT ;  /* 0x0000001f00047812 */ /* 0x000fe400078ec0ff */
[----:B------:R-:W-:Y:S02]  /*1160*/  ULEA.HI UR8, UR8, UR9, URZ, 0x6 ;  /* 0x0000000908087291 */ /* 0x000fe4000f8f30ff */
[----:B------:R-:W-:Y:S02]  /*1170*/  LOP3.LUT R18, R5, 0x38, RZ, 0xc0, !PT ;  /* 0x0000003805127812 */ /* 0x000fe400078ec0ff */
[----:B------:R-:W-:Y:S02]  /*1180*/  USHF.R.S32.HI UR47, URZ, 0x6, UR8 ;  /* 0x00000006ff2f7899 */ /* 0x000fe40008011408 */
[----:B------:R-:W-:Y:S01]  /*1190*/  IADD3 R8, P0, PT, R18, UR62, RZ ;  /* 0x0000003e12087c10 */ /* 0x000fe2000ff1e0ff */
[----:B--2---:R-:W-:Y:S01]  /*11a0*/  IMAD.WIDE.U32 R12, R6, UR53, R18 ;  /* 0x00000035060c7c25 */ /* 0x004fe2000f8e0012 */
[----:B------:R-:W-:Y:S01]  /*11b0*/  UISETP.LT.AND UP0, UPT, URZ, UR47, UPT ;  /* 0x0000002fff00728c */ /* 0x000fe2000bf01270 */
[----:B------:R-:W1:Y:S02]  /*11c0*/  LDCU.64 UR62, c[0x0][0x5e8] ;  /* 0x0000bd00ff3e77ac */ /* 0x000e640008000a00 */
[----:B------:R-:W-:Y:S01]  /*11d0*/  IMAD.X R9, RZ, RZ, UR17, P0 ;  /* 0x00000011ff097e24 */ /* 0x000fe200080e06ff */
[----:B------:R-:W-:Y:S01]  /*11e0*/  IADD3 R12, P0, PT, R12, UR54, RZ ;  /* 0x000000360c0c7c10 */ /* 0x000fe2000ff1e0ff */
[----:B------:R-:W2:Y:S01]  /*11f0*/  LDCU.128 UR8, c[0x0][0x590] ;  /* 0x0000b200ff0877ac */ /* 0x000ea20008000c00 */
[----:B------:R-:W-:-:S04]  /*1200*/  USEL UR47, URZ, UR47, !UP0 ;  /* 0x0000002fff2f7287 */ /* 0x000fc8000c000000 */
[----:B------:R-:W-:Y:S02]  /*1210*/  UISETP.GT.AND UP0, UPT, UR36, UR47, UPT ;  /* 0x0000002f2400728c */ /* 0x000fe4000bf04270 */
[----:B--2---:R-:W-:Y:S01]  /*1220*/  UIMAD UR16, UR51, UR8, URZ ;  /* 0x00000008331072a4 */ /* 0x004fe2000f8e02ff */
[----:B------:R-:W-:Y:S02]  /*1230*/  IMAD.U32 R2, RZ, RZ, UR8 ;  /* 0x00000008ff027e24 */ /* 0x000fe4000f8e00ff */
[----:B------:R-:W-:Y:S01]  /*1240*/  IMAD.U32 R16, RZ, RZ, UR10 ;  /* 0x0000000aff107e24 */ /* 0x000fe2000f8e00ff */
[----:B------:R-:W-:Y:S01]  /*1250*/  UIMAD UR16, UR53, UR9, UR16 ;  /* 0x00000009351072a4 */ /* 0x000fe2000f8e0210 */
[----:B------:R-:W-:Y:S02]  /*1260*/  IMAD.WIDE.U32 R2, R2, UR53, R8 ;  /* 0x0000003502027c25 */ /* 0x000fe4000f8e0008 */
[----:B------:R-:W2:Y:S03]  /*1270*/  LDC.64 R8, c[0x0][0x5f8] ;  /* 0x00017e00ff087b82 */ /* 0x000ea60000000a00 */
[----:B------:R-:W-:-:S02]  /*1280*/  VIADD R3, R3, UR16 ;  /* 0x0000001003037c36 */ /* 0x000fc40008000000 */
[----:B------:R-:W-:-:S03]  /*1290*/  IMAD.WIDE.U32 R16, R16, UR23, R2 ;  /* 0x0000001710107c25 */ /* 0x000fc6000f8e0002 */
[----:B------:R-:W3:Y:S01]  /*12a0*/  LDCU.64 UR16, c[0x0][0x3c8] ;  /* 0x00007900ff1077ac */ /* 0x000ee20008000a00 */
[----:B------:R-:W-:Y:S01]  /*12b0*/  IMAD.U32 R3, RZ, RZ, UR11 ;  /* 0x0000000bff037e24 */ /* 0x000fe2000f8e00ff */
[----:B------:R-:W4:Y:S01]  /*12c0*/  LDCU.64 UR10, c[0x0][0x550] ;  /* 0x0000aa00ff0a77ac */ /* 0x000f220008000a00 */
[----:B------:R-:W-:Y:S02]  /*12d0*/  IMAD R2, R6, UR51, RZ ;  /* 0x0000003306027c24 */ /* 0x000fe4000f8e02ff */
[----:B------:R-:W-:Y:S01]  /*12e0*/  IMAD R17, R3, UR23, R17 ;  /* 0x0000001703117c24 */ /* 0x000fe2000f8e0211 */
[----:B------:R-:W-:Y:S01]  /*12f0*/  SHF.R.U32.HI R3, RZ, 0x3, R0 ;  /* 0x00000003ff037819 */ /* 0x000fe20000011600 */
[----:B------:R-:W-:Y:S01]  /*1300*/  IMAD R2, R7, UR53, R2 ;  /* 0x0000003507027c24 */ /* 0x000fe2000f8e0202 */
[----:B------:R-:W-:Y:S02]  /*1310*/  UIMAD UR51, UR46, UR61, URZ ;  /* 0x0000003d2e3372a4 */ /* 0x000fe4000f8e02ff */
[----:B------:R-:W-:Y:S01]  /*1320*/  USHF.L.U32 UR53, UR8, 0x5, URZ ;  /* 0x0000000508357899 */ /* 0x000fe200080006ff */
[----:B------:R-:W-:Y:S01]  /*1330*/  IMAD.WIDE.U32 R16, R3, UR8, R16 ;  /* 0x0000000803107c25 */ /* 0x000fe2000f8e0010 */
[----:B------:R-:W-:Y:S01]  /*1340*/  IADD3.X R13, PT, PT, R13, UR49, R2, P0, !PT ;  /* 0x000000310d0d7c10 */ /* 0x000fe200087fe402 */
[----:B------:R-:W-:-:S02]  /*1350*/  USHF.L.U64.HI UR49, UR8, 0x5, UR9 ;  /* 0x0000000508317899 */ /* 0x000fc40008010209 */
[----:B------:R-:W-:Y:S01]  /*1360*/  IMAD R2, R3, UR9, R17 ;  /* 0x0000000903027c24 */ /* 0x000fe2000f8e0211 */
[----:B------:R-:W-:Y:S01]  /*1370*/  SHF.R.U32.HI R17, RZ, 0x5, R0 ;  /* 0x00000005ff117819 */ /* 0x000fe20000011600 */
[----:B---3--:R-:W-:Y:S01]  /*1380*/  IMAD.U32 R20, RZ, RZ, UR16 ;  /* 0x00000010ff147e24 */ /* 0x008fe2000f8e00ff */
[----:B------:R-:W3:Y:S01]  /*1390*/  LDCU.64 UR8, c[0x0][0x380] ;  /* 0x00007000ff0877ac */ /* 0x000ee20008000a00 */
[----:B--2---:R-:W-:Y:S01]  /*13a0*/  IMAD.WIDE.U32 R24, R8, UR21, RZ ;  /* 0x0000001508187c25 */ /* 0x004fe2000f8e00ff */
[----:B----4-:R-:W-:Y:S01]  /*13b0*/  LEA R242, P2, R16, UR10, 0x1 ;  /* 0x0000000a10f27c11 */ /* 0x010fe2000f8408ff */
[----:B------:R-:W-:Y:S02]  /*13c0*/  USHF.L.U32 UR54, UR51, 0x6, URZ ;  /* 0x0000000633367899 */ /* 0x000fe400080006ff */
[----:B------:R-:W-:Y:S01]  /*13d0*/  IMAD.WIDE.U32 R20, R20, UR23, R12 ;  /* 0x0000001714147c25 */ /* 0x000fe2000f8e000c */
[----:B------:R-:W-:Y:S01]  /*13e0*/  SEL R23, R24, RZ, P3 ;  /* 0x000000ff18177207 */ /* 0x000fe20001800000 */
[----:B------:R-:W2:Y:S01]  /*13f0*/  LDCU.64 UR60, c[0x0][0x420] ;  /* 0x00008400ff3c77ac */ /* 0x000ea20008000a00 */
[----:B------:R-:W-:Y:S01]  /*1400*/  LEA.HI.X R243, R16, UR11, R2, 0x1, P2 ;  /* 0x0000000b10f37c11 */ /* 0x000fe200090f0c02 */
[----:B------:R-:W-:Y:S01]  /*1410*/  IMAD.U32 R13, RZ, RZ, UR17 ;  /* 0x00000011ff0d7e24 */ /* 0x000fe2000f8e00ff */
[----:B------:R-:W4:Y:S01]  /*1420*/  LDCU.64 UR16, c[0x0][0x570] ;  /* 0x0000ae00ff1077ac */ /* 0x000f220008000a00 */
[----:B------:R-:W-:-:S02]  /*1430*/  IMAD R8, R17, UR51, R4 ;  /* 0x0000003311087c24 */ /* 0x000fc4000f8e0204 */
[----:B------:R-:W-:Y:S01]  /*1440*/  IMAD R9, R9, UR21, R25 ;  /* 0x0000001509097c24 */ /* 0x000fe2000f8e0219 */
[----:B-1----:R-:W-:Y:S01]  /*1450*/  UIMAD.WIDE UR10, UR58, 0x4, UR62 ;  /* 0x000000043a0a78a5 */ /* 0x002fe2000f8e023e */
[----:B------:R-:W-:Y:S01]  /*1460*/  IMAD R21, R13, UR23, R21 ;  /* 0x000000170d157c24 */ /* 0x000fe2000f8e0215 */
[----:B------:R-:W-:Y:S01]  /*1470*/  IADD3 R12, P1, P0, R8, UR57, R23 ;  /* 0x00000039080c7c10 */ /* 0x000fe2000f83e017 */
[C---:B------:R-:W-:Y:S01]  /*1480*/  VIADD R16, R3.reuse, 0x20 ;  /* 0x0000002003107836 */ /* 0x040fe20000000000 */
[----:B------:R-:W-:Y:S01]  /*1490*/  SHF.R.S32.HI R8, RZ, 0x1f, R8 ;  /* 0x0000001fff087819 */ /* 0x000fe20000011408 */
[----:B------:R-:W-:Y:S01]  /*14a0*/  IMAD.WIDE.U32 R20, R3, R6, R20 ;  /* 0x0000000603147225 */ /* 0x000fe200078e0014 */
[----:B------:R-:W-:Y:S02]  /*14b0*/  SEL R9, R9, RZ, P3 ;  /* 0x000000ff09097207 */ /* 0x000fe40001800000 */
[----:B------:R-:W-:Y:S01]  /*14c0*/  SHF.L.U32 R23, R6, 0x5, RZ ;  /* 0x0000000506177819 */ /* 0x000fe200000006ff */
[----:B------:R-:W-:Y:S01]  /*14d0*/  IMAD R2, R3, R7, R21 ;  /* 0x0000000703027224 */ /* 0x000fe200078e0215 */
[----:B------:R-:W-:Y:S01]  /*14e0*/  IADD3.X R9, PT, PT, R8, UR56, R9, P1, P0 ;  /* 0x0000003808097c10 */ /* 0x000fe20008fe0409 */
[----:B------:R-:W-:Y:S01]  /*14f0*/  IMAD.U32 R8, RZ, RZ, UR54 ;  /* 0x00000036ff087e24 */ /* 0x000fe2000f8e00ff */
[----:B------:R-:W-:Y:S01]  /*1500*/  IADD3 R12, P0, PT, R12, UR54, RZ ;  /* 0x000000360c0c7c10 */ /* 0x000fe2000ff1e0ff */
[----:B--2---:R-:W-:Y:S01]  /*1510*/  UIMAD.WIDE UR56, UR59, 0x4, UR60 ;  /* 0x000000043b3878a5 */ /* 0x004fe2000f8e023c */
[----:B------:R-:W-:-:S02]  /*1520*/  SHF.L.U64.HI R21, R6, 0x5, R7 ;  /* 0x0000000506157819 */ /* 0x000fc40000010207 */
[----:B------:R-:W-:Y:S02]  /*1530*/  LEA.HI.X.SX32 R9, R8, R9, 0x1, P0 ;  /* 0x0000000908097211 */ /* 0x000fe400000f0eff */
[----:B----4-:R-:W-:Y:S02]  /*1540*/  LEA R240, P0, R12, UR16, 0x2 ;  /* 0x000000100cf07c11 */ /* 0x010fe4000f8010ff */
[----:B---3--:R-:W-:Y:S02]  /*1550*/  LEA R244, P1, R20, UR8, 0x1 ;  /* 0x0000000814f47c11 */ /* 0x008fe4000f8208ff */
[----:B------:R-:W-:Y:S02]  /*1560*/  LEA.HI.X R241, R12, UR17, R9, 0x2, P0 ;  /* 0x000000110cf17c11 */ /* 0x000fe400080f1409 */
[----:B------:R-:W-:Y:S02]  /*1570*/  IADD3 R7, P0, PT, R3, 0x20, RZ ;  /* 0x0000002003077810 */ /* 0x000fe40007f1e0ff */
[----:B------:R-:W-:-:S02]  /*1580*/  LEA.HI.X R245, R20, UR9, R2, 0x1, P1 ;  /* 0x0000000914f57c11 */ /* 0x000fc400088f0c02 */
        /* <DEDUP_REMOVED lines=18> */
.L_x_936:
[----:B------:R-:W1:Y:S01]  /*16b0*/  LDCU.64 UR10, c[0x0][0x5c0] ;  /* 0x0000b800ff0a77ac */ /* 0x000e620008000a00 */
[----:B------:R-:W-:-:S04]  /*16c0*/  UIADD3 UR8, UPT, UPT, UR38, UR40, URZ ;  /* 0x0000002826087290 */ /* 0x000fc8000fffe0ff */
[----:B-1----:R-:W-:Y:S02]  /*16d0*/  UIMAD.WIDE.U32 UR16, UR8, UR10, URZ ;  /* 0x0000000a081072a5 */ /* 0x002fe4000f8e00ff */
[----:B------:R-:W-:-:S04]  /*16e0*/  UIMAD UR8, UR8, UR11, URZ ;  /* 0x0000000b080872a4 */ /* 0x000fc8000f8e02ff */
[----:B------:R-:W-:-:S06]  /*16f0*/  UIADD3 UR8, UPT, UPT, UR17, UR8, URZ ;  /* 0x0000000811087290 */ /* 0x000fcc000fffe0ff */
[----:B------:R-:W-:Y:S02]  /*1700*/  MOV R2, UR8 ;  /* 0x0000000800027c02 */ /* 0x000fe40008000f00 */
.L_x_937:
        /* <DEDUP_REMOVED lines=13> */
.L_x_938:
[----:B------:R-:W1:Y:S01]  /*17e0*/  LDCU.64 UR8, c[0x0][0x5c8] ;  /* 0x0000b900ff0877ac */ /* 0x000e620008000a00 */
[----:B------:R-:W-:-:S04]  /*17f0*/  UIADD3 UR38, UPT, UPT, UR38, UR40, URZ ;  /* 0x0000002826267290 */ /* 0x000fc8000fffe0ff */
[----:B-1----:R-:W-:Y:S02]  /*1800*/  UIMAD.WIDE.U32 UR14, UR38, UR8, URZ ;  /* 0x00000008260e72a5 */ /* 0x002fe4000f8e00ff */
[----:B------:R-:W-:-:S04]  /*1810*/  UIMAD UR38, UR38, UR9, URZ ;  /* 0x00000009262672a4 */ /* 0x000fc8000f8e02ff */
[----:B------:R-:W-:-:S06]  /*1820*/  UIADD3 UR38, UPT, UPT, UR15, UR38, URZ ;  /* 0x000000260f267290 */ /* 0x000fcc000fffe0ff */
[----:B------:R-:W-:-:S07]  /*1830*/  MOV R0, UR38 ;  /* 0x0000002600007c02 */ /* 0x000fce0008000f00 */
.L_x_939:
        /* <DEDUP_REMOVED lines=31> */
.L_x_941:
[----:B------:R-:W-:Y:S05]  /*1a30*/  BSYNC.RECONVERGENT B0 ;  /* 0x0000000000007941 */ /* 0x000fea0003800200 */
.L_x_940:
        /* <DEDUP_REMOVED lines=19> */
.L_x_943:
[----:B------:R-:W-:Y:S05]  /*1b70*/  BSYNC.RECONVERGENT B0 ;  /* 0x0000000000007941 */ /* 0x000fea0003800200 */
.L_x_942:
[----:B------:R-:W2:Y:S01]  /*1b80*/  LDCU.64 UR10, c[0x0][0x5e0] ;  /* 0x0000bc00ff0a77ac */ /* 0x000ea20008000a00 */
[----:B------:R-:W-:Y:S01]  /*1b90*/  MOV R5, UR8 ;  /* 0x0000000800057c02 */ /* 0x000fe20008000f00 */
[----:B------:R-:W-:Y:S01]  /*1ba0*/  BSSY.RECONVERGENT B0, `(.L_x_944) ;  /* 0x000001a000007945 */ /* 0x000fe20003800200 */
[----:B------:R-:W-:-:S03]  /*1bb0*/  UIMAD UR45, UR45, UR8, URZ ;  /* 0x000000082d2d72a4 */ /* 0x000fc6000f8e02ff */
[----:B------:R-:W-:Y:S01]  /*1bc0*/  IMAD.WIDE.U32 R4, R5, UR44, R18 ;  /* 0x0000002c05047c25 */ /* 0x000fe2000f8e0012 */
[----:B------:R-:W-:Y:S02]  /*1bd0*/  UIMAD UR45, UR44, UR9, UR45 ;  /* 0x000000092c2d72a4 */ /* 0x000fe4000f8e022d */
[----:B------:R-:W-:-:S04]  /*1be0*/  IADD3 R4, P0, PT, R4, UR14, RZ ;  /* 0x0000000e04047c10 */ /* 0x000fc8000ff1e0ff */
[----:B------:R-:W-:Y:S02]  /*1bf0*/  IADD3.X R5, PT, PT, R0, UR45, R5, P0, !PT ;  /* 0x0000002d00057c10 */ /* 0x000fe400087fe405 */
[----:B--2---:R-:W-:Y:S02]  /*1c00*/  MOV R10, UR10 ;  /* 0x0000000a000a7c02 */ /* 0x004fe40008000f00 */
        /* <DEDUP_REMOVED lines=19> */
.L_x_945:
[----:B------:R-:W-:Y:S05]  /*1d40*/  BSYNC.RECONVERGENT B0 ;  /* 0x0000000000007941 */ /* 0x000fea0003800200 */
.L_x_944:
[----:B------:R-:W-:Y:S05]  /*1d50*/  @P5 BRA `(.L_x_946) ;  /* 0x0000008400c45947 */ /* 0x000fea0003800000 */
[----:B------:R-:W3:Y:S01]  /*1d60*/  LDCU UR12, c[0x0][0x440] ;  /* 0x00008800ff0c77ac */ /* 0x000ee20008000800 */
[----:B------:R-:W-:Y:S02]  /*1d70*/  IMAD R6, R6, UR8, RZ ;  /* 0x0000000806067c24 */ /* 0x000fe4000f8e02ff */
[----:B------:R-:W-:Y:S01]  /*1d80*/  IMAD.MOV.U32 R4, RZ, RZ, R10 ;  /* 0x000000ffff047224 */ /* 0x000fe200078e000a */
[----:B------:R-:W4:Y:S01]  /*1d90*/  LDCU.64 UR10, c[0x0][0x568] ;  /* 0x0000ad00ff0a77ac */ /* 0x000f220008000a00 */
[C---:B------:R-:W-:Y:S02]  /*1da0*/  IMAD R6, R7.reuse, UR9, R6 ;  /* 0x0000000907067c24 */ /* 0x040fe4000f8e0206 */
[----:B--2---:R-:W-:-:S04]  /*1db0*/  IMAD.WIDE.U32 R2, R7, UR8, R4 ;  /* 0x0000000807027c25 */ /* 0x004fc8000f8e0004 */
        /* <DEDUP_REMOVED lines=13> */
.L_x_935:
        /* <DEDUP_REMOVED lines=38> */
.L_x_948:
[----:B------:R2:W-:Y:S04]  /*20f0*/  STS.128 [R9+0x10000], RZ ;  /* 0x010000ff09007388 */ /* 0x0005e80000000c00 */
[----:B------:R2:W-:Y:S04]  /*2100*/  STS.128 [R9+0x12000], RZ ;  /* 0x012000ff09007388 */ /* 0x0005e80000000c00 */
[----:B------:R2:W-:Y:S04]  /*2110*/  STS.128 [R9+0x14000], RZ ;  /* 0x014000ff09007388 */ /* 0x0005e80000000c00 */
[----:B------:R2:W-:Y:S02]  /*2120*/  STS.128 [R9+0x16000], RZ ;  /* 0x016000ff09007388 */ /* 0x0005e40000000c00 */
.L_x_949:
[----:B------:R-:W-:Y:S05]  /*2130*/  BSYNC.RECONVERGENT B0 ;  /* 0x0000000000007941 */ /* 0x000fea0003800200 */
.L_x_947:
        /* <DEDUP_REMOVED lines=37> */
.L_x_951:
[----:B------:R-:W-:Y:S05]  /*2390*/  BSYNC.RECONVERGENT B0 ;  /* 0x0000000000007941 */ /* 0x000fea0003800200 */
.L_x_950:
        /* <DEDUP_REMOVED lines=29> */
.L_x_953:
[----:B------:R1:W-:Y:S04]  /*2570*/  STS.128 [R238], RZ ;  /* 0x000000ffee007388 */ /* 0x0003e80000000c00 */
[----:B------:R1:W-:Y:S04]  /*2580*/  STS.128 [R238+0x2000], RZ ;  /* 0x002000ffee007388 */ /* 0x0003e80000000c00 */
[----:B------:R1:W-:Y:S04]  /*2590*/  STS.128 [R238+0x4000], RZ ;  /* 0x004000ffee007388 */ /* 0x0003e80000000c00 */
[----:B------:R1:W-:Y:S02]  /*25a0*/  STS.128 [R238+0x6000], RZ ;  /* 0x006000ffee007388 */ /* 0x0003e40000000c00 */
.L_x_954:
[----:B------:R-:W-:Y:S05]  /*25b0*/  BSYNC.RECONVERGENT B0 ;  /* 0x0000000000007941 */ /* 0x000fea0003800200 */
.L_x_952:
        /* <DEDUP_REMOVED lines=20> */
[----:B------:R-:W-:-:S04]  /*2700*/  LEA R20, P4, R23, R244, 0x1 ;  /* 0x000000f417147211 */ /* 0x000fc800078808ff */
        /* <DEDUP_REMOVED lines=25> */
.L_x_956:
[----:B------:R-:W-:Y:S05]  /*28a0*/  BSYNC.RECONVERGENT B0 ;  /* 0x0000000000007941 */ /* 0x000fea0003800200 */
.L_x_955:
[----:B------:R-:W2:Y:S01]  /*28b0*/  LDCU.64 UR8, c[0x0][0x3d0] ;  /* 0x00007a00ff0877ac */ /* 0x000ea20008000a00 */
[----:B-1----:R-:W-:Y:S01]  /*28c0*/  MOV R21, UR14 ;  /* 0x0000000e00157c02 */ /* 0x002fe20008000f00 */
[----:B------:R-:W-:Y:S01]  /*28d0*/  BSSY.RECONVERGENT B0, `(.L_x_957) ;  /* 0x0000031000007945 */ /* 0x000fe20003800200 */
[----:B------:R-:W-:Y:S02]  /*28e0*/  UIADD3 UR17, UPT, UPT, -UR44, UR37, URZ ;  /* 0x000000252c117290 */ /* 0x000fe4000fffe1ff */
[----:B------:R-:W-:Y:S01]  /*28f0*/  UIMAD UR54, UR45, UR14, URZ ;  /* 0x0000000e2d3672a4 */ /* 0x000fe2000f8e02ff */
[----:B------:R-:W-:-:S03]  /*2900*/  IMAD.WIDE.U32 R20, R21, UR44, R18 ;  /* 0x0000002c15147c25 */ /* 0x000fc6000f8e0012 */
        /* <DEDUP_REMOVED lines=10> */
[----:B------:R-:W-:Y:S01]  /*29b0*/  IMAD.MOV.U32 R20, RZ, RZ, R22 ;  /* 0x000000ffff147224 */ /* 0x000fe200078e0016 */
[----:B------:R-:W4:Y:S03]  /*29c0*/  LDCU.64 UR8, c[0x0][0x388] ;  /* 0x00007100ff0877ac */ /* 0x000f260008000a00 */
[----:B------:R-:W-:-:S04]  /*29d0*/  IMAD.WIDE.U32 R26, R3, UR14, R20 ;  /* 0x0000000e031a7c25 */ /* 0x000fc8000f8e0014 */
[----:B------:R-:W-:Y:S01]  /*29e0*/  IMAD R14, R3, UR15, R27 ;  /* 0x0000000f030e7c24 */ /* 0x000fe2000f8e021b */
[----:B-1----:R-:W-:Y:S02]  /*29f0*/  ISETP.GE.AND P3, PT, R18, UR52, PT ;  /* 0x0000003412007c0c */ /* 0x002fe4000bf66270 */
        /* <DEDUP_REMOVED lines=26> */
.L_x_958:
[----:B------:R2:W-:Y:S04]  /*2ba0*/  STS.128 [R9+0x18000], RZ ;  /* 0x018000ff09007388 */ /* 0x0005e80000000c00 */
[----:B------:R2:W-:Y:S04]  /*2bb0*/  STS.128 [R9+0x1a000], RZ ;  /* 0x01a000ff09007388 */ /* 0x0005e80000000c00 */
[----:B------:R2:W-:Y:S04]  /*2bc0*/  STS.128 [R9+0x1c000], RZ ;  /* 0x01c000ff09007388 */ /* 0x0005e80000000c00 */
[----:B------:R2:W-:Y:S02]  /*2bd0*/  STS.128 [R9+0x1e000], RZ ;  /* 0x01e000ff09007388 */ /* 0x0005e40000000c00 */
.L_x_959:
[----:B------:R-:W-:Y:S05]  /*2be0*/  BSYNC.RECONVERGENT B0 ;  /* 0x0000000000007941 */ /* 0x000fea0003800200 */
.L_x_957:
        /* <DEDUP_REMOVED lines=40> */
.L_x_961:
[----:B------:R-:W-:Y:S05]  /*2e70*/  BSYNC.RECONVERGENT B0 ;  /* 0x0000000000007941 */ /* 0x000fea0003800200 */
.L_x_960:
[----:B------:R-:W3:Y:S01]  /*2e80*/  LDCU.64 UR8, c[0x0][0x3d8] ;  /* 0x00007b00ff0877ac */ /* 0x000ee20008000a00 */
[----:B------:R-:W-:Y:S01]  /*2e90*/  MOV R21, UR12 ;  /* 0x0000000c00157c02 */ /* 0x000fe20008000f00 */
[----:B------:R-:W-:Y:S01]  /*2ea0*/  BSSY.RECONVERGENT B0, `(.L_x_962) ;  /* 0x000002f000007945 */ /* 0x000fe20003800200 */
[----:B------:R-:W-:-:S03]  /*2eb0*/  UIMAD UR45, UR45, UR12, URZ ;  /* 0x0000000c2d2d72a4 */ /* 0x000fc6000f8e02ff */
[----:B------:R-:W-:Y:S01]  /*2ec0*/  IMAD.WIDE.U32 R20, R21, UR44, R18 ;  /* 0x0000002c15147c25 */ /* 0x000fe2000f8e0012 */
[----:B------:R-:W-:Y:S02]  /*2ed0*/  UIMAD UR45, UR44, UR13, UR45 ;  /* 0x0000000d2c2d72a4 */ /* 0x000fe4000f8e022d */
[----:B--2---:R-:W-:-:S04]  /*2ee0*/  IADD3 R22, P0, PT, R20, UR50, RZ ;  /* 0x0000003214167c10 */ /* 0x004fc8000ff1e0ff */
[----:B------:R-:W-:Y:S01]  /*2ef0*/  IADD3.X R23, PT, PT, R15, UR45, R21, P0, !PT ;  /* 0x0000002d0f177c10 */ /* 0x000fe200087fe415 */
[----:B---3--:R-:W-:Y:S02]  /*2f00*/  IMAD R10, R10, UR8, RZ ;  /* 0x000000080a0a7c24 */ /* 0x008fe4000f8e02ff */
[----:B------:R-:W-:-:S04]  /*2f10*/  IMAD.WIDE.U32 R22, R11, UR8, R22 ;  /* 0x000000080b167c25 */ /* 0x000fc8000f8e0016 */
[----:B------:R-:W-:-:S05]  /*2f20*/  IMAD R21, R11, UR9, R10 ;  /* 0x000000090b157c24 */ /* 0x000fca000f8e020a */
[----:B------:R-:W-:Y:S01]  /*2f30*/  IADD3 R21, PT, PT, R23, R21, RZ ;  /* 0x0000001517157210 */ /* 0x000fe20007ffe0ff */
[----:B------:R-:W-:Y:S06]  /*2f40*/  @P6 BRA `(.L_x_963) ;  /* 0x0000000000806947 */ /* 0x000fec0003800000 */
[----:B------:R-:W2:Y:S01]  /*2f50*/  LDCU UR14, c[0x0][0x440] ;  /* 0x00008800ff0e77ac */ /* 0x000ea20008000800 */
[----:B------:R-:W-:Y:S01]  /*2f60*/  IMAD.MOV.U32 R20, RZ, RZ, R22 ;  /* 0x000000ffff147224 */ /* 0x000fe200078e0016 */
[----:B------:R-:W3:Y:S03]  /*2f70*/  LDCU.64 UR8, c[0x0][0x390] ;  /* 0x00007200ff0877ac */ /* 0x000ee60008000a00 */
[----:B-1--4-:R-:W-:-:S04]  /*2f80*/  IMAD.WIDE.U32 R24, R3, UR12, R20 ;  /* 0x0000000c03187c25 */ /* 0x012fc8000f8e0014 */
        /* <DEDUP_REMOVED lines=28> */
.L_x_963:
[----:B------:R2:W-:Y:S04]  /*3150*/  STS.128 [R9+0x20000], RZ ;  /* 0x020000ff09007388 */ /* 0x0005e80000000c00 */
[----:B------:R2:W-:Y:S04]  /*3160*/  STS.128 [R9+0x22000], RZ ;  /* 0x022000ff09007388 */ /* 0x0005e80000000c00 */
[----:B------:R2:W-:Y:S04]  /*3170*/  STS.128 [R9+0x24000], RZ ;  /* 0x024000ff09007388 */ /* 0x0005e80000000c00 */
[----:B------:R2:W-:Y:S02]  /*3180*/  STS.128 [R9+0x26000], RZ ;  /* 0x026000ff09007388 */ /* 0x0005e40000000c00 */
.L_x_964:
[----:B------:R-:W-:Y:S05]  /*3190*/  BSYNC.RECONVERGENT B0 ;  /* 0x0000000000007941 */ /* 0x000fea0003800200 */
.L_x_962:
[----:B-1--4-:R-:W3:Y:S02]  /*31a0*/  LDC.64 R24, c[0x0][0x528] ;  /* 0x00014a00ff187b82 */ /* 0x012ee40000000a00 */
[----:B---3--:R1:W5:Y:S04]  /*31b0*/  LDG.E.64 R14, desc[UR32][R24.64+0x8] ;  /* 0x00000820180e7981 */ /* 0x008368000c1e1b00 */
[----:B------:R1:W5:Y:S01]  /*31c0*/  LDG.E.64 R10, desc[UR32][R24.64] ;  /* 0x00000020180a7981 */ /* 0x000362000c1e1b00 */
[----:B------:R-:W-:Y:S01]  /*31d0*/  IMAD.U32 R234, RZ, RZ, UR36 ;  /* 0x00000024ffea7e24 */ /* 0x000fe2000f8e00ff */
[----:B------:R-:W-:Y:S01]  /*31e0*/  LOP3.LUT R17, R17, 0x3, RZ, 0xc0, !PT ;  /* 0x0000000311117812 */ /* 0x000fe200078ec0ff */
[----:B------:R-:W-:Y:S01]  /*31f0*/  BSSY.RECONVERGENT B0, `(.L_x_965) ;  /* 0x0000029000007945 */ /* 0x000fe20003800200 */
[----:B------:R-:W3:Y:S02]  /*3200*/  S2R R219, SR_TID.X ;  /* 0x0000000000db7919 */ /* 0x000ee40000002100 */
[----:B------:R-:W-:Y:S01]  /*3210*/  LEA R234, R234, R17, 0x2 ;  /* 0x00000011eaea7211 */ /* 0x000fe200078e10ff */
[----:B------:R1:W-:Y:S04]  /*3220*/  @P5 STS.128 [R9+0x21000], RZ ;  /* 0x021000ff09005388 */ /* 0x0003e80000000c00 */
[----:B------:R1:W-:Y:S04]  /*3230*/  @P5 STS.128 [R9+0x23000], RZ ;  /* 0x023000ff09005388 */ /* 0x0003e80000000c00 */
[----:B------:R1:W-:Y:S04]  /*3240*/  @P5 STS.128 [R9+0x25000], RZ ;  /* 0x025000ff09005388 */ /* 0x0003e80000000c00 */
[----:B------:R1:W-:Y:S01]  /*3250*/  @P5 STS.128 [R9+0x27000], RZ ;  /* 0x027000ff09005388 */ /* 0x0003e20000000c00 */
[----:B------:R-:W-:Y:S05]  /*3260*/  @P5 BRA `(.L_x_966) ;  /* 0x0000000000845947 */ /* 0x000fea0003800000 */
[----:B------:R-:W4:Y:S01]  /*3270*/  LDCU UR14, c[0x0][0x440] ;  /* 0x00008800ff0e77ac */ /* 0x000f220008000800 */
[----:B------:R-:W-:Y:S02]  /*3280*/  IMAD R6, R6, UR12, RZ ;  /* 0x0000000c06067c24 */ /* 0x000fe4000f8e02ff */
[----:B------:R-:W-:Y:S01]  /*3290*/  IMAD.MOV.U32 R20, RZ, RZ, R22 ;  /* 0x000000ffff147224 */ /* 0x000fe200078e0016 */
[----:B------:R-:W2:Y:S01]  /*32a0*/  LDCU.64 UR8, c[0x0][0x390] ;  /* 0x00007200ff0877ac */ /* 0x000ea20008000a00 */
[C---:B------:R-:W-:Y:S02]  /*32b0*/  IMAD R6, R7.reuse, UR13, R6 ;  /* 0x0000000d07067c24 */ /* 0x040fe4000f8e0206 */
[----:B------:R-:W-:-:S04]  /*32c0*/  IMAD.WIDE.U32 R16, R7, UR12, R20 ;  /* 0x0000000c07107c25 */ /* 0x000fc8000f8e0014 */
[----:B------:R-:W-:Y:S01]  /*32d0*/  IMAD.IADD R7, R17, 0x1, R6 ;  /* 0x0000000111077824 */ /* 0x000fe200078e0206 */
[----:B----4-:R-:W-:Y:S02]  /*32e0*/  ISETP.GE.AND P3, PT, R18, UR14, PT ;  /* 0x0000000e12007c0c */ /* 0x010fe4000bf66270 */
        /* <DEDUP_REMOVED lines=25> */
.L_x_966:
[----:B------:R-:W-:Y:S05]  /*3480*/  BSYNC.RECONVERGENT B0 ;  /* 0x0000000000007941 */ /* 0x000fea0003800200 */
.L_x_965:
[C---:B------:R-:W-:Y:S01]  /*3490*/  IMAD.SHL.U32 R12, R0.reuse, 0x2, RZ ;  /* 0x00000002000c7824 */ /* 0x040fe200078e00ff */
[----:B---3--:R-:W-:Y:S01]  /*34a0*/  SHF.R.U32.HI R233, RZ, 0x2, R219 ;  /* 0x00000002ffe97819 */ /* 0x008fe200000116db */
[C---:B----4-:R-:W-:Y:S01]  /*34b0*/  IMAD.SHL.U32 R6, R0.reuse, 0x40, RZ ;  /* 0x0000004000067824 */ /* 0x050fe200078e00ff */
[C---:B------:R-:W-:Y:S01]  /*34c0*/  R2P PR, R0.reuse, 0x6 ;  /* 0x0000000600007804 */ /* 0x040fe20000000000 */
[----:B-12---:R-:W-:Y:S01]  /*34d0*/  IMAD.SHL.U32 R9, R0, 0x20, RZ ;  /* 0x0000002000097824 */ /* 0x006fe200078e00ff */
[----:B------:R-:W-:Y:S01]  /*34e0*/  LOP3.LUT R12, R12, 0x20, RZ, 0xc0, !PT ;  /* 0x000000200c0c7812 */ /* 0x000fe200078ec0ff */
        /* <DEDUP_REMOVED lines=8> */
[----:B------:R-:W-:Y:S01]  /*3570*/  UIMAD UR13, UR24, UR46, UR23 ;  /* 0x0000002e180d72a4 */ /* 0x000fe2000f8e0217 */
[----:B------:R-:W-:Y:S01]  /*3580*/  LOP3.LUT R13, R16, 0x38, R5, 0xf8, !PT ;  /* 0x00000038100d7812 */ /* 0x000fe200078ef805 */
[----:B------:R-:W1:Y:S01]  /*3590*/  LDC R250, c[0x0][0x44c] ;  /* 0x00011300fffa7b82 */ /* 0x000e620000000800 */
[----:B------:R-:W-:Y:S01]  /*35a0*/  LOP3.LUT R7, R8, 0x3800, R7, 0xf8, !PT ;  /* 0x0000380008077812 */ /* 0x000fe200078ef807 */
[----:B------:R-:W-:Y:S01]  /*35b0*/  USHF.L.U32 UR13, UR13, 0x5, URZ ;  /* 0x000000050d0d7899 */ /* 0x000fe200080006ff */
[----:B------:R-:W-:Y:S01]  /*35c0*/  LOP3.LUT R8, R3, 0x1c0, R6, 0xf8, !PT ;  /* 0x000001c003087812 */ /* 0x000fe200078ef806 */
[----:B------:R-:W0:Y:S01]  /*35d0*/  LDGDEPBAR ;  /* 0x00000000000079af */ /* 0x000e220000000000 */
[----:B------:R-:W-:Y:S01]  /*35e0*/  LOP3.LUT R18, R18, 0xc00, R9, 0xf8, !PT ;  /* 0x00000c0012127812 */ /* 0x000fe200078ef809 */
[----:B------:R-:W-:Y:S01]  /*35f0*/  IMAD.SHL.U32 R9, R219, 0x10, RZ ;  /* 0x00000010db097824 */ /* 0x000fe200078e00ff */
[----:B------:R-:W-:Y:S01]  /*3600*/  LOP3.LUT R3, R13, 0x8, R2, 0x78, !PT ;  /* 0x000000080d037812 */ /* 0x000fe200078e7802 */
[----:B------:R-:W-:Y:S01]  /*3610*/  USHF.R.S32.HI UR14, URZ, 0x1f, UR13 ;  /* 0x0000001fff0e7899 */ /* 0x000fe2000801140d */
[----:B------:R-:W-:Y:S01]  /*3620*/  LOP3.LUT R5, R8, 0x38, R5, 0x78, !PT ;  /* 0x0000003808057812 */ /* 0x000fe200078e7805 */
[----:B------:R-:W-:Y:S01]  /*3630*/  IMAD.MOV.U32 R229, RZ, RZ, 0x40 ;  /* 0x00000040ffe57424 */ /* 0x000fe200078e00ff */
[----:B------:R-:W-:Y:S01]  /*3640*/  LOP3.LUT R8, R18, R3, RZ, 0xfc, !PT ;  /* 0x0000000312087212 */ /* 0x000fe200078efcff */
[----:B------:R-:W-:Y:S01]  /*3650*/  IMAD.SHL.U32 R3, R219, 0x40, RZ ;  /* 0x00000040db037824 */ /* 0x000fe200078e00ff */
[----:B------:R-:W-:Y:S01]  /*3660*/  LOP3.LUT R12, R218, 0x38, RZ, 0xc0, !PT ;  /* 0x00000038da0c7812 */ /* 0x000fe200078ec0ff */
[----:B------:R-:W-:Y:S01]  /*3670*/  IMAD.MOV.U32 R227, RZ, RZ, 0x20 ;  /* 0x00000020ffe37424 */ /* 0x000fe200078e00ff */
[----:B------:R-:W-:Y:S01]  /*3680*/  LOP3.LUT R226, R13, 0x8, R0, 0x78, !PT ;  /* 0x000000080de27812 */ /* 0x000fe200078e7800 */
[----:B------:R-:W-:Y:S01]  /*3690*/  IMAD.MOV.U32 R248, RZ, RZ, 0x3f ;  /* 0x0000003ffff87424 */ /* 0x000fe200078e00ff */
[----:B------:R-:W-:Y:S01]  /*36a0*/  LOP3.LUT R2, R3, 0x1c0, RZ, 0xc0, !PT ;  /* 0x000001c003027812 */ /* 0x000fe200078ec0ff */
[----:B------:R-:W-:Y:S01]  /*36b0*/  IMAD.MOV.U32 R247, RZ, RZ, 0x37 ;  /* 0x00000037fff77424 */ /* 0x000fe200078e00ff */
[----:B------:R-:W-:Y:S01]  /*36c0*/  LOP3.LUT R0, R216, 0x200, RZ, 0xc0, !PT ;  /* 0x00000200d8007812 */ /* 0x000fe200078ec0ff */
[----:B------:R-:W-:Y:S01]  /*36d0*/  IMAD.MOV.U32 R252, RZ, RZ, 0x20 ;  /* 0x00000020fffc7424 */ /* 0x000fe200078e00ff */
[----:B------:R-:W-:Y:S01]  /*36e0*/  LOP3.LUT R2, R2, 0x38, R217, 0xf8, !PT ;  /* 0x0000003802027812 */ /* 0x000fe200078ef8d9 */
[----:B------:R-:W-:Y:S01]  /*36f0*/  IMAD.MOV.U32 R251, RZ, RZ, 0x40 ;  /* 0x00000040fffb7424 */ /* 0x000fe200078e00ff */
[----:B------:R-:W-:Y:S01]  /*3700*/  LOP3.LUT R6, R5, 0x200, R6, 0xf8, !PT ;  /* 0x0000020005067812 */ /* 0x000fe200078ef806 */
[----:B------:R-:W-:Y:S01]  /*3710*/  IMAD.MOV.U32 R246, RZ, RZ, 0x4 ;  /* 0x00000004fff67424 */ /* 0x000fe200078e00ff */
[----:B------:R-:W-:-:S02]  /*3720*/  LOP3.LUT R12, R12, 0x20, R233, 0x78, !PT ;  /* 0x000000200c0c7812 */ /* 0x000fc400078e78e9 */
[----:B------:R-:W-:Y:S02]  /*3730*/  CS2R R190, SRZ ;  /* 0x0000000000be7805 */ /* 0x000fe4000001ff00 */
[----:B------:R-:W-:Y:S02]  /*3740*/  LOP3.LUT R5, R3, 0x200, RZ, 0xc0, !PT ;  /* 0x0000020003057812 */ /* 0x000fe400078ec0ff */
[----:B------:R-:W-:Y:S02]  /*3750*/  CS2R R188, SRZ ;  /* 0x0000000000bc7805 */ /* 0x000fe4000001ff00 */
[----:B------:R-:W-:Y:S02]  /*3760*/  SHF.R.U32.HI R17, RZ, 0x1, R219 ;  /* 0x00000001ff117819 */ /* 0x000fe400000116db */
[----:B------:R-:W-:Y:S02]  /*3770*/  CS2R R194, SRZ ;  /* 0x0000000000c27805 */ /* 0x000fe4000001ff00 */
[----:B------:R-:W-:-:S02]  /*3780*/  LOP3.LUT R13, R216, 0xc00, RZ, 0xc0, !PT ;  /* 0x00000c00d80d7812 */ /* 0x000fc400078ec0ff */
[----:B------:R-:W-:Y:S02]  /*3790*/  CS2R R192, SRZ ;  /* 0x0000000000c07805 */ /* 0x000fe4000001ff00 */
[----:B------:R-:W-:Y:S02]  /*37a0*/  LOP3.LUT R226, R7, R226, RZ, 0xfc, !PT ;  /* 0x000000e207e27212 */ /* 0x000fe400078efcff */
        /* <DEDUP_REMOVED lines=11> */
[----:B------:R-:W-:Y:S02]  /*3860*/  LOP3.LUT R12, R13, 0x6, R218, 0xf8, !PT ;  /* 0x000000060d0c7812 */ /* 0x000fe400078ef8da */
[----:B------:R-:W-:Y:S02]  /*3870*/  CS2R R178, SRZ ;  /* 0x0000000000b27805 */ /* 0x000fe4000001ff00 */
[----:B------:R-:W-:Y:S02]  /*3880*/  LOP3.LUT R239, R0, R239, RZ, 0xfc, !PT ;  /* 0x000000ef00ef7212 */ /* 0x000fe400078efcff */
[----:B------:R-:W-:Y:S02]  /*3890*/  CS2R R176, SRZ ;  /* 0x0000000000b07805 */ /* 0x000fe4000001ff00 */
[----:B------:R-:W-:-:S02]  /*38a0*/  LOP3.LUT R0, R7, R220, RZ, 0xfc, !PT ;  /* 0x000000dc07007212 */ /* 0x000fc400078efcff */
[----:B------:R-:W-:Y:S02]  /*38b0*/  CS2R R170, SRZ ;  /* 0x0000000000aa7805 */ /* 0x000fe4000001ff00 */
[----:B------:R-:W-:Y:S02]  /*38c0*/  LOP3.LUT R7, R12, R9, RZ, 0xfc, !PT ;  /* 0x000000090c077212 */ /* 0x000fe400078efcff */
[----:B------:R-:W-:Y:S02]  /*38d0*/  CS2R R168, SRZ ;  /* 0x0000000000a87805 */ /* 0x000fe4000001ff00 */
[----:B-----5:R-:W-:Y:S01]  /*38e0*/  R2UR UR17, R10 ;  /* 0x000000000a1172ca */ /* 0x020fe200000e0000 */
[----:B------:R-:W-:Y:S01]  /*38f0*/  IMAD.U32 R10, RZ, RZ, UR35 ;  /* 0x00000023ff0a7e24 */ /* 0x000fe2000f8e00ff */
[----:B------:R-:W-:Y:S01]  /*3900*/  LOP3.LUT R5, R5, 0x400, R216, 0xf8, !PT ;  /* 0x0000040005057812 */ /* 0x000fe200078ef8d8 */
[----:B------:R2:W-:Y:S01]  /*3910*/  STL [R1+0x4], R7 ;  /* 0x0000040701007387 */ /* 0x0005e20000100800 */
[----:B------:R-:W-:-:S02]  /*3920*/  IADD3 R4, P3, P0, R14, UR13, R4 ;  /* 0x0000000d0e047c10 */ /* 0x000fc4000f87e004 */
[----:B------:R-:W-:Y:S02]  /*3930*/  CS2R R166, SRZ ;  /* 0x0000000000a67805 */ /* 0x000fe4000001ff00 */
[----:B------:R-:W-:Y:S02]  /*3940*/  LOP3.LUT R220, R5, R220, RZ, 0xfc, !PT ;  /* 0x000000dc05dc7212 */ /* 0x000fe400078efcff */
[----:B------:R-:W-:Y:S02]  /*3950*/  CS2R R164, SRZ ;  /* 0x0000000000a47805 */ /* 0x000fe4000001ff00 */
[----:B------:R-:W-:Y:S01]  /*3960*/  IADD3.X R5, PT, PT, R15, UR14, RZ, P3, P0 ;  /* 0x0000000e0f057c10 */ /* 0x000fe20009fe04ff */
[----:B------:R-:W3:Y:S01]  /*3970*/  LDCU UR14, c[0x0][0x590] ;  /* 0x0000b200ff0e77ac */ /* 0x000ee20008000800 */
[----:B------:R-:W-:Y:S02]  /*3980*/  LOP3.LUT P0, RZ, R219, 0x4, RZ, 0xc0, !PT ;  /* 0x00000004dbff7812 */ /* 0x000fe4000780c0ff */
[----:B------:R-:W-:-:S02]  /*3990*/  CS2R R158, SRZ ;  /* 0x00000000009e7805 */ /* 0x000fc4000001ff00 */
[----:B------:R-:W-:Y:S01]  /*39a0*/  R2UR UR15, R11 ;  /* 0x000000000b0f72ca */ /* 0x000fe200000e0000 */
[----:B------:R4:W-:Y:S01]  /*39b0*/  STL [R1], R5 ;  /* 0x0000000501007387 */ /* 0x0009e20000100800 */
[----:B------:R-:W-:Y:S02]  /*39c0*/  SEL R229, R229, 0xffffffc0, !P2 ;  /* 0xffffffc0e5e57807 */ /* 0x000fe40005000000 */
[----:B------:R-:W-:Y:S02]  /*39d0*/  CS2R R156, SRZ ;  /* 0x00000000009c7805 */ /* 0x000fe4000001ff00 */
[----:B------:R-:W-:Y:S01]  /*39e0*/  LEA R226, R226, UR34, 0x1 ;  /* 0x00000022e2e27c11 */ /* 0x000fe2000f8e08ff */
[----:B------:R-:W-:Y:S01]  /*39f0*/  STL [R1+0x8], R238 ;  /* 0x000008ee01007387 */ /* 0x000fe20000100800 */
[----:B------:R-:W-:Y:S02]  /*3a00*/  SEL R227, R227, 0xffffffe0, !P1 ;  /* 0xffffffe0e3e37807 */ /* 0x000fe40004800000 */
[----:B------:R-:W-:-:S02]  /*3a10*/  CS2R R162, SRZ ;  /* 0x0000000000a27805 */ /* 0x000fc4000001ff00 */
[----:B------:R-:W-:Y:S01]  /*3a20*/  LEA R8, R8, UR34, 0x1 ;  /* 0x0000002208087c11 */ /* 0x000fe2000f8e08ff */
[----:B------:R-:W-:Y:S01]  /*3a30*/  IMAD.IADD R224, R229, 0x1, R226 ;  /* 0x00000001e5e07824 */ /* 0x000fe200078e02e2 */
[----:B------:R-:W-:Y:S02]  /*3a40*/  LEA R6, R6, UR34, 0x1 ;  /* 0x0000002206067c11 */ /* 0x000fe4000f8e08ff */
[----:B------:R-:W-:Y:S02]  /*3a50*/  CS2R R160, SRZ ;  /* 0x0000000000a07805 */ /* 0x000fe4000001ff00 */
[----:B------:R-:W-:Y:S02]  /*3a60*/  CS2R R154, SRZ ;  /* 0x00000000009a7805 */ /* 0x000fe4000001ff00 */
[----:B------:R-:W-:Y:S02]  /*3a70*/  CS2R R152, SRZ ;  /* 0x0000000000987805 */ /* 0x000fe4000001ff00 */
[----:B------:R-:W-:-:S02]  /*3a80*/  CS2R R150, SRZ ;  /* 0x0000000000967805 */ /* 0x000fc4000001ff00 */
[----:B------:R-:W-:Y:S02]  /*3a90*/  CS2R R148, SRZ ;  /* 0x0000000000947805 */ /* 0x000fe4000001ff00 */
[----:B--2---:R-:W-:Y:S02]  /*3aa0*/  IADD3 R7, PT, PT, R10, UR37, R237 ;  /* 0x000000250a077c10 */ /* 0x004fe4000fffe0ed */
[----:B------:R-:W-:Y:S02]  /*3ab0*/  CS2R R142, SRZ ;  /* 0x00000000008e7805 */ /* 0x000fe4000001ff00 */
[----:B------:R-:W-:Y:S02]  /*3ac0*/  CS2R R140, SRZ ;  /* 0x00000000008c7805 */ /* 0x000fe4000001ff00 */
[----:B------:R-:W-:Y:S02]  /*3ad0*/  CS2R R146, SRZ ;  /* 0x0000000000927805 */ /* 0x000fe4000001ff00 */
[----:B------:R-:W-:Y:S01]  /*3ae0*/  CS2R R144, SRZ ;  /* 0x0000000000907805 */ /* 0x000fe2000001ff00 */
[----:B------:R-:W-:Y:S01]  /*3af0*/  VIADD R7, R7, -UR39 ;  /* 0x8000002707077c36 */ /* 0x000fe20008000000 */
[----:B------:R-:W-:-:S02]  /*3b00*/  CS2R R138, SRZ ;  /* 0x00000000008a7805 */ /* 0x000fc4000001ff00 */
[----:B------:R-:W-:Y:S02]  /*3b10*/  CS2R R136, SRZ ;  /* 0x0000000000887805 */ /* 0x000fe4000001ff00 */
[----:B------:R-:W-:Y:S02]  /*3b20*/  CS2R R134, SRZ ;  /* 0x0000000000867805 */ /* 0x000fe4000001ff00 */
[----:B------:R-:W-:Y:S01]  /*3b30*/  CS2R R132, SRZ ;  /* 0x0000000000847805 */ /* 0x000fe2000001ff00 */
[----:B----4-:R-:W-:Y:S01]  /*3b40*/  IMAD.MOV.U32 R5, RZ, RZ, 0x10 ;  /* 0x00000010ff057424 */ /* 0x010fe200078e00ff */
[----:B------:R2:W-:Y:S01]  /*3b50*/  STL [R1+0xc], R7 ;  /* 0x00000c0701007387 */ /* 0x0005e20000100800 */
        /* <DEDUP_REMOVED lines=24> */
[----:B--2---:R-:W-:Y:S02]  /*3ce0*/  LOP3.LUT R7, R217, 0x38, RZ, 0xc0, !PT ;  /* 0x00000038d9077812 */ /* 0x004fe400078ec0ff */
[----:B------:R-:W-:Y:S02]  /*3cf0*/  CS2R R36, SRZ ;  /* 0x0000000000247805 */ /* 0x000fe4000001ff00 */
[----:B------:R-:W-:-:S02]  /*3d00*/  CS2R R30, SRZ ;  /* 0x00000000001e7805 */ /* 0x000fc4000001ff00 */
[----:B------:R-:W-:Y:S02]  /*3d10*/  CS2R R28, SRZ ;  /* 0x00000000001c7805 */ /* 0x000fe4000001ff00 */
[C---:B------:R-:W-:Y:S02]  /*3d20*/  LOP3.LUT R5, R7.reuse, 0x40, RZ, 0xfc, !PT ;  /* 0x0000004007057812 */ /* 0x040fe400078efcff */
[----:B------:R-:W-:Y:S02]  /*3d30*/  CS2R R34, SRZ ;  /* 0x0000000000227805 */ /* 0x000fe4000001ff00 */
[----:B------:R-:W-:Y:S01]  /*3d40*/  LOP3.LUT R5, R7, 0x80, RZ, 0xfc, !PT ;  /* 0x0000008007057812 */ /* 0x000fe200078efcff */
[----:B------:R-:W-:Y:S01]  /*3d50*/  IMAD.WIDE.U32 R4, R4, -0x2daee0ad, RZ ;  /* 0xd2511f5304047825 */ /* 0x000fe200078e00ff */
[----:B------:R-:W-:Y:S02]  /*3d60*/  CS2R R32, SRZ ;  /* 0x0000000000207805 */ /* 0x000fe4000001ff00 */
[----:B------:R-:W-:-:S02]  /*3d70*/  CS2R R26, SRZ ;  /* 0x00000000001a7805 */ /* 0x000fc4000001ff00 */
[----:B------:R-:W-:Y:S02]  /*3d80*/  CS2R R24, SRZ ;  /* 0x0000000000187805 */ /* 0x000fe4000001ff00 */
[----:B------:R-:W-:Y:S01]  /*3d90*/  CS2R R22, SRZ ;  /* 0x0000000000167805 */ /* 0x000fe2000001ff00 */
[----:B------:R2:W-:Y:S01]  /*3da0*/  STL.64 [R1+0x10], R4 ;  /* 0x0000100401007387 */ /* 0x0005e20000100a00 */
[----:B------:R-:W-:Y:S02]  /*3db0*/  CS2R R20, SRZ ;  /* 0x0000000000147805 */ /* 0x000fe4000001ff00 */
[C---:B------:R-:W-:Y:S01]  /*3dc0*/  LOP3.LUT P3, RZ, R219.reuse, 0x2, RZ, 0xc0, !PT ;  /* 0x00000002dbff7812 */ /* 0x040fe2000786c0ff */
[----:B------:R-:W-:Y:S01]  /*3dd0*/  VIADD R222, R8, UR16 ;  /* 0x0000001008de7c36 */ /* 0x000fe20008000000 */
[----:B------:R-:W-:Y:S01]  /*3de0*/  LOP3.LUT P4, RZ, R219, 0x8, RZ, 0xc0, !PT ;  /* 0x00000008dbff7812 */ /* 0x000fe2000788c0ff */
[----:B------:R-:W-:Y:S01]  /*3df0*/  IMAD.IADD R225, R227, 0x1, R226 ;  /* 0x00000001e3e17824 */ /* 0x000fe200078e02e2 */
[----:B------:R-:W-:Y:S01]  /*3e00*/  SHF.R.U32.HI R249, RZ, 0x2, R219 ;  /* 0x00000002fff97819 */ /* 0x000fe200000116db */
[----:B------:R-:W-:Y:S01]  /*3e10*/  VIADD R221, R6, UR16 ;  /* 0x0000001006dd7c36 */ /* 0x000fe20008000000 */
[----:B------:R-:W-:Y:S01]  /*3e20*/  LOP3.LUT R9, R7, 0xc0, RZ, 0xfc, !PT ;  /* 0x000000c007097812 */ /* 0x000fe200078efcff */
[----:B------:R-:W-:Y:S01]  /*3e30*/  IMAD.IADD R223, R227, 0x1, R224 ;  /* 0x00000001e3df7824 */ /* 0x000fe200078e02e0 */
[----:B------:R-:W4:Y:S01]  /*3e40*/  LDCU UR8, c[0x0][0x440] ;  /* 0x00008800ff0877ac */ /* 0x000f220008000800 */
[----:B------:R-:W1:Y:S01]  /*3e50*/  LDCU UR9, c[0x0][0x3e0] ;  /* 0x00007c00ff0977ac */ /* 0x000e620008000800 */
[----:B------:R-:W1:Y:S01]  /*3e60*/  LDCU UR12, c[0x0][0x45c] ;  /* 0x00008b80ff0c77ac */ /* 0x000e620008000800 */
[----:B------:R-:W1:Y:S01]  /*3e70*/  LDCU.U8 UR13, c[0x0][0x4f8] ;  /* 0x00009f00ff0d77ac */ /* 0x000e620008000000 */
[----:B---3--:R-:W-:-:S02]  /*3e80*/  USHF.L.U32 UR14, UR14, 0x6, URZ ;  /* 0x000000060e0e7899 */ /* 0x008fc400080006ff */
[----:B------:R-:W-:Y:S02]  /*3e90*/  UIADD3 UR48, UPT, UPT, UR48, 0x40, -UR37 ;  /* 0x0000004030307890 */ /* 0x000fe4000fffe825 */
[----:B------:R-:W-:Y:S02]  /*3ea0*/  USHF.L.U32 UR51, UR51, 0x3, URZ ;  /* 0x0000000333337899 */ /* 0x000fe400080006ff */
[----:B------:R-:W-:Y:S02]  /*3eb0*/  UIADD3 UR44, UPT, UPT, UR17, -0x61c88647, URZ ;  /* 0x9e3779b9112c7890 */ /* 0x000fe4000fffe0ff */
[----:B------:R-:W-:Y:S02]  /*3ec0*/  UIADD3 UR24, UPT, UPT, UR15, -0x4498517b, URZ ;  /* 0xbb67ae850f187890 */ /* 0x000fe4000fffe0ff */
[----:B------:R-:W-:Y:S02]  /*3ed0*/  UIADD3 UR60, UPT, UPT, UR17, 0x3c6ef372, URZ ;  /* 0x3c6ef372113c7890 */ /* 0x000fe4000fffe0ff */
        /* <DEDUP_REMOVED lines=8> */
[----:B-12-4-:R-:W-:-:S12]  /*3f60*/  UIADD3 UR39, UPT, UPT, UR15, 0x646e171e, URZ ;  /* 0x646e171e0f277890 */ /* 0x016fd8000fffe0ff */
.L_x_969:
[----:B------:R-:W0:Y:S01]  /*3f70*/  LDGDEPBAR ;  /* 0x00000000000079af */ /* 0x000e220000000000 */
[----:B------:R-:W-:Y:S01]  /*3f80*/  IMAD.IADD R117, R222, 0x1, R227 ;  /* 0x00000001de757824 */ /* 0x000fe200078e02e3 */
[----:B-----5:R-:W-:Y:S01]  /*3f90*/  FSETP.NEU.FTZ.AND P5, PT, R236, -INF , PT ;  /* 0xff800000ec00780b */ /* 0x020fe20003fbd000 */
[----:B------:R-:W-:Y:S03]  /*3fa0*/  IMAD.IADD R116, R222, 0x1, R229 ;  /* 0x00000001de747824 */ /* 0x000fe600078e02e5 */
[----:B------:R-:W2:Y:S01]  /*3fb0*/  LDL R122, [R1] ;  /* 0x00000000017a7983 */ /* 0x000ea20000100800 */
[----:B------:R-:W-:Y:S01]  /*3fc0*/  SEL R229, R251, 0xffffffc0, !P0 ;  /* 0xffffffc0fbe57807 */ /* 0x000fe20004000000 */
[----:B------:R-:W-:Y:S01]  /*3fd0*/  IMAD.MOV.U32 R214, RZ, RZ, 0x10 ;  /* 0x00000010ffd67424 */ /* 0x000fe200078e00ff */
[----:B------:R-:W-:Y:S01]  /*3fe0*/  FSETP.NEU.FTZ.AND P1, PT, R235, -INF , PT ;  /* 0xff800000eb00780b */ /* 0x000fe20003f3d000 */
[----:B------:R-:W-:Y:S02]  /*3ff0*/  IMAD.IADD R227, R227, 0x1, R116 ;  /* 0x00000001e3e37824 */ /* 0x000fe400078e0274 */
[----:B------:R-:W3:Y:S01]  /*4000*/  LDL.64 R126, [R1+0x10] ;  /* 0x00001000017e7983 */ /* 0x000ee20000100a00 */
[----:B------:R-:W-:Y:S01]  /*4010*/  FMUL.FTZ R123, R235, 1.4426950216293334961 ;  /* 0x3fb8aa3beb7b7820 */ /* 0x000fe20000410000 */
[----:B------:R-:W-:Y:S01]  /*4020*/  SEL R214, R214, 0xfffffff0, !P0 ;  /* 0xfffffff0d6d67807 */ /* 0x000fe20004000000 */
[----:B------:R-:W-:Y:S03]  /*4030*/  VIADD R234, R234, 0xfffffffc ;  /* 0xfffffffceaea7836 */ /* 0x000fe60000000000 */
[----:B------:R-:W4:Y:S01]  /*4040*/  LDL R128, [R1+0xc] ;  /* 0x00000c0001807983 */ /* 0x000f220000100800 */
[----:B------:R-:W-:Y:S01]  /*4050*/  IMAD.U32 R120, RZ, RZ, UR41 ;  /* 0x00000029ff787e24 */ /* 0x000fe2000f8e00ff */
[----:B------:R-:W-:Y:S01]  /*4060*/  UIADD3 UR35, UPT, UPT, UR35, -0x40, URZ ;  /* 0xffffffc023237890 */ /* 0x000fe2000fffe0ff */
[----:B------:R-:W-:Y:S03]  /*4070*/  IMAD.WIDE.U32 R118, R234, -0x326172a9, RZ ;  /* 0xcd9e8d57ea767825 */ /* 0x000fe600078e00ff */
[----:B------:R-:W5:Y:S01]  /*4080*/  LDL R215, [R1+0x4] ;  /* 0x0000040001d77983 */ /* 0x000f620000100800 */
[----:B------:R-:W-:Y:S01]  /*4090*/  USHF.L.U32 UR16, UR41, 0x6, URZ ;  /* 0x0000000629107899 */ /* 0x000fe200080006ff */
[----:B------:R-:W-:Y:S01]  /*40a0*/  SHF.R.U32.HI R121, RZ, 0x7, R219 ;  /* 0x00000007ff797819 */ /* 0x000fe200000116db */
[----:B------:R-:W-:Y:S01]  /*40b0*/  UISETP.GE.AND UP0, UPT, UR35, UR48, UPT ;  /* 0x000000302300728c */ /* 0x000fe2000bf06270 */
[----:B------:R-:W-:Y:S01]  /*40c0*/  LOP3.LUT R213, R217, 0x38, RZ, 0xc0, !PT ;  /* 0x00000038d9d57812 */ /* 0x000fe200078ec0ff */
[----:B------:R-:W-:Y:S02]  /*40d0*/  UIADD3 UR16, UPT, UPT, UR16, 0x40, URZ ;  /* 0x0000004010107890 */ /* 0x000fe4000fffe0ff */
[----:B------:R-:W-:Y:S01]  /*40e0*/  IMAD R121, R120, 0x2, R121 ;  /* 0x0000000278797824 */ /* 0x000fe200078e0279 */
[----:B------:R-:W-:Y:S01]  /*40f0*/  UIADD3 UR36, UPT, UPT, UR36, -0x1, URZ ;  /* 0xffffffff24247890 */ /* 0x000fe2000fffe0ff */
[C---:B------:R-:W-:Y:S01]  /*4100*/  LOP3.LUT R209, R213.reuse, 0xc0, RZ, 0xfc, !PT ;  /* 0x000000c0d5d17812 */ /* 0x040fe200078efcff */
[----:B------:R-:W-:Y:S01]  /*4110*/  UISETP.LT.AND UP0, UPT, UR16, UR37, UP0 ;  /* 0x000000251000728c */ /* 0x000fe20008701270 */
[C---:B------:R-:W-:Y:S02]  /*4120*/  LOP3.LUT R211, R213.reuse, 0x80, RZ, 0xfc, !PT ;  /* 0x00000080d5d37812 */ /* 0x040fe400078efcff */
[----:B------:R-:W-:Y:S03]  /*4130*/  LOP3.LUT R212, R213, 0x40, RZ, 0xfc, !PT ;  /* 0x00000040d5d47812 */ /* 0x000fe600078efcff */
[----:B------:R-:W-:Y:S01]  /*4140*/  PLOP3.LUT P2, PT, PT, PT, UP0, 0x80, 0x8 ;  /* 0x000000000008781c */ /* 0x000fe20003f4f008 */
[----:B------:R-:W-:Y:S01]  /*4150*/  UISETP.GT.AND UP0, UPT, UR36, UR47, UPT ;  /* 0x0000002f2400728c */ /* 0x000fe2000bf04270 */
[----:B------:R-:W-:Y:S04]  /*4160*/  DEPBAR.LE SB0, 0x0 ;  /* 0x000080000000791a */ /* 0x000fe80000000000 */
[----:B------:R-:W-:Y:S06]  /*4170*/  BAR.SYNC.DEFER_BLOCKING 0x0 ;  /* 0x0000000000007b1d */ /* 0x000fec0000010000 */
[----:B------:R-:W-:Y:S06]  /*4180*/  LDSM.16.M88.4 R84, [R222] ;  /* 0x00000000de54783b */ /* 0x000fec0000000200 */
[----:B------:R-:W1:Y:S06]  /*4190*/  LDSM.16.M88.4 R88, [R226+0x18000] ;  /* 0x01800000e258783b */ /* 0x000e6c0000000200 */
[----:B------:R-:W1:Y:S06]  /*41a0*/  LDSM.16.M88.4 R92, [R226+0x18800] ;  /* 0x01880000e25c783b */ /* 0x000e6c0000000200 */
[----:B------:R-:W-:Y:S06]  /*41b0*/  LDSM.16.M88.4 R96, [R117] ;  /* 0x000000007560783b */ /* 0x000fec0000000200 */
[----:B------:R-:W1:Y:S06]  /*41c0*/  LDSM.16.M88.4 R100, [R225+0x18000] ;  /* 0x01800000e164783b */ /* 0x000e6c0000000200 */
[----:B------:R-:W1:Y:S06]  /*41d0*/  LDSM.16.M88.4 R104, [R225+0x18800] ;  /* 0x01880000e168783b */ /* 0x000e6c0000000200 */
[----:B------:R-:W-:Y:S06]  /*41e0*/  LDSM.16.M88.4 R108, [R116] ;  /* 0x00000000746c783b */ /* 0x000fec0000000200 */
[----:B------:R-:W1:Y:S02]  /*41f0*/  LDSM.16.M88.4 R112, [R224+0x18000] ;  /* 0x01800000e070783b */ /* 0x000e640000000200 */
[C---:B-1----:R-:W-:Y:S08]  /*4200*/  HMMA.16816.F32 R4, R84.reuse, R88, RZ ;  /* 0x000000585404723c */ /* 0x042ff000000018ff */
[C---:B------:R-:W-:Y:S01]  /*4210*/  HMMA.16816.F32 R8, R84.reuse, R90, RZ ;  /* 0x0000005a5408723c */ /* 0x040fe200000018ff */
[----:B------:R-:W-:Y:S07]  /*4220*/  LDSM.16.M88.4 R88, [R227] ;  /* 0x00000000e358783b */ /* 0x000fee0000000200 */
[C---:B------:R-:W-:Y:S08]  /*4230*/  HMMA.16816.F32 R12, R84.reuse, R92, RZ ;  /* 0x0000005c540c723c */ /* 0x040ff000000018ff */
[----:B------:R-:W-:Y:S01]  /*4240*/  HMMA.16816.F32 R16, R84, R94, RZ ;  /* 0x0000005e5410723c */ /* 0x000fe200000018ff */
        /* <DEDUP_REMOVED lines=35> */
[----:B------:R-:W5:Y:S06]  /*4480*/  LDSM.16.M88.4 R88, [R223+0x1a800] ;  /* 0x01a80000df58783b */ /* 0x000f6c0000000200 */
[----:B------:R-:W5:Y:S01]  /*4490*/  LDSM.16.M88.4 R108, [R222+0x4000] ;  /* 0x00400000de6c783b */ /* 0x000f620000000200 */
[C---:B--2---:R-:W-:Y:S05]  /*44a0*/  HMMA.16816.F32 R4, R92.reuse, R96, R4 ;  /* 0x000000605c04723c */ /* 0x044fea0000001804 */
[----:B------:R-:W-:Y:S02]  /*44b0*/  LOP3.LUT R120, R122, UR17, R119, 0x96, !PT ;  /* 0x000000117a787c12 */ /* 0x000fe4000f8e9677 */
[----:B------:R-:W-:Y:S01]  /*44c0*/  @!P2 LOP3.LUT R122, R218, 0x6, RZ, 0xc0, !PT ;  /* 0x00000006da7aa812 */ /* 0x000fe200078ec0ff */
[C---:B------:R-:W-:Y:S01]  /*44d0*/  HMMA.16816.F32 R8, R92.reuse, R98, R8 ;  /* 0x000000625c08723c */ /* 0x040fe20000001808 */
[----:B------:R-:W-:Y:S02]  /*44e0*/  LDSM.16.M88.4 R96, [R225+0x1c000] ;  /* 0x01c00000e160783b */ /* 0x000fe40000000200 */
[----:B------:R-:W-:Y:S02]  /*44f0*/  @!P2 LOP3.LUT R122, R122, 0xe0, R233, 0xf8, !PT ;  /* 0x000000e07a7aa812 */ /* 0x000fe400078ef8e9 */
[----:B---3--:R-:W-:Y:S01]  /*4500*/  LOP3.LUT R119, R121, UR15, R127, 0x96, !PT ;  /* 0x0000000f79777c12 */ /* 0x008fe2000f8e967f */
[----:B------:R-:W-:Y:S02]  /*4510*/  IMAD.WIDE.U32 R120, R120, -0x2daee0ad, RZ ;  /* 0xd2511f5378787825 */ /* 0x000fe400078e00ff */
[C---:B-1----:R-:W-:Y:S03]  /*4520*/  HMMA.16816.F32 R12, R92.reuse, R84, R12 ;  /* 0x000000545c0c723c */ /* 0x042fe6000000180c */
[----:B------:R-:W-:Y:S01]  /*4530*/  IMAD.WIDE.U32 R124, R119, -0x326172a9, RZ ;  /* 0xcd9e8d57777c7825 */ /* 0x000fe200078e00ff */
[----:B------:R-:W-:Y:S03]  /*4540*/  LOP3.LUT R126, R126, UR24, R121, 0x96, !PT ;  /* 0x000000187e7e7c12 */ /* 0x000fe6000f8e9679 */
[----:B------:R-:W-:Y:S01]  /*4550*/  IMAD.U32 R119, RZ, RZ, UR41 ;  /* 0x00000029ff777e24 */ /* 0x000fe2000f8e00ff */
[----:B------:R-:W-:Y:S01]  /*4560*/  HMMA.16816.F32 R16, R92, R86, R16 ;  /* 0x000000565c10723c */ /* 0x000fe20000001810 */
[----:B------:R-:W1:Y:S02]  /*4570*/  LDSM.16.M88.4 R84, [R226+0x1c800] ;  /* 0x01c80000e254783b */ /* 0x000e640000000200 */
[----:B------:R-:W-:Y:S01]  /*4580*/  IMAD.WIDE.U32 R126, R126, -0x326172a9, RZ ;  /* 0xcd9e8d577e7e7825 */ /* 0x000fe200078e00ff */
[----:B------:R-:W-:Y:S03]  /*4590*/  LOP3.LUT R130, R118, UR44, R125, 0x96, !PT ;  /* 0x0000002c76827c12 */ /* 0x000fe6000f8e967d */
[----:B------:R-:W2:Y:S01]  /*45a0*/  LDSM.16.M88.4 R92, [R117+0x4000] ;  /* 0x00400000755c783b */ /* 0x000ea20000000200 */
[C---:B------:R-:W-:Y:S05]  /*45b0*/  HMMA.16816.F32 R4, R100.reuse, R104, R4 ;  /* 0x000000686404723c */ /* 0x040fea0000001804 */
[----:B------:R-:W-:Y:S01]  /*45c0*/  IMAD.WIDE.U32 R130, R130, -0x2daee0ad, RZ ;  /* 0xd2511f5382827825 */ /* 0x000fe200078e00ff */
[----:B------:R-:W-:Y:S02]  /*45d0*/  LOP3.LUT R118, R124, UR60, R127, 0x96, !PT ;  /* 0x0000003c7c767c12 */ /* 0x000fe4000f8e967f */
[C---:B------:R-:W-:Y:S01]  /*45e0*/  HMMA.16816.F32 R8, R100.reuse, R106, R8 ;  /* 0x0000006a6408723c */ /* 0x040fe20000001808 */
[----:B------:R-:W-:Y:S02]  /*45f0*/  LDSM.16.M88.4 R104, [R224+0x1c000] ;  /* 0x01c00000e068783b */ /* 0x000fe40000000200 */
[----:B----4-:R-:W-:Y:S01]  /*4600*/  @!P2 VIADDMNMX R124, R128, -R248, UR37, PT ;  /* 0x00000025807cae46 */ /* 0x010fe2000b8009f8 */
[----:B------:R-:W-:Y:S01]  /*4610*/  @!P2 IMAD R119, R119, 0x40, R122 ;  /* 0x000000407777a824 */ /* 0x000fe200078e027a */
[----:B------:R-:W-:Y:S01]  /*4620*/  LOP3.LUT R121, R120, UR59, R131, 0x96, !PT ;  /* 0x0000003b78797c12 */ /* 0x000fe2000f8e9683 */
[----:B------:R-:W-:Y:S01]  /*4630*/  FMUL.FTZ R120, R236, 1.4426950216293334961 ;  /* 0x3fb8aa3bec787820 */ /* 0x000fe20000410000 */
[----:B------:R-:W-:Y:S01]  /*4640*/  @!P2 VIADDMNMX R122, R128, -R247, UR37, PT ;  /* 0x00000025807aae46 */ /* 0x000fe2000b8009f7 */
[C---:B-----5:R-:W-:Y:S03]  /*4650*/  HMMA.16816.F32 R12, R100.reuse, R88, R12 ;  /* 0x00000058640c723c */ /* 0x060fe6000000180c */
[----:B------:R-:W-:Y:S01]  /*4660*/  FSEL R120, R120, RZ, P5 ;  /* 0x000000ff78787208 */ /* 0x000fe20002800000 */
[----:B------:R-:W-:Y:S01]  /*4670*/  IMAD.WIDE.U32 R128, R118, -0x2daee0ad, RZ ;  /* 0xd2511f5376807825 */ /* 0x000fe200078e00ff */
[----:B------:R-:W-:Y:S02]  /*4680*/  FSEL R118, R123, RZ, P1 ;  /* 0x000000ff7b767208 */ /* 0x000fe40000800000 */
[CC--:B------:R-:W-:Y:S01]  /*4690*/  @!P2 ISETP.GE.AND P1, PT, R119.reuse, R124.reuse, PT ;  /* 0x0000007c7700a20c */ /* 0x0c0fe20003f26270 */
[----:B------:R-:W-:Y:S01]  /*46a0*/  HMMA.16816.F32 R16, R100, R90, R16 ;  /* 0x0000005a6410723c */ /* 0x000fe20000001810 */
[----:B------:R-:W3:Y:S02]  /*46b0*/  LDSM.16.M88.4 R88, [R225+0x1c800] ;  /* 0x01c80000e158783b */ /* 0x000ee40000000200 */
[----:B------:R-:W-:Y:S01]  /*46c0*/  @!P2 VIADD R125, R119, 0x1 ;  /* 0x00000001777da836 */ /* 0x000fe20000000000 */
[----:B------:R-:W-:Y:S01]  /*46d0*/  LOP3.LUT R123, R130, UR55, R129, 0x96, !PT ;  /* 0x00000037827b7c12 */ /* 0x000fe2000f8e9681 */
[----:B------:R-:W-:Y:S02]  /*46e0*/  IMAD.WIDE.U32 R130, R121, -0x326172a9, RZ ;  /* 0xcd9e8d5779827825 */ /* 0x000fe400078e00ff */
[----:B------:R-:W4:Y:S01]  /*46f0*/  LDSM.16.M88.4 R100, [R116+0x4000] ;  /* 0x004000007464783b */ /* 0x000f220000000200 */
[C---:B------:R-:W-:Y:S05]  /*4700*/  HMMA.16816.F32 R4, R108.reuse, R112, R4 ;  /* 0x000000706c04723c */ /* 0x040fea0000001804 */
[----:B------:R-:W-:Y:S01]  /*4710*/  @!P2 ISETP.GE.AND P5, PT, R125, R124, PT ;  /* 0x0000007c7d00a20c */ /* 0x000fe20003fa6270 */
[----:B------:R-:W-:Y:S01]  /*4720*/  IMAD.WIDE.U32 R196, R123, -0x326172a9, RZ ;  /* 0xcd9e8d577bc47825 */ /* 0x000fe200078e00ff */
[----:B------:R-:W-:Y:S01]  /*4730*/  @!P2 ISETP.GE.AND P6, PT, R125, R122, PT ;  /* 0x0000007a7d00a20c */ /* 0x000fe20003fc6270 */
[C---:B------:R-:W-:Y:S01]  /*4740*/  HMMA.16816.F32 R8, R108.reuse, R114, R8 ;  /* 0x000000726c08723c */ /* 0x040fe20000001808 */
[----:B------:R-:W-:Y:S02]  /*4750*/  LDSM.16.M88.4 R112, [R225+0x1e800] ;  /* 0x01e80000e170783b */ /* 0x000fe40000000200 */
[----:B------:R-:W-:Y:S01]  /*4760*/  LOP3.LUT R126, R126, UR58, R131, 0x96, !PT ;  /* 0x0000003a7e7e7c12 */ /* 0x000fe2000f8e9683 */
[C---:B------:R-:W-:Y:S02]  /*4770*/  @!P2 VIADD R125, R119.reuse, 0x8 ;  /* 0x00000008777da836 */ /* 0x040fe40000000000 */
[C---:B------:R-:W-:Y:S02]  /*4780*/  @!P2 VIADD R121, R119.reuse, 0x9 ;  /* 0x000000097779a836 */ /* 0x040fe40000000000 */
[C---:B-1----:R-:W-:Y:S03]  /*4790*/  HMMA.16816.F32 R12, R108.reuse, R84, R12 ;  /* 0x000000546c0c723c */ /* 0x042fe6000000180c */
[----:B------:R-:W-:Y:S04]  /*47a0*/  IMAD.WIDE.U32 R200, R126, -0x2daee0ad, RZ ;  /* 0xd2511f537ec87825 */ /* 0x000fe800078e00ff */
[----:B------:R-:W-:Y:S01]  /*47b0*/  @!P2 VIADD R123, R119, 0x11 ;  /* 0x00000011777ba836 */ /* 0x000fe20000000000 */
[----:B------:R-:W-:Y:S01]  /*47c0*/  HMMA.16816.F32 R16, R108, R86, R16 ;  /* 0x000000566c10723c */ /* 0x000fe20000001810 */
[----:B------:R-:W1:Y:S02]  /*47d0*/  LDSM.16.M88.4 R84, [R224+0x1c800] ;  /* 0x01c80000e054783b */ /* 0x000e640000000200 */
[----:B------:R-:W-:Y:S04]  /*47e0*/  LOP3.LUT R128, R128, UR52, R201, 0x96, !PT ;  /* 0x0000003480807c12 */ /* 0x000fe8000f8e96c9 */
[----:B------:R-:W-:Y:S01]  /*47f0*/  LDSM.16.M88.4 R108, [R223+0x1c000] ;  /* 0x01c00000df6c783b */ /* 0x000fe20000000200 */
[C---:B--2---:R-:W-:Y:S05]  /*4800*/  HMMA.16816.F32 R4, R92.reuse, R96, R4 ;  /* 0x000000605c04723c */ /* 0x044fea0000001804 */
[----:B------:R-:W-:Y:S03]  /*4810*/  IMAD.WIDE.U32 R128, R128, -0x326172a9, RZ ;  /* 0xcd9e8d5780807825 */ /* 0x000fe600078e00ff */
[C---:B------:R-:W-:Y:S01]  /*4820*/  HMMA.16816.F32 R8, R92.reuse, R98, R8 ;  /* 0x000000625c08723c */ /* 0x040fe20000001808 */
[----:B------:R-:W2:Y:S02]  /*4830*/  LDSM.16.M88.4 R96, [R227+0x4000] ;  /* 0x00400000e360783b */ /* 0x000ea40000000200 */
[----:B------:R-:W-:Y:S05]  /*4840*/  LOP3.LUT R198, R196, UR50, R129, 0x96, !PT ;  /* 0x00000032c4c67c12 */ /* 0x000fea000f8e9681 */
[C---:B---3--:R-:W-:Y:S03]  /*4850*/  HMMA.16816.F32 R12, R92.reuse, R88, R12 ;  /* 0x000000585c0c723c */ /* 0x048fe6000000180c */
[----:B------:R-:W-:Y:S05]  /*4860*/  IMAD.WIDE.U32 R198, R198, -0x2daee0ad, RZ ;  /* 0xd2511f53c6c67825 */ /* 0x000fea00078e00ff */
[----:B------:R-:W-:Y:S01]  /*4870*/  HMMA.16816.F32 R16, R92, R90, R16 ;  /* 0x0000005a5c10723c */ /* 0x000fe20000001810 */
[----:B------:R-:W3:Y:S06]  /*4880*/  LDSM.16.M88.4 R88, [R223+0x1c800] ;  /* 0x01c80000df58783b */ /* 0x000eec0000000200 */
[----:B------:R-:W-:Y:S01]  /*4890*/  LDSM.16.M88.4 R92, [R222+0x6000] ;  /* 0x00600000de5c783b */ /* 0x000fe20000000200 */
[C---:B----4-:R-:W-:Y:S08]  /*48a0*/  HMMA.16816.F32 R4, R100.reuse, R104, R4 ;  /* 0x000000686404723c */ /* 0x050ff00000001804 */
[C---:B------:R-:W-:Y:S01]  /*48b0*/  HMMA.16816.F32 R8, R100.reuse, R106, R8 ;  /* 0x0000006a6408723c */ /* 0x040fe20000001808 */
[----:B------:R-:W4:Y:S07]  /*48c0*/  LDSM.16.M88.4 R104, [R226+0x1e000] ;  /* 0x01e00000e268783b */ /* 0x000f2e0000000200 */
[C---:B-1----:R-:W-:Y:S08]  /*48d0*/  HMMA.16816.F32 R12, R100.reuse, R84, R12 ;  /* 0x00000054640c723c */ /* 0x042ff0000000180c */
[----:B------:R-:W-:Y:S01]  /*48e0*/  HMMA.16816.F32 R16, R100, R86, R16 ;  /* 0x000000566410723c */ /* 0x000fe20000001810 */
[----:B------:R1:W5:Y:S06]  /*48f0*/  LDSM.16.M88.4 R84, [R226+0x1e800] ;  /* 0x01e80000e254783b */ /* 0x00036c0000000200 */
[----:B------:R-:W-:Y:S01]  /*4900*/  LDSM.16.M88.4 R100, [R117+0x6000] ;  /* 0x006000007564783b */ /* 0x000fe20000000200 */
[C---:B--2---:R-:W-:Y:S08]  /*4910*/  HMMA.16816.F32 R4, R96.reuse, R108, R4 ;  /* 0x0000006c6004723c */ /* 0x044ff00000001804 */
[C---:B------:R-:W-:Y:S01]  /*4920*/  HMMA.16816.F32 R8, R96.reuse, R110, R8 ;  /* 0x0000006e6008723c */ /* 0x040fe20000001808 */
[----:B------:R-:W2:Y:S07]  /*4930*/  LDSM.16.M88.4 R108, [R225+0x1e000] ;  /* 0x01e00000e16c783b */ /* 0x000eae0000000200 */
[C---:B---3--:R-:W-:Y:S03]  /*4940*/  HMMA.16816.F32 R12, R96.reuse, R88, R12 ;  /* 0x00000058600c723c */ /* 0x048fe6000000180c */
[----:B-1----:R-:W-:Y:S05]  /*4950*/  LEA R226, R239, UR4, 0x1 ;  /* 0x00000004efe27c11 */ /* 0x002fea000f8e08ff */
[----:B------:R-:W-:Y:S01]  /*4960*/  HMMA.16816.F32 R16, R96, R90, R16 ;  /* 0x0000005a6010723c */ /* 0x000fe20000001810 */
[----:B------:R-:W-:Y:S06]  /*4970*/  LDSM.16.M88.4 R88, [R116+0x6000] ;  /* 0x006000007458783b */ /* 0x000fec0000000200 */
[----:B------:R-:W1:Y:S01]  /*4980*/  LDSM.16.M88.4 R96, [R224+0x1e000] ;  /* 0x01e00000e060783b */ /* 0x000e620000000200 */
[C---:B----4-:R-:W-:Y:S08]  /*4990*/  HMMA.16816.F32 R4, R92.reuse, R104, R4 ;  /* 0x000000685c04723c */ /* 0x050ff00000001804 */
[C---:B------:R-:W-:Y:S08]  /*49a0*/  HMMA.16816.F32 R8, R92.reuse, R106, R8 ;  /* 0x0000006a5c08723c */ /* 0x040ff00000001808 */
[C---:B-----5:R-:W-:Y:S08]  /*49b0*/  HMMA.16816.F32 R12, R92.reuse, R84, R12 ;  /* 0x000000545c0c723c */ /* 0x060ff0000000180c */
[----:B------:R-:W-:Y:S01]  /*49c0*/  HMMA.16816.F32 R16, R92, R86, R16 ;  /* 0x000000565c10723c */ /* 0x000fe20000001810 */
[----:B------:R3:W4:Y:S06]  /*49d0*/  LDSM.16.M88.4 R84, [R224+0x1e800] ;  /* 0x01e80000e054783b */ /* 0x00072c0000000200 */
[----:B------:R5:W-:Y:S01]  /*49e0*/  LDSM.16.M88.4 R92, [R227+0x6000] ;  /* 0x00600000e35c783b */ /* 0x000be20000000200 */
[C---:B--2---:R-:W-:Y:S08]  /*49f0*/  HMMA.16816.F32 R4, R100.reuse, R108, R4 ;  /* 0x0000006c6404723c */ /* 0x044ff00000001804 */
[C---:B------:R-:W-:Y:S08]  /*4a00*/  HMMA.16816.F32 R8, R100.reuse, R110, R8 ;  /* 0x0000006e6408723c */ /* 0x040ff00000001808 */
[C---:B------:R-:W-:Y:S03]  /*4a10*/  HMMA.16816.F32 R12, R100.reuse, R112, R12 ;  /* 0x00000070640c723c */ /* 0x040fe6000000180c */
[--C-:B---3--:R-:W-:Y:S01]  /*4a20*/  IMAD.IADD R224, R229, 0x1, R226.reuse ;  /* 0x00000001e5e07824 */ /* 0x108fe200078e02e2 */
[----:B-----5:R-:W-:Y:S04]  /*4a30*/  SEL R227, R252, 0xffffffe0, !P3 ;  /* 0xffffffe0fce37807 */ /* 0x020fe80005800000 */
[----:B------:R-:W-:Y:S01]  /*4a40*/  HMMA.16816.F32 R16, R100, R114, R16 ;  /* 0x000000726410723c */ /* 0x000fe20000001810 */
[----:B------:R-:W2:Y:S02]  /*4a50*/  LDSM.16.M88.4 R100, [R223+0x1e000] ;  /* 0x01e00000df64783b */ /* 0x000ea40000000200 */
[C---:B------:R-:W-:Y:S05]  /*4a60*/  IMAD.IADD R225, R227.reuse, 0x1, R226 ;  /* 0x00000001e3e17824 */ /* 0x040fea00078e02e2 */
[C---:B-1----:R-:W-:Y:S08]  /*4a70*/  HMMA.16816.F32 R4, R88.reuse, R96, R4 ;  /* 0x000000605804723c */ /* 0x042ff00000001804 */
[C---:B------:R-:W-:Y:S08]  /*4a80*/  HMMA.16816.F32 R8, R88.reuse, R98, R8 ;  /* 0x000000625808723c */ /* 0x040ff00000001808 */
[C---:B----4-:R-:W-:Y:S08]  /*4a90*/  HMMA.16816.F32 R12, R88.reuse, R84, R12 ;  /* 0x00000054580c723c */ /* 0x050ff0000000180c */
[----:B------:R-:W-:Y:S01]  /*4aa0*/  HMMA.16816.F32 R16, R88, R86, R16 ;  /* 0x000000565810723c */ /* 0x000fe20000001810 */
[----:B------:R1:W3:Y:S07]  /*4ab0*/  LDSM.16.M88.4 R84, [R223+0x1e800] ;  /* 0x01e80000df54783b */ /* 0x0002ee0000000200 */
[C---:B--2---:R-:W-:Y:S08]  /*4ac0*/  HMMA.16816.F32 R4, R92.reuse, R100, R4 ;  /* 0x000000645c04723c */ /* 0x044ff00000001804 */
[C---:B------:R-:W-:Y:S03]  /*4ad0*/  HMMA.16816.F32 R8, R92.reuse, R102, R8 ;  /* 0x000000665c08723c */ /* 0x040fe60000001808 */
[----:B-1----:R-:W-:Y:S08]  /*4ae0*/  IMAD.IADD R223, R227, 0x1, R224 ;  /* 0x00000001e3df7824 */ /* 0x002ff000078e02e0 */
[----:B------:R-:W-:Y:S02]  /*4af0*/  @!P2 FSEL R5, R5, -INF , !P5 ;  /* 0xff8000000505a808 */ /* 0x000fe40006800000 */
[----:B------:R-:W-:Y:S02]  /*4b00*/  @!P2 FSEL R4, R4, -INF , !P1 ;  /* 0xff8000000404a808 */ /* 0x000fe40004800000 */
[----:B------:R-:W-:Y:S02]  /*4b10*/  @!P2 FSEL R7, R7, -INF , !P6 ;  /* 0xff8000000707a808 */ /* 0x000fe40007000000 */
[----:B------:R-:W-:Y:S02]  /*4b20*/  @!P2 ISETP.GE.AND P5, PT, R125, R124, PT ;  /* 0x0000007c7d00a20c */ /* 0x000fe40003fa6270 */
[----:B------:R-:W-:Y:S02]  /*4b30*/  @!P2 ISETP.GE.AND P1, PT, R119, R122, PT ;  /* 0x0000007a7700a20c */ /* 0x000fe40003f26270 */
[----:B------:R-:W-:Y:S02]  /*4b40*/  @!P2 FSEL R8, R8, -INF , !P5 ;  /* 0xff8000000808a808 */ /* 0x000fe40006800000 */
[----:B------:R-:W-:Y:S01]  /*4b50*/  @!P2 FSEL R6, R6, -INF , !P1 ;  /* 0xff8000000606a808 */ /* 0x000fe20004800000 */
[C---:B---3--:R-:W-:Y:S03]  /*4b60*/  HMMA.16816.F32 R12, R92.reuse, R84, R12 ;  /* 0x000000545c0c723c */ /* 0x048fe6000000180c */
[C---:B------:R-:W-:Y:S01]  /*4b70*/  @!P2 ISETP.GE.AND P6, PT, R121.reuse, R124, PT ;  /* 0x0000007c7900a20c */ /* 0x040fe20003fc6270 */
[----:B------:R-:W-:Y:S01]  /*4b80*/  FFMA.FTZ R131, R8, UR12, -R120 ;  /* 0x0000000c08837c23 */ /* 0x000fe20008010878 */
[-C--:B------:R-:W-:Y:S02]  /*4b90*/  @!P2 ISETP.GE.AND P5, PT, R121, R122.reuse, PT ;  /* 0x0000007a7900a20c */ /* 0x080fe40003fa6270 */
[----:B------:R-:W-:Y:S01]  /*4ba0*/  LOP3.LUT R121, R130, UR54, R197, 0x96, !PT ;  /* 0x0000003682797c12 */ /* 0x000fe2000f8e96c5 */
[----:B------:R-:W-:Y:S03]  /*4bb0*/  HMMA.16816.F32 R16, R92, R86, R16 ;  /* 0x000000565c10723c */ /* 0x000fe60000001810 */
[----:B------:R-:W-:Y:S01]  /*4bc0*/  @!P2 ISETP.GE.AND P1, PT, R125, R122, PT ;  /* 0x0000007a7d00a20c */ /* 0x000fe20003f26270 */
[----:B------:R-:W-:Y:S01]  /*4bd0*/  @!P2 VIADD R125, R119, 0x10 ;  /* 0x00000010777da836 */ /* 0x000fe20000000000 */
[----:B------:R-:W-:Y:S01]  /*4be0*/  @!P2 FSEL R9, R9, -INF , !P6 ;  /* 0xff8000000909a808 */ /* 0x000fe20007000000 */
[----:B------:R-:W-:Y:S01]  /*4bf0*/  IMAD.WIDE.U32 R126, R121, -0x2daee0ad, RZ ;  /* 0xd2511f53797e7825 */ /* 0x000fe200078e00ff */
[----:B------:R-:W-:Y:S02]  /*4c00*/  @!P2 FSEL R11, R11, -INF , !P5 ;  /* 0xff8000000b0ba808 */ /* 0x000fe40006800000 */
[-C--:B------:R-:W-:Y:S01]  /*4c10*/  @!P2 ISETP.GE.AND P6, PT, R125, R124.reuse, PT ;  /* 0x0000007c7d00a20c */ /* 0x080fe20003fc6270 */
[C---:B------:R-:W-:Y:S01]  /*4c20*/  @!P2 VIADD R121, R119.reuse, 0x18 ;  /* 0x000000187779a836 */ /* 0x040fe20000000000 */
[----:B------:R-:W-:Y:S01]  /*4c30*/  LOP3.LUT R200, R200, UR46, R127, 0x96, !PT ;  /* 0x0000002ec8c87c12 */ /* 0x000fe2000f8e967f */
[----:B------:R-:W-:Y:S01]  /*4c40*/  @!P2 VIADD R119, R119, 0x19 ;  /* 0x000000197777a836 */ /* 0x000fe20000000000 */
[----:B------:R-:W-:Y:S01]  /*4c50*/  @!P2 FSEL R12, R12, -INF , !P6 ;  /* 0xff8000000c0ca808 */ /* 0x000fe20007000000 */
[--C-:B------:R-:W-:Y:S01]  /*4c60*/  FFMA.FTZ R130, R7, UR12, -R118.reuse ;  /* 0x0000000c07827c23 */ /* 0x100fe20008010876 */
[C---:B------:R-:W-:Y:S01]  /*4c70*/  @!P2 ISETP.GE.AND P5, PT, R123.reuse, R124, PT ;  /* 0x0000007c7b00a20c */ /* 0x040fe20003fa6270 */
[----:B------:R-:W-:Y:S01]  /*4c80*/  IMAD.WIDE.U32 R200, R200, -0x326172a9, RZ ;  /* 0xcd9e8d57c8c87825 */ /* 0x000fe200078e00ff */
[-C--:B------:R-:W-:Y:S02]  /*4c90*/  @!P2 ISETP.GE.AND P6, PT, R123, R122.reuse, PT ;  /* 0x0000007a7b00a20c */ /* 0x080fe40003fc6270 */
[----:B------:R-:W-:Y:S02]  /*4ca0*/  @!P2 FSEL R10, R10, -INF , !P1 ;  /* 0xff8000000a0aa808 */ /* 0x000fe40004800000 */
[----:B------:R-:W-:Y:S02]  /*4cb0*/  @!P2 FSEL R13, R13, -INF , !P5 ;  /* 0xff8000000d0da808 */ /* 0x000fe40006800000 */
[----:B------:R-:W-:Y:S01]  /*4cc0*/  @!P2 FSEL R15, R15, -INF , !P6 ;  /* 0xff8000000f0fa808 */ /* 0x000fe20007000000 */
[----:B------:R-:W-:Y:S01]  /*4cd0*/  FFMA.FTZ R197, R10, UR12, -R118 ;  /* 0x0000000c0ac57c23 */ /* 0x000fe20008010876 */
[----:B------:R-:W-:Y:S01]  /*4ce0*/  @!P2 ISETP.GE.AND P1, PT, R125, R122, PT ;  /* 0x0000007a7d00a20c */ /* 0x000fe20003f26270 */
[--C-:B------:R-:W-:Y:S01]  /*4cf0*/  FFMA.FTZ R202, R13, UR12, -R120.reuse ;  /* 0x0000000c0dca7c23 */ /* 0x100fe20008010878 */
[C---:B------:R-:W-:Y:S02]  /*4d00*/  @!P2 ISETP.GE.AND P5, PT, R121.reuse, R124, PT ;  /* 0x0000007c7900a20c */ /* 0x040fe40003fa6270 */
[----:B------:R-:W-:Y:S02]  /*4d10*/  @!P2 ISETP.GE.AND P6, PT, R121, R122, PT ;  /* 0x0000007a7900a20c */ /* 0x000fe40003fc6270 */
[----:B------:R-:W-:Y:S01]  /*4d20*/  LOP3.LUT R121, R128, UR45, R201, 0x96, !PT ;  /* 0x0000002d80797c12 */ /* 0x000fe2000f8e96c9 */
[--C-:B------:R-:W-:Y:S01]  /*4d30*/  FFMA.FTZ R201, R12, UR12, -R120.reuse ;  /* 0x0000000c0cc97c23 */ /* 0x100fe20008010878 */
[----:B------:R-:W-:Y:S02]  /*4d40*/  @!P2 FSEL R14, R14, -INF , !P1 ;  /* 0xff8000000e0ea808 */ /* 0x000fe40004800000 */
[----:B------:R-:W-:Y:S02]  /*4d50*/  @!P2 FSEL R16, R16, -INF , !P5 ;  /* 0xff8000001010a808 */ /* 0x000fe40006800000 */
[----:B------:R-:W-:Y:S01]  /*4d60*/  @!P2 ISETP.GE.AND P1, PT, R119, R124, PT ;  /* 0x0000007c7700a20c */ /* 0x000fe20003f26270 */
[--C-:B------:R-:W-:Y:S01]  /*4d70*/  FFMA.FTZ R124, R5, UR12, -R120.reuse ;  /* 0x0000000c057c7c23 */ /* 0x100fe20008010878 */
[----:B------:R-:W-:Y:S02]  /*4d80*/  @!P2 ISETP.GE.AND P5, PT, R119, R122, PT ;  /* 0x0000007a7700a20c */ /* 0x000fe40003fa6270 */
[----:B------:R-:W-:Y:S02]  /*4d90*/  LOP3.LUT R119, R121, 0xff, RZ, 0xc0, !PT ;  /* 0x000000ff79777812 */ /* 0x000fe400078ec0ff */
[----:B------:R-:W-:Y:S01]  /*4da0*/  @!P2 FSEL R17, R17, -INF , !P1 ;  /* 0xff8000001111a808 */ /* 0x000fe20004800000 */
[----:B------:R-:W-:Y:S01]  /*4db0*/  MUFU.EX2 R124, R124 ;  /* 0x0000007c007c7308 */ /* 0x000fe20000000800 */
[----:B------:R-:W-:Y:S01]  /*4dc0*/  ISETP.LE.U32.AND P1, PT, R119, UR13, PT ;  /* 0x0000000d77007c0c */ /* 0x000fe2000bf23070 */
[----:B------:R-:W-:Y:S01]  /*4dd0*/  FFMA.FTZ R119, R4, UR12, -R120 ;  /* 0x0000000c04777c23 */ /* 0x000fe20008010878 */
[C---:B------:R-:W-:Y:S02]  /*4de0*/  PRMT R122, R121.reuse, 0x7632, R122 ;  /* 0x00007632797a7816 */ /* 0x040fe4000000007a */
[----:B------:R-:W-:Y:S02]  /*4df0*/  LOP3.LUT R123, R121, 0xffff, RZ, 0xc0, !PT ;  /* 0x0000ffff797b7812 */ /* 0x000fe400078ec0ff */
[----:B------:R-:W-:Y:S03]  /*4e00*/  LOP3.LUT R122, R122, 0xff, RZ, 0xc0, !PT ;  /* 0x000000ff7a7a7812 */ /* 0x000fe600078ec0ff */
[----:B------:R-:W1:Y:S01]  /*4e10*/  MUFU.EX2 R119, R119 ;  /* 0x0000007700777308 */ /* 0x000e620000000800 */
[----:B------:R-:W-:Y:S02]  /*4e20*/  SHF.R.U32.HI R123, RZ, 0x8, R123 ;  /* 0x00000008ff7b7819 */ /* 0x000fe4000001167b */
[----:B------:R-:W-:Y:S02]  /*4e30*/  @!P2 FSEL R18, R18, -INF , !P6 ;  /* 0xff8000001212a808 */ /* 0x000fe40007000000 */
[----:B------:R-:W-:Y:S02]  /*4e40*/  ISETP.LE.U32.AND P6, PT, R122, UR13, PT ;  /* 0x0000000d7a007c0c */ /* 0x000fe4000bfc3070 */
[----:B------:R-:W-:Y:S01]  /*4e50*/  LOP3.LUT R122, R123, 0xffff, RZ, 0xc0, !PT ;  /* 0x0000ffff7b7a7812 */ /* 0x000fe200078ec0ff */
[--C-:B------:R-:W-:Y:S01]  /*4e60*/  FFMA.FTZ R205, R18, UR12, -R118.reuse ;  /* 0x0000000c12cd7c23 */ /* 0x100fe20008010876 */
[----:B------:R-:W-:Y:S02]  /*4e70*/  @!P2 FSEL R19, R19, -INF , !P5 ;  /* 0xff8000001313a808 */ /* 0x000fe40006800000 */
[----:B------:R-:W-:Y:S01]  /*4e80*/  ISETP.LE.U32.AND P5, PT, R122, UR13, PT ;  /* 0x0000000d7a007c0c */ /* 0x000fe2000bfa3070 */
[----:B------:R-:W-:Y:S01]  /*4e90*/  FFMA.FTZ R122, R6, UR12, -R118 ;  /* 0x0000000c067a7c23 */ /* 0x000fe20008010876 */
[----:B------:R-:W-:Y:S01]  /*4ea0*/  PRMT R123, R200, 0x7770, RZ ;  /* 0x00007770c87b7816 */ /* 0x000fe200000000ff */
[----:B-1----:R-:W-:Y:S01]  /*4eb0*/  @!P1 FADD.FTZ R119, -R119, -RZ ;  /* 0x800000ff77779221 */ /* 0x002fe20000010100 */
[----:B------:R-:W-:Y:S02]  /*4ec0*/  SHF.R.U32.HI R129, RZ, 0x18, R121 ;  /* 0x00000018ff817819 */ /* 0x000fe40000011679 */
[----:B------:R-:W-:Y:S01]  /*4ed0*/  ISETP.LE.U32.AND P1, PT, R123, UR13, PT ;  /* 0x0000000d7b007c0c */ /* 0x000fe2000bf23070 */
[----:B------:R-:W1:Y:S01]  /*4ee0*/  MUFU.EX2 R122, R122 ;  /* 0x0000007a007a7308 */ /* 0x000e620000000800 */
[----:B------:R-:W-:Y:S02]  /*4ef0*/  ISETP.LE.U32.AND P2, PT, R129, UR13, PT ;  /* 0x0000000d81007c0c */ /* 0x000fe4000bf43070 */
[----:B------:R-:W-:Y:S07]  /*4f00*/  LOP3.LUT R129, R126, UR39, R199, 0x96, !PT ;  /* 0x000000277e817c12 */ /* 0x000fee000f8e96c7 */
[----:B------:R-:W2:Y:S01]  /*4f10*/  MUFU.EX2 R123, R131 ;  /* 0x00000083007b7308 */ /* 0x000ea20000000800 */
[----:B------:R-:W-:Y:S01]  /*4f20*/  FFMA.FTZ R126, R9, UR12, -R120 ;  /* 0x0000000c097e7c23 */ /* 0x000fe20008010878 */
[----:B------:R-:W-:Y:S01]  /*4f30*/  PRMT R127, R200, 0x7771, RZ ;  /* 0x00007771c87f7816 */ /* 0x000fe200000000ff */
[----:B------:R-:W-:Y:S07]  /*4f40*/  @!P5 FADD.FTZ R124, -R124, -RZ ;  /* 0x800000ff7c7cd221 */ /* 0x000fee0000010100 */
[----:B------:R3:W4:Y:S01]  /*4f50*/  MUFU.EX2 R121, R130 ;  /* 0x0000008200797308 */ /* 0x0007220000000800 */
[----:B------:R-:W-:Y:S02]  /*4f60*/  LOP3.LUT R196, R129, 0xff, RZ, 0xc0, !PT ;  /* 0x000000ff81c47812 */ /* 0x000fe400078ec0ff */
[----:B------:R-:W-:Y:S07]  /*4f70*/  ISETP.GT.U32.AND P5, PT, R127, UR13, PT ;  /* 0x0000000d7f007c0c */ /* 0x000fee000bfa4070 */
[----:B------:R-:W5:Y:S01]  /*4f80*/  MUFU.EX2 R126, R126 ;  /* 0x0000007e007e7308 */ /* 0x000f620000000800 */
[----:B------:R-:W-:Y:S01]  /*4f90*/  PRMT R128, R200, 0x7772, RZ ;  /* 0x00007772c8807816 */ /* 0x000fe200000000ff */
[----:B-1----:R-:W-:Y:S01]  /*4fa0*/  @!P6 FADD.FTZ R122, -R122, -RZ ;  /* 0x800000ff7a7ae221 */ /* 0x002fe20000010100 */
[----:B------:R-:W-:Y:S02]  /*4fb0*/  PRMT R125, R200, 0x7773, RZ ;  /* 0x00007773c87d7816 */ /* 0x000fe400000000ff */
[----:B------:R-:W-:Y:S01]  /*4fc0*/  ISETP.GT.U32.AND P6, PT, R128, UR13, PT ;  /* 0x0000000d80007c0c */ /* 0x000fe2000bfc4070 */
[----:B--2---:R-:W-:Y:S01]  /*4fd0*/  @!P1 FADD.FTZ R123, -R123, -RZ ;  /* 0x800000ff7b7b9221 */ /* 0x004fe20000010100 */
[----:B------:R-:W-:Y:S01]  /*4fe0*/  ISETP.LE.U32.AND P1, PT, R196, UR13, PT ;  /* 0x0000000dc4007c0c */ /* 0x000fe2000bf23070 */
[--C-:B------:R-:W-:Y:S01]  /*4ff0*/  FFMA.FTZ R196, R14, UR12, -R118.reuse ;  /* 0x0000000c0ec47c23 */ /* 0x100fe20008010876 */
[----:B------:R-:W-:Y:S01]  /*5000*/  FFMA.FTZ R128, R11, UR12, -R118 ;  /* 0x0000000c0b807c23 */ /* 0x000fe20008010876 */
[----:B---3--:R-:W-:Y:S01]  /*5010*/  PRMT R130, R129, 0x7632, R130 ;  /* 0x0000763281827816 */ /* 0x008fe20000000082 */
[----:B----4-:R-:W-:Y:S01]  /*5020*/  @!P2 FADD.FTZ R121, -R121, -RZ ;  /* 0x800000ff7979a221 */ /* 0x010fe20000010100 */
[----:B------:R-:W-:Y:S01]  /*5030*/  ISETP.GT.U32.AND P2, PT, R125, UR13, PT ;  /* 0x0000000d7d007c0c */ /* 0x000fe2000bf44070 */
[--C-:B------:R-:W-:Y:S01]  /*5040*/  FFMA.FTZ R131, R15, UR12, -R118.reuse ;  /* 0x0000000c0f837c23 */ /* 0x100fe20008010876 */
[----:B------:R-:W1:Y:S01]  /*5050*/  MUFU.EX2 R125, R197 ;  /* 0x000000c5007d7308 */ /* 0x000e620000000800 */
[----:B------:R-:W-:Y:S01]  /*5060*/  LOP3.LUT R130, R130, 0xff, RZ, 0xc0, !PT ;  /* 0x000000ff82827812 */ /* 0x000fe200078ec0ff */
[----:B-----5:R-:W-:Y:S01]  /*5070*/  @P5 FADD.FTZ R126, -R126, -RZ ;  /* 0x800000ff7e7e5221 */ /* 0x020fe20000010100 */
[----:B------:R-:W-:Y:S07]  /*5080*/  LOP3.LUT R127, R129, 0xffff, RZ, 0xc0, !PT ;  /* 0x0000ffff817f7812 */ /* 0x000fee00078ec0ff */
[----:B------:R-:W2:Y:S01]  /*5090*/  MUFU.EX2 R196, R196 ;  /* 0x000000c400c47308 */ /* 0x000ea20000000800 */
[----:B------:R-:W-:Y:S01]  /*50a0*/  ISETP.LE.U32.AND P5, PT, R130, UR13, PT ;  /* 0x0000000d82007c0c */ /* 0x000fe2000bfa3070 */
[----:B------:R-:W-:Y:S01]  /*50b0*/  FFMA.FTZ R118, R19, UR12, -R118 ;  /* 0x0000000c13767c23 */ /* 0x000fe20008010876 */
[----:B------:R-:W-:Y:S07]  /*50c0*/  SHF.R.U32.HI R127, RZ, 0x8, R127 ;  /* 0x00000008ff7f7819 */ /* 0x000fee000001167f */
[----:B------:R-:W3:Y:S01]  /*50d0*/  MUFU.EX2 R128, R128 ;  /* 0x0000008000807308 */ /* 0x000ee20000000800 */
[----:B------:R-:W-:Y:S02]  /*50e0*/  SHF.R.U32.HI R129, RZ, 0x18, R129 ;  /* 0x00000018ff817819 */ /* 0x000fe40000011681 */
[----:B------:R-:W-:Y:S07]  /*50f0*/  LOP3.LUT R130, R127, 0xffff, RZ, 0xc0, !PT ;  /* 0x0000ffff7f827812 */ /* 0x000fee00078ec0ff */
[----:B------:R-:W-:Y:S01]  /*5100*/  MUFU.EX2 R131, R131 ;  /* 0x0000008300837308 */ /* 0x000fe20000000800 */
[----:B------:R-:W-:Y:S01]  /*5110*/  F2FP.RELU.F16.F32.PACK_AB R208, R124, R119 ;  /* 0x000000777cd0723e */ /* 0x000fe200000008ff */
[----:B-1----:R-:W-:Y:S01]  /*5120*/  @P6 FADD.FTZ R125, -R125, -RZ ;  /* 0x800000ff7d7d6221 */ /* 0x002fe20000010100 */
[----:B------:R-:W-:Y:S07]  /*5130*/  PRMT R197, R198, 0x7772, RZ ;  /* 0x00007772c6c57816 */ /* 0x000fee00000000ff */
[----:B------:R-:W-:Y:S01]  /*5140*/  MUFU.EX2 R127, R201 ;  /* 0x000000c9007f7308 */ /* 0x000fe20000000800 */
[----:B------:R-:W-:Y:S01]  /*5150*/  ISETP.LE.U32.AND P6, PT, R130, UR13, PT ;  /* 0x0000000d82007c0c */ /* 0x000fe2000bfc3070 */
[----:B--2---:R-:W-:Y:S01]  /*5160*/  @!P5 FADD.FTZ R196, -R196, -RZ ;  /* 0x800000ffc4c4d221 */ /* 0x004fe20000010100 */
[----:B------:R-:W-:Y:S07]  /*5170*/  ISETP.GT.U32.AND P5, PT, R197, UR13, PT ;  /* 0x0000000dc5007c0c */ /* 0x000fee000bfa4070 */
[----:B------:R-:W1:Y:S01]  /*5180*/  MUFU.EX2 R130, R202 ;  /* 0x000000ca00827308 */ /* 0x000e620000000800 */
[----:B------:R-:W-:Y:S01]  /*5190*/  LEA R197, R215, UR4, 0x1 ;  /* 0x00000004d7c57c11 */ /* 0x000fe2000f8e08ff */
[----:B---3--:R-:W-:Y:S01]  /*51a0*/  @P2 FADD.FTZ R128, -R128, -RZ ;  /* 0x800000ff80802221 */ /* 0x008fe20000010100 */
[----:B------:R-:W-:Y:S01]  /*51b0*/  ISETP.LE.U32.AND P2, PT, R129, UR13, PT ;  /* 0x0000000d81007c0c */ /* 0x000fe2000bf43070 */
[----:B------:R-:W-:Y:S01]  /*51c0*/  FFMA.FTZ R129, R16, UR12, -R120 ;  /* 0x0000000c10817c23 */ /* 0x000fe20008010878 */
[----:B------:R-:W-:Y:S01]  /*51d0*/  F2FP.RELU.F16.F32.PACK_AB R206, R121, R122 ;  /* 0x0000007a79ce723e */ /* 0x000fe200000008ff */
[----:B------:R-:W-:Y:S01]  /*51e0*/  IMAD.IADD R204, R197, 0x1, R214 ;  /* 0x00000001c5cc7824 */ /* 0x000fe200078e02d6 */
[----:B------:R-:W-:Y:S01]  /*51f0*/  F2FP.RELU.F16.F32.PACK_AB R203, R126, R123 ;  /* 0x0000007b7ecb723e */ /* 0x000fe200000008ff */
[----:B------:R-:W-:Y:S01]  /*5200*/  STS [R197+0x2a000], R208 ;  /* 0x02a000d0c5007388 */ /* 0x000fe20000000800 */
[C---:B------:R-:W-:Y:S01]  /*5210*/  PRMT R200, R198.reuse, 0x7770, RZ ;  /* 0x00007770c6c87816 */ /* 0x040fe200000000ff */
[----:B------:R-:W-:Y:S01]  /*5220*/  FFMA.FTZ R120, R17, UR12, -R120 ;  /* 0x0000000c11787c23 */ /* 0x000fe20008010878 */
[C---:B------:R-:W-:Y:S03]  /*5230*/  PRMT R199, R198.reuse, 0x7771, RZ ;  /* 0x00007771c6c77816 */ /* 0x040fe600000000ff */
[----:B------:R-:W-:Y:S01]  /*5240*/  STS [R197+0x2a400], R206 ;  /* 0x02a400cec5007388 */ /* 0x000fe20000000800 */
[----:B------:R-:W-:Y:S01]  /*5250*/  PRMT R198, R198, 0x7773, RZ ;  /* 0x00007773c6c67816 */ /* 0x000fe200000000ff */
[----:B-1----:R-:W-:Y:S01]  /*5260*/  @!P6 FADD.FTZ R130, -R130, -RZ ;  /* 0x800000ff8282e221 */ /* 0x002fe20000010100 */
[----:B------:R-:W-:Y:S03]  /*5270*/  @!P1 FADD.FTZ R127, -R127, -RZ ;  /* 0x800000ff7f7f9221 */ /* 0x000fe60000010100 */
[----:B------:R1:W-:Y:S01]  /*5280*/  STS [R204+0x2a000], R203 ;  /* 0x02a000cbcc007388 */ /* 0x0003e20000000800 */
[----:B------:R-:W-:Y:S01]  /*5290*/  @!P2 FADD.FTZ R131, -R131, -RZ ;  /* 0x800000ff8383a221 */ /* 0x000fe20000010100 */
[----:B------:R-:W-:Y:S01]  /*52a0*/  ISETP.GT.U32.AND P6, PT, R199, UR13, PT ;  /* 0x0000000dc7007c0c */ /* 0x000fe2000bfc4070 */
[C---:B------:R-:W-:Y:S01]  /*52b0*/  VIADD R202, R197.reuse, 0x2a000 ;  /* 0x0002a000c5ca7836 */ /* 0x040fe20000000000 */
[----:B------:R-:W-:Y:S01]  /*52c0*/  ISETP.LE.U32.AND P1, PT, R200, UR13, PT ;  /* 0x0000000dc8007c0c */ /* 0x000fe2000bf23070 */
[----:B------:R-:W2:Y:S01]  /*52d0*/  MUFU.EX2 R199, R129 ;  /* 0x0000008100c77308 */ /* 0x000ea20000000800 */
[----:B------:R-:W-:Y:S01]  /*52e0*/  ISETP.GT.U32.AND P2, PT, R198, UR13, PT ;  /* 0x0000000dc6007c0c */ /* 0x000fe2000bf44070 */
[----:B------:R-:W-:Y:S01]  /*52f0*/  VIADD R201, R197, 0x2a020 ;  /* 0x0002a020c5c97836 */ /* 0x000fe20000000000 */
[----:B------:R-:W-:Y:S07]  /*5300*/  F2FP.RELU.F16.F32.PACK_AB R207, R128, R125 ;  /* 0x0000007d80cf723e */ /* 0x000fee00000008ff */
[----:B------:R-:W3:Y:S01]  /*5310*/  MUFU.EX2 R200, R120 ;  /* 0x0000007800c87308 */ /* 0x000ee20000000800 */
[----:B------:R-:W-:Y:S01]  /*5320*/  @P4 VIADD R201, R202, 0xffffffe0 ;  /* 0xffffffe0cac94836 */ /* 0x000fe20000000000 */
[----:B------:R-:W-:Y:S08]  /*5330*/  F2FP.RELU.F16.F32.PACK_AB R202, R131, R196 ;  /* 0x000000c483ca723e */ /* 0x000ff000000008ff */
[----:B------:R-:W4:Y:S01]  /*5340*/  MUFU.EX2 R129, R118 ;  /* 0x0000007600817308 */ /* 0x000f220000000800 */
[----:B------:R-:W-:Y:S01]  /*5350*/  F2FP.RELU.F16.F32.PACK_AB R210, R130, R127 ;  /* 0x0000007f82d2723e */ /* 0x000fe200000008ff */
[----:B------:R5:W-:Y:S08]  /*5360*/  STS [R204+0x2a400], R207 ;  /* 0x02a400cfcc007388 */ /* 0x000bf00000000800 */
[----:B------:R-:W1:Y:S01]  /*5370*/  MUFU.EX2 R198, R205 ;  /* 0x000000cd00c67308 */ /* 0x000e620000000800 */
[----:B--2---:R-:W-:Y:S01]  /*5380*/  @!P1 FADD.FTZ R199, -R199, -RZ ;  /* 0x800000ffc7c79221 */ /* 0x004fe20000010100 */
[----:B------:R-:W-:Y:S01]  /*5390*/  STS [R201], R210 ;  /* 0x000000d2c9007388 */ /* 0x000fe20000000800 */
[----:B---3--:R-:W-:Y:S05]  /*53a0*/  @P6 FADD.FTZ R200, -R200, -RZ ;  /* 0x800000ffc8c86221 */ /* 0x008fea0000010100 */
[----:B------:R2:W-:Y:S01]  /*53b0*/  STS [R201+0x400], R202 ;  /* 0x000400cac9007388 */ /* 0x0005e20000000800 */
[----:B------:R-:W-:Y:S01]  /*53c0*/  LEA R120, R0, UR4, 0x1 ;  /* 0x0000000400787c11 */ /* 0x000fe2000f8e08ff */
[----:B----4-:R-:W-:Y:S01]  /*53d0*/  @P2 FADD.FTZ R129, -R129, -RZ ;  /* 0x800000ff81812221 */ /* 0x010fe20000010100 */
[----:B------:R-:W-:Y:S01]  /*53e0*/  IMAD.IADD R118, R214, 0x1, R201 ;  /* 0x00000001d6767824 */ /* 0x000fe200078e02c9 */
[----:B------:R-:W-:Y:S02]  /*53f0*/  FSETP.GE.FTZ.AND P2, PT, R119, RZ, PT ;  /* 0x000000ff7700720b */ /* 0x000fe40003f56000 */
[----:B------:R-:W-:Y:S02]  /*5400*/  IMAD.IADD R117, R120, 0x1, R227 ;  /* 0x0000000178757824 */ /* 0x000fe400078e02e3 */
[----:B-1----:R-:W-:Y:S01]  /*5410*/  @P5 FADD.FTZ R198, -R198, -RZ ;  /* 0x800000ffc6c65221 */ /* 0x002fe20000010100 */
[----:B------:R-:W-:Y:S02]  /*5420*/  F2FP.RELU.F16.F32.PACK_AB R205, R200, R199 ;  /* 0x000000c7c8cd723e */ /* 0x000fe400000008ff */
[----:B------:R-:W-:Y:S02]  /*5430*/  FSETP.GE.FTZ.AND P6, PT, R127, RZ, PT ;  /* 0x000000ff7f00720b */ /* 0x000fe40003fd6000 */
[----:B------:R-:W-:Y:S01]  /*5440*/  F2FP.RELU.F16.F32.PACK_AB R203, R129, R198 ;  /* 0x000000c681cb723e */ /* 0x000fe200000008ff */
[----:B------:R1:W-:Y:S01]  /*5450*/  STS [R118], R205 ;  /* 0x000000cd76007388 */ /* 0x0003e20000000800 */
[----:B------:R-:W-:Y:S01]  /*5460*/  FSETP.GE.FTZ.AND P5, PT, R130, RZ, PT ;  /* 0x000000ff8200720b */ /* 0x000fe20003fb6000 */
[----:B-----5:R-:W-:Y:S04]  /*5470*/  IMAD.U32 R204, RZ, RZ, UR10 ;  /* 0x0000000affcc7e24 */ /* 0x020fe8000f8e00ff */
[----:B------:R3:W-:Y:S06]  /*5480*/  STS [R118+0x400], R203 ;  /* 0x000400cb76007388 */ /* 0x0007ec0000000800 */
[----:B------:R-:W-:Y:S01]  /*5490*/  LDSM.16.M88.4 R84, [R120+0x10000] ;  /* 0x010000007854783b */ /* 0x000fe20000000200 */
[C---:B--2---:R-:W-:Y:S05]  /*54a0*/  LEA R202, P1, R237.reuse, R204, 0x2 ;  /* 0x000000ccedca7211 */ /* 0x044fea00078210ff */
[----:B------:R-:W2:Y:S06]  /*54b0*/  LDSM.16.M88.4 R88, [R226+0x20000] ;  /* 0x02000000e258783b */ /* 0x000eac0000000200 */
[----:B------:R-:W4:Y:S01]  /*54c0*/  LDSM.16.M88.4 R92, [R226+0x20800] ;  /* 0x02080000e25c783b */ /* 0x000f220000000200 */
[----:B-1----:R-:W-:Y:S05]  /*54d0*/  IMAD.U32 R205, RZ, RZ, UR11 ;  /* 0x0000000bffcd7e24 */ /* 0x002fea000f8e00ff */
[----:B------:R-:W-:Y:S01]  /*54e0*/  LDSM.16.M88.4 R96, [R117+0x10000] ;  /* 0x010000007560783b */ /* 0x000fe20000000200 */
[----:B---3--:R-:W-:Y:S01]  /*54f0*/  IMAD.IADD R118, R120, 0x1, R229 ;  /* 0x0000000178767824 */ /* 0x008fe200078e02e5 */
[----:B------:R-:W-:Y:S04]  /*5500*/  LEA.HI.X R203, R237, R205, RZ, 0x2, P1 ;  /* 0x000000cdedcb7211 */ /* 0x000fe800008f14ff */
[----:B------:R-:W1:Y:S01]  /*5510*/  LDSM.16.M88.4 R100, [R225+0x20000] ;  /* 0x02000000e164783b */ /* 0x000e620000000200 */
[----:B------:R-:W-:Y:S01]  /*5520*/  IMAD.IADD R116, R227, 0x1, R118 ;  /* 0x00000001e3747824 */ /* 0x000fe200078e0276 */
[----:B------:R-:W-:Y:S04]  /*5530*/  FSETP.GE.FTZ.AND P1, PT, R124, RZ, PT ;  /* 0x000000ff7c00720b */ /* 0x000fe80003f36000 */
[----:B------:R-:W3:Y:S06]  /*5540*/  LDG.E R201, desc[UR32][R202.64] ;  /* 0x00000020cac97981 */ /* 0x000eec000c1e1900 */
[----:B------:R-:W5:Y:S06]  /*5550*/  LDSM.16.M88.4 R104, [R225+0x20800] ;  /* 0x02080000e168783b */ /* 0x000f6c0000000200 */
[----:B------:R-:W-:Y:S01]  /*5560*/  LDSM.16.M88.4 R108, [R224+0x20000] ;  /* 0x02000000e06c783b */ /* 0x000fe20000000200 */
[C---:B--2---:R-:W-:Y:S05]  /*5570*/  HMMA.16816.F32 R4, R84.reuse, R88, RZ ;  /* 0x000000585404723c */ /* 0x044fea00000018ff */
[----:B------:R-:W-:Y:S03]  /*5580*/  LDSM.16.M88.4 R112, [R226+0x22000] ;  /* 0x02200000e270783b */ /* 0x000fe60000000200 */
[C---:B------:R-:W-:Y:S03]  /*5590*/  HMMA.16816.F32 R8, R84.reuse, R90, RZ ;  /* 0x0000005a5408723c */ /* 0x040fe600000018ff */
[----:B------:R2:W2:Y:S06]  /*55a0*/  LDG.E R202, desc[UR32][R202.64+0x20] ;  /* 0x00002020caca7981 */ /* 0x0004ac000c1e1900 */
[----:B------:R-:W5:Y:S01]  /*55b0*/  LDSM.16.M88.4 R88, [R118+0x10000] ;  /* 0x010000007658783b */ /* 0x000f620000000200 */
[C---:B----4-:R-:W-:Y:S08]  /*55c0*/  HMMA.16816.F32 R12, R84.reuse, R92, RZ ;  /* 0x0000005c540c723c */ /* 0x050ff000000018ff */
[----:B------:R-:W-:Y:S01]  /*55d0*/  HMMA.16816.F32 R16, R84, R94, RZ ;  /* 0x0000005e5410723c */ /* 0x000fe200000018ff */
[----:B------:R-:W4:Y:S06]  /*55e0*/  LDSM.16.M88.4 R84, [R224+0x20800] ;  /* 0x02080000e054783b */ /* 0x000f2c0000000200 */
[----:B------:R-:W-:Y:S01]  /*55f0*/  LDSM.16.M88.4 R92, [R116+0x10000] ;  /* 0x01000000745c783b */ /* 0x000fe20000000200 */
[C---:B-1----:R-:W-:Y:S08]  /*5600*/  HMMA.16816.F32 R4, R96.reuse, R100, R4 ;  /* 0x000000646004723c */ /* 0x042ff00000001804 */
[C---:B------:R-:W-:Y:S01]  /*5610*/  HMMA.16816.F32 R8, R96.reuse, R102, R8 ;  /* 0x000000666008723c */ /* 0x040fe20000001808 */
[----:B------:R-:W1:Y:S07]  /*5620*/  LDSM.16.M88.4 R100, [R223+0x20000] ;  /* 0x02000000df64783b */ /* 0x000e6e0000000200 */
[C---:B-----5:R-:W-:Y:S08]  /*5630*/  HMMA.16816.F32 R12, R96.reuse, R104, R12 ;  /* 0x00000068600c723c */ /* 0x060ff0000000180c */
[----:B------:R-:W-:Y:S01]  /*5640*/  HMMA.16816.F32 R16, R96, R106, R16 ;  /* 0x0000006a6010723c */ /* 0x000fe20000001810 */
[----:B------:R-:W5:Y:S06]  /*5650*/  LDSM.16.M88.4 R96, [R223+0x20800] ;  /* 0x02080000df60783b */ /* 0x000f6c0000000200 */
[----:B------:R-:W5:Y:S01]  /*5660*/  LDSM.16.M88.4 R104, [R120+0x12000] ;  /* 0x012000007868783b */ /* 0x000f620000000200 */
[C---:B------:R-:W-:Y:S08]  /*5670*/  HMMA.16816.F32 R4, R88.reuse, R108, R4 ;  /* 0x0000006c5804723c */ /* 0x040ff00000001804 */
[C---:B------:R-:W-:Y:S01]  /*5680*/  HMMA.16816.F32 R8, R88.reuse, R110, R8 ;  /* 0x0000006e5808723c */ /* 0x040fe20000001808 */
[----:B------:R-:W-:Y:S07]  /*5690*/  LDSM.16.M88.4 R108, [R225+0x22000] ;  /* 0x02200000e16c783b */ /* 0x000fee0000000200 */
[C---:B----4-:R-:W-:Y:S08]  /*56a0*/  HMMA.16816.F32 R12, R88.reuse, R84, R12 ;  /* 0x00000054580c723c */ /* 0x050ff0000000180c */
[----:B------:R-:W-:Y:S01]  /*56b0*/  HMMA.16816.F32 R16, R88, R86, R16 ;  /* 0x000000565810723c */ /* 0x000fe20000001810 */
[----:B------:R-:W4:Y:S06]  /*56c0*/  LDSM.16.M88.4 R84, [R226+0x22800] ;  /* 0x02280000e254783b */ /* 0x000f2c0000000200 */
[----:B------:R-:W4:Y:S01]  /*56d0*/  LDSM.16.M88.4 R88, [R117+0x12000] ;  /* 0x012000007558783b */ /* 0x000f220000000200 */
[C---:B-1----:R-:W-:Y:S08]  /*56e0*/  HMMA.16816.F32 R4, R92.reuse, R100, R4 ;  /* 0x000000645c04723c */ /* 0x042ff00000001804 */
[C---:B------:R-:W-:Y:S01]  /*56f0*/  HMMA.16816.F32 R8, R92.reuse, R102, R8 ;  /* 0x000000665c08723c */ /* 0x040fe20000001808 */
[----:B------:R-:W-:Y:S07]  /*5700*/  LDSM.16.M88.4 R100, [R224+0x22000] ;  /* 0x02200000e064783b */ /* 0x000fee0000000200 */
[C---:B-----5:R-:W-:Y:S08]  /*5710*/  HMMA.16816.F32 R12, R92.reuse, R96, R12 ;  /* 0x000000605c0c723c */ /* 0x060ff0000000180c */
[----:B------:R-:W-:Y:S01]  /*5720*/  HMMA.16816.F32 R16, R92, R98, R16 ;  /* 0x000000625c10723c */ /* 0x000fe20000001810 */
[----:B------:R-:W1:Y:S06]  /*5730*/  LDSM.16.M88.4 R92, [R225+0x22800] ;  /* 0x02280000e15c783b */ /* 0x000e6c0000000200 */
        /* <DEDUP_REMOVED lines=15> */
[C---:B-----5:R-:W-:Y:S08]  /*5830*/  HMMA.16816.F32 R4, R96.reuse, R100, R4 ;  /* 0x000000646004723c */ /* 0x060ff00000001804 */
[C---:B------:R-:W-:Y:S01]  /*5840*/  HMMA.16816.F32 R8, R96.reuse, R102, R8 ;  /* 0x000000666008723c */ /* 0x040fe20000001808 */
[----:B------:R-:W-:Y:S07]  /*5850*/  LDSM.16.M88.4 R100, [R225+0x24000] ;  /* 0x02400000e164783b */ /* 0x000fee0000000200 */
[C---:B----4-:R-:W-:Y:S08]  /*5860*/  HMMA.16816.F32 R12, R96.reuse, R84, R12 ;  /* 0x00000054600c723c */ /* 0x050ff0000000180c */
[----:B------:R-:W-:Y:S01]  /*5870*/  HMMA.16816.F32 R16, R96, R86, R16 ;  /* 0x000000566010723c */ /* 0x000fe20000001810 */
[----:B------:R-:W4:Y:S06]  /*5880*/  LDSM.16.M88.4 R84, [R226+0x24800] ;  /* 0x02480000e254783b */ /* 0x000f2c0000000200 */
[----:B------:R-:W5:Y:S01]  /*5890*/  LDSM.16.M88.4 R96, [R117+0x14000] ;  /* 0x014000007560783b */ /* 0x000f620000000200 */
        /* <DEDUP_REMOVED lines=10> */
[C---:B----4-:R-:W-:Y:S08]  /*5940*/  HMMA.16816.F32 R12, R92.reuse, R84, R12 ;  /* 0x000000545c0c723c */ /* 0x050ff0000000180c */
[----:B------:R-:W-:Y:S01]  /*5950*/  HMMA.16816.F32 R16, R92, R86, R16 ;  /* 0x000000565c10723c */ /* 0x000fe20000001810 */
[----:B------:R-:W4:Y:S06]  /*5960*/  LDSM.16.M88.4 R84, [R224+0x24800] ;  /* 0x02480000e054783b */ /* 0x000f2c0000000200 */
        /* <DEDUP_REMOVED lines=8> */
[C---:B---3--:R-:W-:Y:S08]  /*59f0*/  HMMA.16816.F32 R4, R104.reuse, R112, R4 ;  /* 0x000000706804723c */ /* 0x048ff00000001804 */
[C---:B------:R-:W-:Y:S01]  /*5a00*/  HMMA.16816.F32 R8, R104.reuse, R114, R8 ;  /* 0x000000726808723c */ /* 0x040fe20000001808 */
[----:B------:R-:W-:Y:S07]  /*5a10*/  LDSM.16.M88.4 R112, [R225+0x26000] ;  /* 0x02600000e170783b */ /* 0x000fee0000000200 */
[C---:B----4-:R-:W-:Y:S08]  /*5a20*/  HMMA.16816.F32 R12, R104.reuse, R84, R12 ;  /* 0x00000054680c723c */ /* 0x050ff0000000180c */
[----:B------:R-:W-:Y:S01]  /*5a30*/  HMMA.16816.F32 R16, R104, R86, R16 ;  /* 0x000000566810723c */ /* 0x000fe20000001810 */
[----:B------:R-:W3:Y:S06]  /*5a40*/  LDSM.16.M88.4 R84, [R226+0x26800] ;  /* 0x02680000e254783b */ /* 0x000eec0000000200 */
        /* <DEDUP_REMOVED lines=8> */
[C---:B-----5:R-:W-:Y:S08]  /*5ad0*/  HMMA.16816.F32 R4, R96.reuse, R100, R4 ;  /* 0x000000646004723c */ /* 0x060ff00000001804 */
[C---:B------:R-:W-:Y:S01]  /*5ae0*/  HMMA.16816.F32 R8, R96.reuse, R102, R8 ;  /* 0x000000666008723c */ /* 0x040fe20000001808 */
[----:B------:R-:W-:Y:S07]  /*5af0*/  LDSM.16.M88.4 R100, [R223+0x26000] ;  /* 0x02600000df64783b */ /* 0x000fee0000000200 */
[C---:B---3--:R-:W-:Y:S08]  /*5b00*/  HMMA.16816.F32 R12, R96.reuse, R84, R12 ;  /* 0x00000054600c723c */ /* 0x048ff0000000180c */
[----:B------:R-:W-:Y:S01]  /*5b10*/  HMMA.16816.F32 R16, R96, R86, R16 ;  /* 0x000000566010723c */ /* 0x000fe20000001810 */
[----:B------:R-:W3:Y:S06]  /*5b20*/  LDSM.16.M88.4 R84, [R224+0x26800] ;  /* 0x02680000e054783b */ /* 0x000eec0000000200 */
[----:B------:R-:W5:Y:S01]  /*5b30*/  LDSM.16.M88.4 R96, [R116+0x16000] ;  /* 0x016000007460783b */ /* 0x000f620000000200 */
[C---:B----4-:R-:W-:Y:S08]  /*5b40*/  HMMA.16816.F32 R4, R104.reuse, R112, R4 ;  /* 0x000000706804723c */ /* 0x050ff00000001804 */
[C---:B------:R-:W-:Y:S08]  /*5b50*/  HMMA.16816.F32 R8, R104.reuse, R114, R8 ;  /* 0x000000726808723c */ /* 0x040ff00000001808 */
[C---:B-1----:R-:W-:Y:S08]  /*5b60*/  HMMA.16816.F32 R12, R104.reuse, R88, R12 ;  /* 0x00000058680c723c */ /* 0x042ff0000000180c */
[----:B------:R-:W-:Y:S01]  /*5b70*/  HMMA.16816.F32 R16, R104, R90, R16 ;  /* 0x0000005a6810723c */ /* 0x000fe20000001810 */
[----:B------:R-:W1:Y:S07]  /*5b80*/  LDSM.16.M88.4 R88, [R223+0x26800] ;  /* 0x02680000df58783b */ /* 0x000e6e0000000200 */
[C---:B--2---:R-:W-:Y:S08]  /*5b90*/  HMMA.16816.F32 R4, R92.reuse, R108, R4 ;  /* 0x0000006c5c04723c */ /* 0x044ff00000001804 */
[C---:B------:R-:W-:Y:S08]  /*5ba0*/  HMMA.16816.F32 R8, R92.reuse, R110, R8 ;  /* 0x0000006e5c08723c */ /* 0x040ff00000001808 */
[C---:B---3--:R-:W-:Y:S03]  /*5bb0*/  HMMA.16816.F32 R12, R92.reuse, R84, R12 ;  /* 0x000000545c0c723c */ /* 0x048fe6000000180c */
[----:B------:R-:W-:Y:S02]  /*5bc0*/  LOP3.LUT R85, R218, 0x20, RZ, 0xc0, !PT ;  /* 0x00000020da557812 */ /* 0x000fe400078ec0ff */
[----:B------:R-:W-:Y:S03]  /*5bd0*/  SHF.R.U32.HI R84, RZ, 0x3, R219 ;  /* 0x00000003ff547819 */ /* 0x000fe600000116db */
[----:B------:R-:W-:Y:S03]  /*5be0*/  HMMA.16816.F32 R16, R92, R86, R16 ;  /* 0x000000565c10723c */ /* 0x000fe60000001810 */
[----:B------:R-:W-:Y:S05]  /*5bf0*/  LOP3.LUT R84, R85, 0x18, R84, 0xf8, !PT ;  /* 0x0000001855547812 */ /* 0x000fea00078ef854 */
[C---:B-----5:R-:W-:Y:S08]  /*5c00*/  HMMA.16816.F32 R4, R96.reuse, R100, R4 ;  /* 0x000000646004723c */ /* 0x060ff00000001804 */
[C---:B------:R-:W-:Y:S08]  /*5c10*/  HMMA.16816.F32 R8, R96.reuse, R102, R8 ;  /* 0x000000666008723c */ /* 0x040ff00000001808 */
[C---:B-1----:R-:W-:Y:S03]  /*5c20*/  HMMA.16816.F32 R12, R96.reuse, R88, R12 ;  /* 0x00000058600c723c */ /* 0x042fe6000000180c */
[C---:B------:R-:W-:Y:S01]  /*5c30*/  FADD.FTZ R120, -R201.reuse, R5 ;  /* 0x00000005c9787221 */ /* 0x040fe20000010100 */
[----:B------:R-:W-:Y:S04]  /*5c40*/  FADD.FTZ R118, -R201, R4 ;  /* 0x00000004c9767221 */ /* 0x000fe80000010100 */
[-C--:B------:R-:W-:Y:S01]  /*5c50*/  FSEL R203, R120, R201.reuse, P1 ;  /* 0x000000c978cb7208 */ /* 0x080fe20000800000 */
[----:B------:R-:W-:Y:S03]  /*5c60*/  HMMA.16816.F32 R16, R96, R90, R16 ;  /* 0x0000005a6010723c */ /* 0x000fe60000001810 */
[----:B------:R-:W-:Y:S01]  /*5c70*/  FSETP.GE.FTZ.AND P1, PT, R123, RZ, PT ;  /* 0x000000ff7b00720b */ /* 0x000fe20003f36000 */
[C---:B------:R-:W-:Y:S01]  /*5c80*/  FADD.FTZ R120, -R201.reuse, R8 ;  /* 0x00000008c9787221 */ /* 0x040fe20000010100 */
[----:B------:R-:W-:Y:S01]  /*5c90*/  FSEL R118, R118, R201, P2 ;  /* 0x000000c976767208 */ /* 0x000fe20001000000 */
[----:B------:R-:W-:Y:S01]  /*5ca0*/  FMUL.FTZ R203, R124, R203 ;  /* 0x000000cb7ccb7220 */ /* 0x000fe20000410000 */
[----:B------:R-:W-:Y:S01]  /*5cb0*/  FSETP.GE.FTZ.AND P2, PT, R126, RZ, PT ;  /* 0x000000ff7e00720b */ /* 0x000fe20003f56000 */
[----:B------:R-:W-:Y:S01]  /*5cc0*/  FADD.FTZ R124, -R201, R9 ;  /* 0x00000009c97c7221 */ /* 0x000fe20000010100 */
[-C--:B------:R-:W-:Y:S01]  /*5cd0*/  FSEL R120, R120, R201.reuse, P1 ;  /* 0x000000c978787208 */ /* 0x080fe20000800000 */
[----:B------:R-:W-:Y:S01]  /*5ce0*/  FMUL.FTZ R118, R119, R118 ;  /* 0x0000007677767220 */ /* 0x000fe20000410000 */
[----:B------:R-:W-:Y:S01]  /*5cf0*/  FSETP.GE.FTZ.AND P1, PT, R200, RZ, PT ;  /* 0x000000ffc800720b */ /* 0x000fe20003f36000 */
[C---:B------:R-:W-:Y:S01]  /*5d00*/  FADD.FTZ R204, -R201.reuse, R12 ;  /* 0x0000000cc9cc7221 */ /* 0x040fe20000010100 */
[-C--:B------:R-:W-:Y:S01]  /*5d10*/  FSEL R119, R124, R201.reuse, P2 ;  /* 0x000000c97c777208 */ /* 0x080fe20001000000 */
[----:B------:R-:W-:Y:S01]  /*5d20*/  FADD.FTZ R206, -R201, R13 ;  /* 0x0000000dc9ce7221 */ /* 0x000fe20000010100 */
[----:B------:R-:W-:Y:S01]  /*5d30*/  FSETP.GE.FTZ.AND P2, PT, R199, RZ, PT ;  /* 0x000000ffc700720b */ /* 0x000fe20003f56000 */
[----:B------:R-:W-:Y:S01]  /*5d40*/  FMUL.FTZ R120, R123, R120 ;  /* 0x000000787b787220 */ /* 0x000fe20000410000 */
[-C--:B------:R-:W-:Y:S01]  /*5d50*/  FSEL R204, R204, R201.reuse, P6 ;  /* 0x000000c9cccc7208 */ /* 0x080fe20003000000 */
[----:B------:R-:W-:Y:S01]  /*5d60*/  FADD.FTZ R123, -R202, R6 ;  /* 0x00000006ca7b7221 */ /* 0x000fe20000010100 */
[----:B------:R-:W-:Y:S01]  /*5d70*/  FSEL R205, R206, R201, P5 ;  /* 0x000000c9cecd7208 */ /* 0x000fe20002800000 */
[----:B------:R-:W-:Y:S01]  /*5d80*/  FADD.FTZ R124, -R201, R16 ;  /* 0x00000010c97c7221 */ /* 0x000fe20000010100 */
[----:B------:R-:W-:Y:S01]  /*5d90*/  F2FP.F16.F32.PACK_AB R118, R203, R118 ;  /* 0x00000076cb76723e */ /* 0x000fe200000000ff */
[----:B------:R-:W-:Y:S01]  /*5da0*/  FMUL.FTZ R119, R126, R119 ;  /* 0x000000777e777220 */ /* 0x000fe20000410000 */
[----:B------:R-:W-:Y:S01]  /*5db0*/  FSETP.GE.FTZ.AND P6, PT, R121, RZ, PT ;  /* 0x000000ff7900720b */ /* 0x000fe20003fd6000 */
[----:B------:R-:W-:Y:S01]  /*5dc0*/  FMUL.FTZ R204, R127, R204 ;  /* 0x000000cc7fcc7220 */ /* 0x000fe20000410000 */
[----:B------:R-:W-:Y:S01]  /*5dd0*/  FSEL R124, R124, R201, P2 ;  /* 0x000000c97c7c7208 */ /* 0x000fe20001000000 */
[----:B------:R-:W-:Y:S01]  /*5de0*/  @P1 FADD.FTZ R201, -R201, R17 ;  /* 0x00000011c9c91221 */ /* 0x000fe20000010100 */
[----:B------:R-:W-:Y:S01]  /*5df0*/  FSETP.GE.FTZ.AND P2, PT, R122, RZ, PT ;  /* 0x000000ff7a00720b */ /* 0x000fe20003f56000 */
[----:B------:R-:W-:Y:S01]  /*5e00*/  FMUL.FTZ R205, R130, R205 ;  /* 0x000000cd82cd7220 */ /* 0x000fe20000410000 */
[----:B------:R-:W-:Y:S01]  /*5e10*/  FSETP.GE.FTZ.AND P1, PT, R129, RZ, PT ;  /* 0x000000ff8100720b */ /* 0x000fe20003f36000 */
[----:B------:R-:W-:Y:S01]  /*5e20*/  FMUL.FTZ R124, R199, R124 ;  /* 0x0000007cc77c7220 */ /* 0x000fe20000410000 */
[----:B------:R-:W-:Y:S01]  /*5e30*/  FSEL R123, R123, R202, P2 ;  /* 0x000000ca7b7b7208 */ /* 0x000fe20001000000 */
[C---:B------:R-:W-:Y:S01]  /*5e40*/  FADD.FTZ R127, -R202.reuse, R7 ;  /* 0x00000007ca7f7221 */ /* 0x040fe20000010100 */
[----:B------:R-:W-:Y:S01]  /*5e50*/  FSETP.GE.FTZ.AND P5, PT, R125, RZ, PT ;  /* 0x000000ff7d00720b */ /* 0x000fe20003fb6000 */
[----:B------:R-:W-:Y:S01]  /*5e60*/  FADD.FTZ R199, -R202, R10 ;  /* 0x0000000acac77221 */ /* 0x000fe20000010100 */
[----:B------:R-:W-:Y:S01]  /*5e70*/  FSETP.GE.FTZ.AND P2, PT, R128, RZ, PT ;  /* 0x000000ff8000720b */ /* 0x000fe20003f56000 */
[C---:B------:R-:W-:Y:S01]  /*5e80*/  FADD.FTZ R203, -R202.reuse, R11 ;  /* 0x0000000bcacb7221 */ /* 0x040fe20000010100 */
[----:B------:R-:W-:Y:S01]  /*5e90*/  F2FP.F16.F32.PACK_AB R119, R119, R120 ;  /* 0x000000787777723e */ /* 0x000fe200000000ff */
[C---:B------:R-:W-:Y:S01]  /*5ea0*/  FADD.FTZ R207, -R202.reuse, R15 ;  /* 0x0000000fcacf7221 */ /* 0x040fe20000010100 */
[----:B------:R-:W-:Y:S01]  /*5eb0*/  F2FP.F16.F32.PACK_AB R204, R205, R204 ;  /* 0x000000cccdcc723e */ /* 0x000fe200000000ff */
[C---:B------:R-:W-:Y:S01]  /*5ec0*/  FADD.FTZ R205, -R202.reuse, R14 ;  /* 0x0000000ecacd7221 */ /* 0x040fe20000010100 */
[-C--:B------:R-:W-:Y:S01]  /*5ed0*/  FSEL R120, R127, R202.reuse, P6 ;  /* 0x000000ca7f787208 */ /* 0x080fe20003000000 */
[----:B------:R-:W-:Y:S01]  /*5ee0*/  FADD.FTZ R127, -R202, R18 ;  /* 0x00000012ca7f7221 */ /* 0x000fe20000010100 */
[-C--:B------:R-:W-:Y:S01]  /*5ef0*/  FSEL R126, R199, R202.reuse, P5 ;  /* 0x000000cac77e7208 */ /* 0x080fe20002800000 */
[----:B------:R-:W-:Y:S01]  /*5f00*/  FMUL.FTZ R201, R200, R201 ;  /* 0x000000c9c8c97220 */ /* 0x000fe20000410000 */
[-C--:B------:R-:W-:Y:S02]  /*5f10*/  FSEL R203, R203, R202.reuse, P2 ;  /* 0x000000cacbcb7208 */ /* 0x080fe40001000000 */
[----:B------:R-:W-:Y:S02]  /*5f20*/  FSETP.GE.FTZ.AND P6, PT, R196, RZ, PT ;  /* 0x000000ffc400720b */ /* 0x000fe40003fd6000 */
[----:B------:R-:W-:Y:S02]  /*5f30*/  FSETP.GE.FTZ.AND P5, PT, R131, RZ, PT ;  /* 0x000000ff8300720b */ /* 0x000fe40003fb6000 */
[----:B------:R-:W-:Y:S02]  /*5f40*/  FSETP.GE.FTZ.AND P2, PT, R198, RZ, PT ;  /* 0x000000ffc600720b */ /* 0x000fe40003f56000 */
[-C--:B------:R-:W-:Y:S02]  /*5f50*/  FSEL R205, R205, R202.reuse, P6 ;  /* 0x000000cacdcd7208 */ /* 0x080fe40003000000 */
[-C--:B------:R-:W-:Y:S02]  /*5f60*/  FSEL R130, R207, R202.reuse, P5 ;  /* 0x000000cacf827208 */ /* 0x080fe40002800000 */
[----:B------:R-:W-:Y:S01]  /*5f70*/  FSEL R127, R127, R202, P2 ;  /* 0x000000ca7f7f7208 */ /* 0x000fe20001000000 */
[----:B------:R-:W-:Y:S01]  /*5f80*/  @P1 FADD.FTZ R202, -R202, R19 ;  /* 0x00000013caca1221 */ /* 0x000fe20000010100 */
        /* <DEDUP_REMOVED lines=72> */
.L_x_967:
[----:B------:R-:W-:Y:S01]  /*6410*/  FMUL.FTZ R123, R122, R123 ;  /* 0x0000007b7a7b7220 */ /* 0x000fe20000410000 */
[----:B------:R-:W-:Y:S01]  /*6420*/  FMUL.FTZ R120, R121, R120 ;  /* 0x0000007879787220 */ /* 0x000fe20000410000 */
[----:B-1----:R-:W-:Y:S01]  /*6430*/  LEA R4, R215, UR31, 0x1 ;  /* 0x0000001fd7047c11 */ /* 0x002fe2000f8e08ff */
[----:B------:R-:W-:Y:S01]  /*6440*/  FMUL.FTZ R126, R125, R126 ;  /* 0x0000007e7d7e7220 */ /* 0x000fe20000410000 */
[----:B------:R-:W-:Y:S01]  /*6450*/  FMUL.FTZ R203, R128, R203 ;  /* 0x000000cb80cb7220 */ /* 0x000fe20000410000 */
[----:B------:R-:W-:Y:S01]  /*6460*/  FMUL.FTZ R205, R196, R205 ;  /* 0x000000cdc4cd7220 */ /* 0x000fe20000410000 */
[----:B------:R-:W-:Y:S01]  /*6470*/  F2FP.F16.F32.PACK_AB R120, R120, R123 ;  /* 0x0000007b7878723e */ /* 0x000fe200000000ff */
[----:B------:R-:W-:Y:S01]  /*6480*/  FMUL.FTZ R130, R131, R130 ;  /* 0x0000008283827220 */ /* 0x000fe20000410000 */
[----:B------:R-:W-:Y:S01]  /*6490*/  IMAD.IADD R6, R214, 0x1, R4 ;  /* 0x00000001d6067824 */ /* 0x000fe200078e0204 */
[----:B------:R-:W-:Y:S01]  /*64a0*/  F2FP.F16.F32.PACK_AB R126, R203, R126 ;  /* 0x0000007ecb7e723e */ /* 0x000fe200000000ff */
[----:B------:R-:W-:Y:S01]  /*64b0*/  STS [R197+0x28000], R118 ;  /* 0x02800076c5007388 */ /* 0x000fe20000000800 */
[----:B------:R-:W-:Y:S02]  /*64c0*/  VIADD R7, R4, 0x20 ;  /* 0x0000002004077836 */ /* 0x000fe40000000000 */
[----:B------:R-:W-:Y:S01]  /*64d0*/  FMUL.FTZ R127, R198, R127 ;  /* 0x0000007fc67f7220 */ /* 0x000fe20000410000 */
[----:B------:R-:W-:Y:S01]  /*64e0*/  FMUL.FTZ R202, R129, R202 ;  /* 0x000000ca81ca7220 */ /* 0x000fe20000410000 */
[----:B------:R1:W-:Y:S01]  /*64f0*/  STS [R197+0x28400], R120 ;  /* 0x02840078c5007388 */ /* 0x0003e20000000800 */
[----:B------:R-:W-:Y:S01]  /*6500*/  @P4 VIADD R7, R4, 0xffffffe0 ;  /* 0xffffffe004074836 */ /* 0x000fe20000000000 */
[----:B------:R-:W-:Y:S01]  /*6510*/  F2FP.F16.F32.PACK_AB R130, R130, R205 ;  /* 0x000000cd8282723e */ /* 0x000fe200000000ff */
[----:B------:R-:W-:Y:S01]  /*6520*/  IMAD R121, R250, UR9, RZ ;  /* 0x00000009fa797c24 */ /* 0x000fe2000f8e02ff */
[----:B------:R-:W-:Y:S01]  /*6530*/  STS [R6+-0x2000], R119 ;  /* 0xffe0007706007388 */ /* 0x000fe20000000800 */
[----:B------:R-:W-:Y:S01]  /*6540*/  IMAD.IADD R97, R214, 0x1, R7 ;  /* 0x00000001d6617824 */ /* 0x000fe200078e0207 */
[----:B------:R-:W-:Y:S02]  /*6550*/  F2FP.F16.F32.PACK_AB R124, R201, R124 ;  /* 0x0000007cc97c723e */ /* 0x000fe400000000ff */
[----:B------:R-:W-:Y:S01]  /*6560*/  STS [R6+-0x1c00], R126 ;  /* 0xffe4007e06007388 */ /* 0x000fe20000000800 */
[----:B------:R-:W-:Y:S02]  /*6570*/  F2FP.F16.F32.PACK_AB R202, R202, R127 ;  /* 0x0000007fcaca723e */ /* 0x000fe400000000ff */
[--C-:B------:R-:W-:Y:S01]  /*6580*/  SHF.R.U32.HI R230, RZ, 0x1, R219.reuse ;  /* 0x00000001ffe67819 */ /* 0x100fe200000116db */
[----:B------:R-:W-:Y:S03]  /*6590*/  STS [R7+-0x2000], R204 ;  /* 0xffe000cc07007388 */ /* 0x000fe60000000800 */
        /* <DEDUP_REMOVED lines=9> */
[----:B------:R-:W-:Y:S01]  /*6630*/  BAR.SYNC.DEFER_BLOCKING 0x0 ;  /* 0x0000000000007b1d */ /* 0x000fe20000010000 */
[----:B------:R-:W-:Y:S02]  /*6640*/  LOP3.LUT R4, R4, 0x200, R3, 0xf8, !PT ;  /* 0x0000020004047812 */ /* 0x000fe400078ef803 */
[C---:B------:R-:W-:Y:S02]  /*6650*/  LEA R228, R5.reuse, UR4, 0x1 ;  /* 0x0000000405e47c11 */ /* 0x040fe4000f8e08ff */
[----:B------:R-:W-:Y:S02]  /*6660*/  LEA R231, R4, UR4, 0x1 ;  /* 0x0000000404e77c11 */ /* 0x000fe4000f8e08ff */
[----:B------:R-:W-:Y:S05]  /*6670*/  LEA R12, R5, UR31, 0x1 ;  /* 0x0000001f050c7c11 */ /* 0x000fea000f8e08ff */
        /* <DEDUP_REMOVED lines=107> */
[----:B------:R-:W-:Y:S02]  /*6d30*/  ISETP.GE.AND P2, PT, R211, UR8, PT ;  /* 0x00000008d3007c0c */ /* 0x000fe4000bf46270 */
[----:B------:R-:W-:Y:S01]  /*6d40*/  LEA.HI.X.SX32 R243, R5, R243, 0x1, P1 ;  /* 0x000000f305f37211 */ /* 0x000fe200008f0eff */
[----:B------:R-:W-:Y:S01]  /*6d50*/  IMAD.U32 R5, RZ, RZ, UR49 ;  /* 0x00000031ff057e24 */ /* 0x000fe2000f8e00ff */
[----:B------:R-:W-:Y:S02]  /*6d60*/  LEA R8, P1, R7, R242, 0x1 ;  /* 0x000000f207087211 */ /* 0x000fe400078208ff */
[----:B------:R-:W-:Y:S02]  /*6d70*/  LEA R7, R6, UR4, 0x1 ;  /* 0x0000000406077c11 */ /* 0x000fe4000f8e08ff */
[----:B------:R-:W-:Y:S02]  /*6d80*/  LEA.HI.X R9, R4, R243, R5, 0x1, P1 ;  /* 0x000000f304097211 */ /* 0x000fe400008f0c05 */
[----:B------:R-:W-:Y:S01]  /*6d90*/  ISETP.GE.AND P1, PT, R209, UR8, PT ;  /* 0x00000008d1007c0c */ /* 0x000fe2000bf26270 */
        /* <DEDUP_REMOVED lines=41> */
.L_x_968:
[----:B------:R-:W-:Y:S01]  /*7030*/  LEA R232, R220, UR4, 0x1 ;  /* 0x00000004dce87c11 */ /* 0x000fe2000f8e08ff */
[----:B------:R-:W-:Y:S01]  /*7040*/  LDSM.16.MT88.4 R16, [R231+0x18000] ;  /* 0x01800000e710783b */ /* 0x000fe20000004200 */
[----:B------:R-:W-:Y:S01]  /*7050*/  PLOP3.LUT P2, PT, PT, PT, UP0, 0x80, 0x8 ;  /* 0x000000000008781c */ /* 0x000fe20003f4f008 */
[----:B------:R-:W-:Y:S02]  /*7060*/  @UP0 UIADD3 UR62, UP1, UPT, UR56, -0x100, URZ ;  /* 0xffffff00383e0890 */ /* 0x000fe4000ff3e0ff */
[----:B------:R-:W1:Y:S01]  /*7070*/  LDSM.16.M88.4 R128, [R232+0x28000] ;  /* 0x02800000e880783b */ /* 0x000e620000000200 */
[C---:B------:R-:W-:Y:S01]  /*7080*/  IMAD.IADD R104, R227.reuse, 0x1, R232 ;  /* 0x00000001e3687824 */ /* 0x040fe200078e02e8 */
        /* <DEDUP_REMOVED lines=378> */
[----:B------:R-:W1:Y:S01]  /*8830*/  S2R R0, SR_TID.X ;  /* 0x0000000000007919 */ /* 0x000e620000002100 */
[C---:B------:R-:W-:Y:S01]  /*8840*/  SHF.L.U32 R2, R219.reuse, 0x4, RZ ;  /* 0x00000004db027819 */ /* 0x040fe200000006ff */
[----:B------:R-:W2:Y:S01]  /*8850*/  LDCU UR8, c[0x0][0x500] ;  /* 0x0000a000ff0877ac */ /* 0x000ea20008000800 */
[C---:B------:R-:W-:Y:S02]  /*8860*/  SHF.L.U32 R3, R219.reuse, 0x5, RZ ;  /* 0x00000005db037819 */ /* 0x040fe400000006ff */
[----:B------:R-:W-:Y:S01]  /*8870*/  LOP3.LUT R5, R2, 0x1c0, RZ, 0xc0, !PT ;  /* 0x000001c002057812 */ /* 0x000fe200078ec0ff */
[----:B------:R-:W3:Y:S01]  /*8880*/  LDCU UR9, c[0x0][0x4fc] ;  /* 0x00009f80ff0977ac */ /* 0x000ee20008000800 */
[----:B------:R-:W-:Y:S02]  /*8890*/  SHF.L.U32 R2, R219, 0x1, RZ ;  /* 0x00000001db027819 */ /* 0x000fe400000006ff */
[----:B------:R-:W-:Y:S01]  /*88a0*/  LOP3.LUT R3, R3, 0x400, RZ, 0xc0, !PT ;  /* 0x0000040003037812 */ /* 0x000fe200078ec0ff */
[----:B------:R-:W-:Y:S01]  /*88b0*/  UISETP.NE.AND UP0, UPT, UR40, -0x1, UPT ;  /* 0xffffffff2800788c */ /* 0x000fe2000bf05270 */
[----:B------:R-:W-:Y:S01]  /*88c0*/  LOP3.LUT P0, RZ, R219, 0x10, RZ, 0xc0, !PT ;  /* 0x00000010dbff7812 */ /* 0x000fe2000780c0ff */
[----:B------:R-:W-:Y:S01]  /*88d0*/  UMOV UR24, UR18 ;  /* 0x0000001200187c82 */ /* 0x000fe20008000000 */
[----:B------:R-:W-:Y:S01]  /*88e0*/  LOP3.LUT R3, R3, 0x6, R2, 0xf8, !PT ;  /* 0x0000000603037812 */ /* 0x000fe200078ef802 */
[----:B------:R-:W-:Y:S01]  /*88f0*/  UISETP.NE.AND UP1, UPT, UR40, -0x1, UPT ;  /* 0xffffffff2800788c */ /* 0x000fe2000bf25270 */
        /* <DEDUP_REMOVED lines=106> */
[----:B---3--:R-:W-:Y:S01]  /*8fa0*/  FMUL.FTZ R20, R20, UR9 ;  /* 0x0000000914147c20 */ /* 0x008fe20008410000 */
        /* <DEDUP_REMOVED lines=148> */
[----:B------:R-:W-:Y:S01]  /*98f0*/  @UP0 UIADD3 UR16, UPT, UPT, UR9, UR16, URZ ;  /* 0x0000001009100290 */ /* 0x000fe2000fffe0ff */
[----:B------:R-:W-:Y:S02]  /*9900*/  @UP0 UMOV UR36, UR8 ;  /* 0x0000000800240c82 */ /* 0x000fe40008000000 */
        /* <DEDUP_REMOVED lines=26> */
.L_x_970:
        /* <DEDUP_REMOVED lines=13> */
.L_x_971:
[----:B------:R-:W2:Y:S01]  /*9b80*/  LDCU.64 UR8, c[0x0][0x5c8] ;  /* 0x0000b900ff0877ac */ /* 0x000ea20008000a00 */
[----:B------:R-:W-:-:S04]  /*9b90*/  UIADD3 UR12, UPT, UPT, UR38, UR40, URZ ;  /* 0x00000028260c7290 */ /* 0x000fc8000fffe0ff */
[----:B--2---:R-:W-:Y:S02]  /*9ba0*/  UIMAD.WIDE.U32 UR38, UR12, UR8, URZ ;  /* 0x000000080c2672a5 */ /* 0x004fe4000f8e00ff */
[----:B------:R-:W-:-:S04]  /*9bb0*/  UIMAD UR12, UR12, UR9, URZ ;  /* 0x000000090c0c72a4 */ /* 0x000fc8000f8e02ff */
[----:B------:R-:W-:-:S06]  /*9bc0*/  UIADD3 UR12, UPT, UPT, UR39, UR12, URZ ;  /* 0x0000000c270c7290 */ /* 0x000fcc000fffe0ff */
[----:B------:R-:W-:-:S07]  /*9bd0*/  MOV R6, UR12 ;  /* 0x0000000c00067c02 */ /* 0x000fce0008000f00 */
.L_x_972:
[----:B------:R-:W-:Y:S01]  /*9be0*/  BAR.SYNC.DEFER_BLOCKING 0x0 ;  /* 0x0000000000007b1d */ /* 0x000fe20000010000 */
[----:B------:R-:W-:Y:S01]  /*9bf0*/  LOP3.LUT R2, R217, 0x1f8, RZ, 0xc0, !PT ;  /* 0x000001f8d9027812 */ /* 0x000fe200078ec0ff */
[----:B------:R-:W-:Y:S01]  /*9c00*/  USHF.L.U32 UR14, UR41, 0x6, URZ ;  /* 0x00000006290e7899 */ /* 0x000fe200080006ff */
[----:B------:R-:W-:Y:S01]  /*9c10*/  VIADD R53, R0, 0x20 ;  /* 0x0000002000357836 */ /* 0x000fe20000000000 */
[----:B------:R-:W-:Y:S01]  /*9c20*/  USHF.L.U32 UR13, UR41, 0x6, URZ ;  /* 0x00000006290d7899 */ /* 0x000fe200080006ff */
[----:B------:R-:W-:Y:S01]  /*9c30*/  LOP3.LUT R2, R2, 0x38, R219, 0x78, !PT ;  /* 0x0000003802027812 */ /* 0x000fe200078e78db */
[----:B------:R-:W-:Y:S01]  /*9c40*/  UIMAD.WIDE.U32 UR44, UR14, UR10, URZ ;  /* 0x0000000a0e2c72a5 */ /* 0x000fe2000f8e00ff */
[----:B------:R-:W-:Y:S01]  /*9c50*/  BSSY.RECONVERGENT B0, `(.L_x_973) ;  /* 0x000003e000007945 */ /* 0x000fe20003800200 */
[----:B------:R-:W2:Y:S01]  /*9c60*/  S2R R81, SR_TID.X ;  /* 0x0000000000517919 */ /* 0x000ea20000002100 */
[--C-:B------:R-:W-:Y:S01]  /*9c70*/  LOP3.LUT R7, R2, 0x1e00, R217.reuse, 0xf8, !PT ;  /* 0x00001e0002077812 */ /* 0x100fe200078ef8d9 */
[----:B------:R-:W-:Y:S01]  /*9c80*/  USHF.R.S32.HI UR15, URZ, 0x1f, UR14 ;  /* 0x0000001fff0f7899 */ /* 0x000fe2000801140e */
[----:B-1----:R-:W1:Y:S01]  /*9c90*/  LDC.64 R2, c[0x0][0x5d8] ;  /* 0x00017600ff027b82 */ /* 0x002e620000000a00 */
[----:B------:R-:W-:Y:S01]  /*9ca0*/  IMAD.U32 R4, RZ, RZ, UR44 ;  /* 0x0000002cff047e24 */ /* 0x000fe2000f8e00ff */
[----:B------:R-:W-:Y:S01]  /*9cb0*/  LEA R7, R7, UR4, 0x1 ;  /* 0x0000000407077c11 */ /* 0x000fe2000f8e08ff */
[----:B------:R-:W-:Y:S01]  /*9cc0*/  IMAD.U32 R5, RZ, RZ, UR45 ;  /* 0x0000002dff057e24 */ /* 0x000fe2000f8e00ff */
[----:B------:R-:W-:Y:S01]  /*9cd0*/  UIMAD UR12, UR15, UR10, URZ ;  /* 0x0000000a0f0c72a4 */ /* 0x000fe2000f8e02ff */
[----:B------:R-:W-:Y:S01]  /*9ce0*/  IMAD.U32 R55, RZ, RZ, UR45 ;  /* 0x0000002dff377e24 */ /* 0x000fe2000f8e00ff */
[----:B------:R-:W-:Y:S01]  /*9cf0*/  LOP3.LUT R217, R4, 0x38, R217, 0xf8, !PT ;  /* 0x0000003804d97812 */ /* 0x000fe200078ef8d9 */
[----:B------:R-:W-:Y:S01]  /*9d00*/  UIADD3 UR37, UPT, UPT, -UR13, UR37, URZ ;  /* 0x000000250d257290 */ /* 0x000fe2000fffe1ff */
[----:B------:R-:W-:Y:S01]  /*9d10*/  IMAD.U32 R54, RZ, RZ, UR44 ;  /* 0x0000002cff367e24 */ /* 0x000fe2000f8e00ff */
[----:B------:R-:W-:Y:S01]  /*9d20*/  UIMAD UR12, UR14, UR11, UR12 ;  /* 0x0000000b0e0c72a4 */ /* 0x000fe2000f8e020c */
[----:B------:R-:W3:Y:S01]  /*9d30*/  LDC.64 R4, c[0x0][0x5e0] ;  /* 0x00017800ff047b82 */ /* 0x000ee20000000a00 */
[----:B------:R-:W-:Y:S01]  /*9d40*/  IADD3 R72, P0, PT, R217, UR36, RZ ;  /* 0x00000024d9487c10 */ /* 0x000fe2000ff1e0ff */
[----:B------:R4:W2:Y:S01]  /*9d50*/  LDS.128 R48, [R7+0x19000] ;  /* 0x0190000007307984 */ /* 0x0008a20000000c00 */
[----:B------:R-:W-:-:S02]  /*9d60*/  ISETP.GE.AND P4, PT, R0, UR37, PT ;  /* 0x0000002500007c0c */ /* 0x000fc4000bf86270 */
[----:B------:R-:W-:Y:S01]  /*9d70*/  IMAD.U32 R52, RZ, RZ, UR12 ;  /* 0x0000000cff347e24 */ /* 0x000fe2000f8e00ff */
[----:B------:R-:W-:Y:S01]  /*9d80*/  ISETP.GE.AND P6, PT, R53, UR37, PT ;  /* 0x0000002535007c0c */ /* 0x000fe2000bfc6270 */
[----:B------:R4:W3:Y:S03]  /*9d90*/  LDS.128 R44, [R7+0x1b000] ;  /* 0x01b00000072c7984 */ /* 0x0008e60000000c00 */
[----:B------:R-:W-:Y:S01]  /*9da0*/  IADD3.X R73, PT, PT, R55, UR16, R52, P0, !PT ;  /* 0x0000001037497c10 */ /* 0x000fe200087fe434 */
[----:B------:R4:W3:Y:S01]  /*9db0*/  LDS.128 R40, [R7+0x1d000] ;  /* 0x01d0000007287984 */ /* 0x0008e20000000c00 */
[----:B------:R-:W-:-:S03]  /*9dc0*/  IADD3 R68, P0, PT, R0, 0x20, RZ ;  /* 0x0000002000447810 */ /* 0x000fc60007f1e0ff */
[----:B------:R4:W3:Y:S01]  /*9dd0*/  LDS.128 R36, [R7+0x20000] ;  /* 0x0200000007247984 */ /* 0x0008e20000000c00 */
[----:B-1----:R-:W-:-:S03]  /*9de0*/  IMAD.WIDE.U32 R72, R2, UR20, R72 ;  /* 0x0000001402487c25 */ /* 0x002fc6000f8e0048 */
[----:B------:R4:W1:Y:S01]  /*9df0*/  LDS.128 R32, [R7+0x21000] ;  /* 0x0210000007207984 */ /* 0x0008620000000c00 */
[----:B--2---:R-:W-:Y:S02]  /*9e00*/  IMAD.SHL.U32 R81, R81, 0x8, RZ ;  /* 0x0000000851517824 */ /* 0x004fe400078e00ff */
[----:B------:R-:W-:Y:S01]  /*9e10*/  IMAD.U32 R2, RZ, RZ, UR8 ;  /* 0x00000008ff027e24 */ /* 0x000fe2000f8e00ff */
[----:B------:R4:W2:Y:S01]  /*9e20*/  LDS.128 R28, [R7+0x22000] ;  /* 0x02200000071c7984 */ /* 0x0008a20000000c00 */
[----:B------:R-:W-:Y:S01]  /*9e30*/  IMAD.X R69, RZ, RZ, RZ, P0 ;  /* 0x000000ffff457224 */ /* 0x000fe200000e06ff */
[----:B------:R-:W-:Y:S01]  /*9e40*/  LOP3.LUT R81, R81, 0x38, RZ, 0xc0, !PT ;  /* 0x0000003851517812 */ /* 0x000fe200078ec0ff */
[----:B------:R-:W-:Y:S01]  /*9e50*/  IMAD R3, R3, UR20, R73 ;  /* 0x0000001403037c24 */ /* 0x000fe2000f8e0249 */
[----:B------:R4:W1:Y:S02]  /*9e60*/  LDS.128 R24, [R7+0x23000] ;  /* 0x0230000007187984 */ /* 0x0008640000000c00 */
[----:B------:R-:W-:-:S02]  /*9e70*/  LOP3.LUT R78, R81, 0xc0, RZ, 0xfc, !PT ;  /* 0x000000c0514e7812 */ /* 0x000fc400078efcff */
[----:B------:R4:W1:Y:S01]  /*9e80*/  LDS.128 R20, [R7+0x24000] ;  /* 0x0240000007147984 */ /* 0x0008620000000c00 */
[C---:B------:R-:W-:Y:S02]  /*9e90*/  LOP3.LUT R79, R81.reuse, 0x80, RZ, 0xfc, !PT ;  /* 0x00000080514f7812 */ /* 0x040fe400078efcff */
[----:B------:R-:W-:Y:S01]  /*9ea0*/  LOP3.LUT R80, R81, 0x40, RZ, 0xfc, !PT ;  /* 0x0000004051507812 */ /* 0x000fe200078efcff */
[----:B------:R4:W1:Y:S04]  /*9eb0*/  LDS.128 R16, [R7+0x25000] ;  /* 0x0250000007107984 */ /* 0x0008680000000c00 */
[----:B------:R4:W1:Y:S04]  /*9ec0*/  LDS.128 R12, [R7+0x26000] ;  /* 0x02600000070c7984 */ /* 0x0008680000000c00 */
[----:B------:R4:W1:Y:S01]  /*9ed0*/  LDS.128 R8, [R7+0x27000] ;  /* 0x0270000007087984 */ /* 0x0008620000000c00 */
[----:B---3--:R-:W-:Y:S05]  /*9ee0*/  @P4 BRA `(.L_x_974) ;  /* 0x0000000000504947 */ /* 0x008fea0003800000 */
[----:B------:R-:W3:Y:S01]  /*9ef0*/  LDCU UR16, c[0x0][0x440] ;  /* 0x00008800ff1077ac */ /* 0x000ee20008000800 */
[----:B------:R-:W2:Y:S01]  /*9f00*/  LDS.128 R64, [R7+0x1a000] ;  /* 0x01a0000007407984 */ /* 0x000ea20000000c00 */
[----:B------:R-:W-:Y:S01]  /*9f10*/  IMAD.MOV.U32 R70, RZ, RZ, R72 ;  /* 0x000000ffff467224 */ /* 0x000fe200078e0048 */
[----:B------:R-:W4:Y:S02]  /*9f20*/  LDCU.64 UR12, c[0x0][0x560] ;  /* 0x0000ac00ff0c77ac */ /* 0x000f240008000a00 */
[----:B------:R-:W1:Y:S01]  /*9f30*/  LDS.128 R60, [R7+0x1c000] ;  /* 0x01c00000073c7984 */ /* 0x000e620000000c00 */
[----:B------:R-:W-:-:S03]  /*9f40*/  IMAD.MOV.U32 R71, RZ, RZ, R3 ;  /* 0x000000ffff477224 */ /* 0x000fc600078e0003 */
[----:B------:R-:W1:Y:S01]  /*9f50*/  LDS.128 R56, [R7+0x1e000] ;  /* 0x01e0000007387984 */ /* 0x000e620000000c00 */
[----:B------:R-:W-:-:S04]  /*9f60*/  IMAD.WIDE.U32 R76, R0, UR10, R70 ;  /* 0x0000000a004c7c25 */ /* 0x000fc8000f8e0046 */
[----:B------:R-:W-:Y:S01]  /*9f70*/  IMAD R70, R0, UR11, R77 ;  /* 0x0000000b00467c24 */ /* 0x000fe2000f8e024d */
[----:B---3--:R-:W-:Y:S02]  /*9f80*/  ISETP.GE.AND P3, PT, R81, UR16, PT ;  /* 0x0000001051007c0c */ /* 0x008fe4000bf66270 */
[----:B------:R-:W-:Y:S02]  /*9f90*/  ISETP.GE.AND P2, PT, R80, UR16, PT ;  /* 0x0000001050007c0c */ /* 0x000fe4000bf46270 */
[----:B------:R-:W-:Y:S02]  /*9fa0*/  ISETP.GE.AND P1, PT, R79, UR16, PT ;  /* 0x000000104f007c0c */ /* 0x000fe4000bf26270 */
[----:B------:R-:W-:Y:S02]  /*9fb0*/  ISETP.GE.AND P0, PT, R78, UR16, PT ;  /* 0x000000104e007c0c */ /* 0x000fe4000bf06270 */
[----:B----4-:R-:W-:-:S04]  /*9fc0*/  LEA R74, P5, R76, UR12, 0x1 ;  /* 0x0000000c4c4a7c11 */ /* 0x010fc8000f8a08ff */
[----:B------:R-:W-:Y:S01]  /*9fd0*/  LEA.HI.X R75, R76, UR13, R70, 0x1, P5 ;  /* 0x0000000d4c4b7c11 */ /* 0x000fe2000a8f0c46 */
[----:B------:R-:W3:Y:S04]  /*9fe0*/  @!P3 LDS.128 R52, [R7+0x18000] ;  /* 0x018000000734b984 */ /* 0x000ee80000000c00 */
[----:B--2---:R2:W-:Y:S04]  /*9ff0*/  @!P2 STG.E.128 desc[UR32][R74.64+0x80], R64 ;  /* 0x000080404a00a986 */ /* 0x0045e8000c101d20 */
[----:B-1----:R2:W-:Y:S04]  /*a000*/  @!P1 STG.E.128 desc[UR32][R74.64+0x100], R60 ;  /* 0x0001003c4a009986 */ /* 0x0025e8000c101d20 */
[----:B------:R2:W-:Y:S04]  /*a010*/  @!P0 STG.E.128 desc[UR32][R74.64+0x180], R56 ;  /* 0x000180384a008986 */ /* 0x0005e8000c101d20 */
[----:B---3--:R2:W-:Y:S02]  /*a020*/  @!P3 STG.E.128 desc[UR32][R74.64], R52 ;  /* 0x000000344a00b986 */ /* 0x0085e4000c101d20 */
.L_x_974:
[----:B------:R-:W-:Y:S05]  /*a030*/  BSYNC.RECONVERGENT B0 ;  /* 0x0000000000007941 */ /* 0x000fea0003800200 */
.L_x_973:
[----:B--2---:R2:W3:Y:S01]  /*a040*/  LDS.128 R52, [R7+0x1f000] ;  /* 0x01f0000007347984 */ /* 0x0044e20000000c00 */
[----:B------:R-:W-:Y:S04]  /*a050*/  BSSY.RECONVERGENT B0, `(.L_x_975) ;  /* 0x0000014000007945 */ /* 0x000fe80003800200 */
[----:B------:R-:W-:Y:S05]  /*a060*/  @P6 BRA `(.L_x_976) ;  /* 0x0000000000486947 */ /* 0x000fea0003800000 */
[----:B------:R-:W1:Y:S01]  /*a070*/  LDCU UR16, c[0x0][0x440] ;  /* 0x00008800ff1077ac */ /* 0x000e620008000800 */
[----:B--2-4-:R-:W-:Y:S02]  /*a080*/  IMAD R7, R69, UR10, RZ ;  /* 0x0000000a45077c24 */ /* 0x014fe4000f8e02ff */
        /* <DEDUP_REMOVED lines=15> */
[----:B---3--:R1:W-:Y:S02]  /*a180*/  @!P0 STG.E.128 desc[UR32][R58.64+0x180], R52 ;  /* 0x000180343a008986 */ /* 0x0083e4000c101d20 */
.L_x_976:
[----:B------:R-:W-:Y:S05]  /*a190*/  BSYNC.RECONVERGENT B0 ;  /* 0x0000000000007941 */ /* 0x000fea0003800200 */
.L_x_975:
[----:B-1----:R-:W-:Y:S01]  /*a1a0*/  MOV R40, R81 ;  /* 0x0000005100287202 */ /* 0x002fe20000000f00 */
        /* <DEDUP_REMOVED lines=10> */
[----:B------:R-:W1:Y:S01]  /*a250*/  LDCU UR12, c[0x0][0x440] ;  /* 0x00008800ff0c77ac */ /* 0x000e620008000800 */
[----:B------:R-:W-:Y:S01]  /*a260*/  IMAD.MOV.U32 R4, RZ, RZ, R2 ;  /* 0x000000ffff047224 */ /* 0x000fe200078e0002 */
[----:B------:R-:W3:Y:S03]  /*a270*/  LDCU.64 UR10, c[0x0][0x568] ;  /* 0x0000ad00ff0a77ac */ /* 0x000ee60008000a00 */
[----:B--2-4-:R-:W-:-:S04]  /*a280*/  IMAD.WIDE.U32 R6, R0, UR8, R4 ;  /* 0x0000000800067c25 */ /* 0x014fc8000f8e0004 */
        /* <DEDUP_REMOVED lines=11> */
.L_x_978:
[----:B------:R-:W-:Y:S05]  /*a340*/  BSYNC.RECONVERGENT B0 ;  /* 0x0000000000007941 */ /* 0x000fea0003800200 */
.L_x_977:
        /* <DEDUP_REMOVED lines=18> */
.L_x_946:
[----:B------:R-:W-:Y:S05]  /*a470*/  BSYNC.RECONVERGENT B1 ;  /* 0x0000000000017941 */ /* 0x000fea0003800200 */
.L_x_924:
[----:B------:R-:W4:Y:S01]  /*a480*/  LDCU UR9, c[0x0][0x438] ;  /* 0x00008700ff0977ac */ /* 0x000f220008000800 */
[----:B------:R-:W3:Y:S01]  /*a490*/  LDCU UR10, c[0x0][0x370] ;  /* 0x00006e00ff0a77ac */ /* 0x000ee20008000800 */
[----:B----4-:R-:W-:-:S04]  /*a4a0*/  UIADD3 UR9, UPT, UPT, UR9, 0x3f, URZ ;  /* 0x0000003f09097890 */ /* 0x010fc8000fffe0ff */
        /* <DEDUP_REMOVED lines=8> */
.L_x_980:
        /* <DEDUP_REMOVED lines=13> */
.L_x_1280:


//--------------------- .text._ZN5flash44flash_bwd_dq_dk_dv_loop_seqk_parallel_kernelI23Flash_bwd_kernel_traitsILi256ELi64ELi64ELi8ELi4ELi2ELi2ELb0ELb0EN7cutlass6half_tE19Flash_kernel_traitsILi256ELi64ELi64ELi8ES3_EELb0ELb1ELb0ELb0ELb0ELb0ELb1EEEvNS_16Flash_bwd_paramsE --------------------------
	.section	.text._ZN5flash44flash_bwd_dq_dk_dv_loop_seqk_parallel_kernelI23Flash_bwd_kernel_traitsILi256ELi64ELi64ELi8ELi4ELi2ELi2ELb0ELb0EN7cutlass6half_tE19Flash_kernel_traitsILi256ELi64ELi64ELi8ES3_EELb0ELb1ELb0ELb0ELb0ELb0ELb1EEEvNS_16Flash_bwd_paramsE,"ax",@progbits
	.align	128
        .global         _ZN5flash44flash_bwd_dq_dk_dv_loop_seqk_parallel_kernelI23Flash_bwd_kernel_traitsILi256ELi64ELi64ELi8ELi4ELi2ELi2ELb0ELb0EN7cutlass6half_tE19Flash_kernel_traitsILi256ELi64ELi64ELi8ES3_EELb0ELb1ELb0ELb0ELb0ELb0ELb1EEEvNS_16Flash_bwd_paramsE
        .type           _ZN5flash44flash_bwd_dq_dk_dv_loop_seqk_parallel_kernelI23Flash_bwd_kernel_traitsILi256ELi64ELi64ELi8ELi4ELi2ELi2ELb0ELb0EN7cutlass6half_tE19Flash_kernel_traitsILi256ELi64ELi64ELi8ES3_EELb0ELb1ELb0ELb0ELb0ELb0ELb1EEEvNS_16Flash_bwd_paramsE,@function
        .size           _ZN5flash44flash_bwd_dq_dk_dv_loop_seqk_parallel_kernelI23Flash_bwd_kernel_traitsILi256ELi64ELi64ELi8ELi4ELi2ELi2ELb0ELb0EN7cutlass6half_tE19Flash_kernel_traitsILi256ELi64ELi64ELi8ES3_EELb0ELb1ELb0ELb0ELb0ELb0ELb1EEEvNS_16Flash_bwd_paramsE,(.L_x_1281 - _ZN5flash44flash_bwd_dq_dk_dv_loop_seqk_parallel_kernelI23Flash_bwd_kernel_traitsILi256ELi64ELi64ELi8ELi4ELi2ELi2ELb0ELb0EN7cutlass6half_tE19Flash_kernel_traitsILi256ELi64ELi64ELi8ES3_EELb0ELb1ELb0ELb0ELb0ELb0ELb1EEEvNS_16Flash_bwd_paramsE)
        .other          _ZN5flash44flash_bwd_dq_dk_dv_loop_seqk_parallel_kernelI23Flash_bwd_kernel_traitsILi256ELi64ELi64ELi8ELi4ELi2ELi2ELb0ELb0EN7cutlass6half_tE19Flash_kernel_traitsILi256ELi64ELi64ELi8ES3_EELb0ELb1ELb0ELb0ELb0ELb0ELb1EEEvNS_16Flash_bwd_paramsE,@"STO_CUDA_ENTRY STV_DEFAULT"
_ZN5flash44flash_bwd_dq_dk_dv_loop_seqk_parallel_kernelI23Flash_bwd_kernel_traitsILi256ELi64ELi64ELi8ELi4ELi2ELi2ELb0ELb0EN7cutlass6half_tE19Flash_kernel_traitsILi256ELi64ELi64ELi8ES3_EELb0ELb1ELb0ELb0ELb0ELb0ELb1EEEvNS_16Flash_bwd_paramsE:
.text._ZN5flash44flash_bwd_dq_dk_dv_loop_seqk_parallel_kernelI23Flash_bwd_kernel_traitsILi256ELi64ELi64ELi8ELi4ELi2ELi2ELb0ELb0EN7cutlass6half_tE19Flash_kernel_traitsILi256ELi64ELi64ELi8ES3_EELb0ELb1ELb0ELb0ELb0ELb0ELb1EEEvNS_16Flash_bwd_paramsE:
        /* <DEDUP_REMOVED lines=14> */
[----:B------:R-:W4:Y:S01]  /*00e0*/  LDCU.64 UR4, c[0x0][0x468] ;  /* 0x00008d00ff0477ac */ /* 0x000f220008000a00 */
[----:B------:R-:W5:Y:S06]  /*00f0*/  LDCU.U8 UR8, c[0x0][0x532] ;  /* 0x0000a640ff0877ac */ /* 0x000f6c0008000000 */
[----:B------:R-:W-:Y:S01]  /*0100*/  S2UR UR23, SR_CTAID.Z ;  /* 0x00000000001779c3 */ /* 0x000fe20000002700 */
[----:B------:R-:W3:Y:S01]  /*0110*/  LDCU UR10, c[0x0][0x438] ;  /* 0x00008700ff0a77ac */ /* 0x000ee20008000800 */
[----:B------:R-:W3:Y:S06]  /*0120*/  LDCU.64 UR34, c[0x0][0x358] ;  /* 0x00006b00ff2277ac */ /* 0x000eec0008000a00 */
[----:B------:R-:W-:Y:S01]  /*0130*/  S2UR UR21, SR_CTAID.X ;  /* 0x00000000001579c3 */ /* 0x000fe20000002500 */
[----:B-1----:R-:W-:-:S02]  /*0140*/  ULEA UR38, UP0, UR41, UR38, 0x2 ;  /* 0x0000002629267291 */ /* 0x002fc4000f8010ff */
[----:B--2---:R-:W-:Y:S02]  /*0150*/  UISETP.NE.U32.AND UP1, UPT, UR6, URZ, UPT ;  /* 0x000000ff0600728c */ /* 0x004fe4000bf25070 */
[----:B------:R-:W-:Y:S02]  /*0160*/  ULEA.HI.X UR39, UR41, UR39, URZ, 0x2, UP0 ;  /* 0x0000002729277291 */ /* 0x000fe400080f14ff */
[----:B------:R-:W-:Y:S01]  /*0170*/  UISETP.NE.U32.AND UP0, UPT, UR6, URZ, UPT ;  /* 0x000000ff0600728c */ /* 0x000fe2000bf05070 */
[----:B------:R-:W-:Y:S01]  /*0180*/  S2UR UR18, SR_CTAID.Y ;  /* 0x00000000001279c3 */ /* 0x000fe20000002600 */
[----:B----4-:R-:W-:Y:S02]  /*0190*/  UISETP.EQ.U32.AND UP2, UPT, UR4, URZ, UPT ;  /* 0x000000ff0400728c */ /* 0x010fe4000bf42070 */
[----:B------:R-:W-:Y:S02]  /*01a0*/  UISETP.NE.U32.AND UP6, UPT, UR4, URZ, UPT ;  /* 0x000000ff0400728c */ /* 0x000fe4000bfc5070 */
[----:B------:R-:W-:-:S02]  /*01b0*/  UISETP.NE.AND.EX UP5, UPT, UR7, URZ, UPT, UP1 ;  /* 0x000000ff0700728c */ /* 0x000fc4000bfa5310 */
[----:B------:R-:W-:Y:S01]  /*01c0*/  UISETP.NE.AND.EX UP4, UPT, UR7, URZ, UPT, UP0 ;  /* 0x000000ff0700728c */ /* 0x000fe2000bf85300 */
[----:B------:R-:W1:Y:S01]  /*01d0*/  S2UR UR4, SR_CgaCtaId ;  /* 0x00000000000479c3 */ /* 0x000e620000008800 */
[----:B------:R-:W2:Y:S01]  /*01e0*/  LDCU.64 UR6, c[0x0][0x470] ;  /* 0x00008e00ff0677ac */ /* 0x000ea20008000a00 */
[----:B-----5:R-:W-:Y:S02]  /*01f0*/  UISETP.NE.AND UP3, UPT, UR8, URZ, UPT ;  /* 0x000000ff0800728c */ /* 0x020fe4000bf65270 */
[----:B------:R-:W-:-:S04]  /*0200*/  UISETP.NE.AND.EX UP6, UPT, UR5, URZ, UPT, UP6 ;  /* 0x000000ff0500728c */ /* 0x000fc8000bfc5360 */
[----:B------:R-:W4:Y:S01]  /*0210*/  S2UR UR20, SR_CTAID.Z ;  /* 0x00000000001479c3 */ /* 0x000f220000002700 */
[----:B------:R-:W-:Y:S01]  /*0220*/  UISETP.EQ.OR.EX UP0, UPT, UR5, URZ, !UP3, UP2 ;  /* 0x000000ff0500728c */ /* 0x000fe2000df02720 */
[----:B------:R-:W-:Y:S02]  /*0230*/  UMOV UR8, 0x400 ;  /* 0x0000040000087882 */ /* 0x000fe40000000000 */
[----:B------:R-:W-:Y:S01]  /*0240*/  UMOV UR5, 0x400 ;  /* 0x0000040000057882 */ /* 0x000fe20000000000 */
[----:B------:R-:W-:Y:S02]  /*0250*/  UP2UR UR26, UPR, URZ, 0x1 ;  /* 0x00000001ff1a7883 */ /* 0x000fe40008000000 */
[----:B------:R-:W-:Y:S01]  /*0260*/  UP2UR UR25, UPR, URZ, 0x8 ;  /* 0x00000008ff197883 */ /* 0x000fe20008000000 */
[----:B------:R-:W4:Y:S01]  /*0270*/  LDCU.64 UR28, c[0x0][0x460] ;  /* 0x00008c00ff1c77ac */ /* 0x000f220008000a00 */
[----:B--2---:R-:W-:Y:S01]  /*0280*/  UISETP.NE.U32.AND UP0, UPT, UR6, URZ, UPT ;  /* 0x000000ff0600728c */ /* 0x004fe2000bf05070 */
[----:B------:R-:W2:Y:S01]  /*0290*/  LDCU UR19, c[0x0][0x438] ;  /* 0x00008700ff1377ac */ /* 0x000ea20008000800 */
[----:B------:R-:W2:Y:S01]  /*02a0*/  @!UP4 LDCU UR22, c[0x0][0x434] ;  /* 0x00008680ff16c7ac */ /* 0x000ea20008000800 */
[----:B---3--:R-:W-:-:S02]  /*02b0*/  ULEA UR24, UR24, UR8, 0x18 ;  /* 0x0000000818187291 */ /* 0x008fc4000f8ec0ff */
[----:B-1----:R-:W-:Y:S02]  /*02c0*/  ULEA UR4, UR4, UR5, 0x18 ;  /* 0x0000000504047291 */ /* 0x002fe4000f8ec0ff */
[----:B------:R-:W-:Y:S01]  /*02d0*/  UISETP.NE.AND.EX UP3, UPT, UR7, URZ, UPT, UP0 ;  /* 0x000000ff0700728c */ /* 0x000fe2000bf65300 */
[----:B------:R-:W-:Y:S01]  /*02e0*/  UMOV UR30, 0xffff8000 ;  /* 0xffff8000001e7882 */ /* 0x000fe20000000000 */
[----:B------:R-:W-:Y:S01]  /*02f0*/  UMOV UR31, URZ ;  /* 0x000000ff001f7c82 */ /* 0x000fe20008000000 */
[----:B------:R-:W-:-:S08]  /*0300*/  UMOV UR32, URZ ;  /* 0x000000ff00207c82 */ /* 0x000fd00008000000 */
.L_x_1037:
[----:B-1----:R-:W1:Y:S01]  /*0310*/  LDCU.64 UR8, c[0x0][0x478] ;  /* 0x00008f00ff0877ac */ /* 0x002e620008000a00 */
[----:B------:R-:W-:Y:S02]  /*0320*/  PLOP3.LUT P1, PT, PT, PT, UP3, 0x80, 0x8 ;  /* 0x000000000008781c */ /* 0x000fe40003f2f038 */
[----:B------:R-:W-:Y:S01]  /*0330*/  PLOP3.LUT P4, PT, PT, PT, UP5, 0x80, 0x8 ;  /* 0x000000000008781c */ /* 0x000fe20003f8f058 */
[----:B------:R-:W-:Y:S01]  /*0340*/  @UP3 ULEA UR12, UP0, UR41, UR6, 0x2 ;  /* 0x00000006290c3291 */ /* 0x000fe2000f8010ff */
[----:B------:R-:W-:Y:S01]  /*0350*/  PLOP3.LUT P2, PT, PT, PT, UP4, 0x80, 0x8 ;  /* 0x000000000008781c */ /* 0x000fe20003f4f048 */
[----:B------:R-:W-:Y:S02]  /*0360*/  UISETP.NE.AND UP2, UPT, UR26, URZ, UPT ;  /* 0x000000ff1a00728c */ /* 0x000fe4000bf45270 */
[----:B------:R-:W-:Y:S02]  /*0370*/  @UP3 ULEA.HI.X UR13, UR41, UR7, URZ, 0x2, UP0 ;  /* 0x00000007290d3291 */ /* 0x000fe400080f14ff */
[----:B--2---:R-:W-:-:S02]  /*0380*/  IMAD.U32 R12, RZ, RZ, UR12 ;  /* 0x0000000cff0c7e24 */ /* 0x004fc4000f8e00ff */
[----:B------:R-:W-:Y:S02]  /*0390*/  PLOP3.LUT P3, PT, PT, PT, UP2, 0x80, 0x8 ;  /* 0x000000000008781c */ /* 0x000fe40003f6f028 */
[----:B------:R-:W-:Y:S01]  /*03a0*/  IMAD.U32 R13, RZ, RZ, UR13 ;  /* 0x0000000dff0d7e24 */ /* 0x000fe2000f8e00ff */
[----:B----4-:R-:W-:Y:S02]  /*03b0*/  UIMAD.WIDE.U32 UR12, UR41, 0x4, UR28 ;  /* 0x00000004290c78a5 */ /* 0x010fe4000f8e001c */
[----:B-1----:R-:W-:Y:S01]  /*03c0*/  UISETP.NE.U32.AND UP0, UPT, UR8, URZ, UPT ;  /* 0x000000ff0800728c */ /* 0x002fe2000bf05070 */
[----:B------:R-:W-:Y:S01]  /*03d0*/  IMAD.U32 R6, RZ, RZ, UR38 ;  /* 0x00000026ff067e24 */ /* 0x000fe2000f8e00ff */
[----:B------:R-:W3:Y:S02]  /*03e0*/  @P1 LDG.E R3, desc[UR34][R12.64] ;  /* 0x000000220c031981 */ /* 0x000ee4000c1e1900 */
        /* <DEDUP_REMOVED lines=11> */
[----:B-----5:R-:W5:Y:S04]  /*04a0*/  @P4 LDG.E R4, desc[UR34][R8.64] ;  /* 0x0000002208044981 */ /* 0x020f68000c1e1900 */
        /* <DEDUP_REMOVED lines=10> */
[----:B---3--:R-:W-:Y:S02]  /*0550*/  @P1 R2UR UR36, R3 ;  /* 0x00000000032412ca */ /* 0x008fe400000e0000 */
[----:B-----5:R-:W-:Y:S02]  /*0560*/  @P4 R2UR UR17, R4 ;  /* 0x00000000041142ca */ /* 0x020fe400000e0000 */
        /* <DEDUP_REMOVED lines=16> */
.L_x_981:
        /* <DEDUP_REMOVED lines=34> */
.L_x_983:
[----:B------:R-:W1:Y:S01]  /*0890*/  LDCU.64 UR14, c[0x0][0x3b8] ;  /* 0x00007700ff0e77ac */ /* 0x000e620008000a00 */
[----:B------:R-:W-:-:S04]  /*08a0*/  UIADD3 UR5, UPT, UPT, UR36, UR40, URZ ;  /* 0x0000002824057290 */ /* 0x000fc8000fffe0ff */
[----:B-1----:R-:W-:Y:S02]  /*08b0*/  UIMAD.WIDE.U32 UR8, UR5, UR14, URZ ;  /* 0x0000000e050872a5 */ /* 0x002fe4000f8e00ff */
[----:B------:R-:W-:-:S04]  /*08c0*/  UIMAD UR5, UR5, UR15, URZ ;  /* 0x0000000f050572a4 */ /* 0x000fc8000f8e02ff */
[----:B------:R-:W-:Y:S01]  /*08d0*/  UIADD3 UR5, UPT, UPT, UR9, UR5, URZ ;  /* 0x0000000509057290 */ /* 0x000fe2000fffe0ff */
[----:B------:R-:W-:-:S05]  /*08e0*/  UMOV UR52, UR8 ;  /* 0x0000000800347c82 */ /* 0x000fca0008000000 */
[----:B------:R-:W-:-:S07]  /*08f0*/  MOV R9, UR5 ;  /* 0x0000000500097c02 */ /* 0x000fce0008000f00 */
.L_x_984:
        /* <DEDUP_REMOVED lines=40> */
.L_x_985:
[----:B------:R-:W1:Y:S01]  /*0b80*/  LDCU.64 UR12, c[0x0][0x3c0] ;  /* 0x00007800ff0c77ac */ /* 0x000e620008000a00 */
[----:B------:R-:W-:-:S04]  /*0b90*/  UIADD3 UR8, UPT, UPT, UR36, UR40, URZ ;  /* 0x0000002824087290 */ /* 0x000fc8000fffe0ff */
[----:B-1----:R-:W-:Y:S02]  /*0ba0*/  UIMAD.WIDE.U32 UR48, UR8, UR12, URZ ;  /* 0x0000000c083072a5 */ /* 0x002fe4000f8e00ff */
[----:B------:R-:W-:-:S04]  /*0bb0*/  UIMAD UR8, UR8, UR13, URZ ;  /* 0x0000000d080872a4 */ /* 0x000fc8000f8e02ff */
[----:B------:R-:W-:-:S06]  /*0bc0*/  UIADD3 UR8, UPT, UPT, UR49, UR8, URZ ;  /* 0x0000000831087290 */ /* 0x000fcc000fffe0ff */
[----:B------:R-:W-:-:S07]  /*0bd0*/  MOV R10, UR8 ;  /* 0x00000008000a7c02 */ /* 0x000fce0008000f00 */
.L_x_986:
        /* <DEDUP_REMOVED lines=28> */
.L_x_987:
[----:B------:R-:W-:Y:S02]  /*0da0*/  UIMAD.WIDE.U32 UR10, UR58, UR17, URZ ;  /* 0x000000113a0a72a5 */ /* 0x000fe4000f8e00ff */
[----:B------:R-:W-:-:S04]  /*0db0*/  UIMAD UR8, UR59, UR17, URZ ;  /* 0x000000113b0872a4 */ /* 0x000fc8000f8e02ff */
[----:B------:R-:W-:-:S12]  /*0dc0*/  UIADD3 UR8, UPT, UPT, UR11, UR8, URZ ;  /* 0x000000080b087290 */ /* 0x000fd8000fffe0ff */
.L_x_988:
        /* <DEDUP_REMOVED lines=20> */
.L_x_989:
[----:B------:R-:W1:Y:S01]  /*0f10*/  LDCU UR59, c[0x0][0x434] ;  /* 0x00008680ff3b77ac */ /* 0x000e620008000800 */
[----:B------:R-:W-:-:S04]  /*0f20*/  UIMAD UR9, UR41, UR16, UR23 ;  /* 0x00000010290972a4 */ /* 0x000fc8000f8e0217 */
[----:B-1----:R-:W-:Y:S02]  /*0f30*/  UIMAD UR59, UR9, UR59, URZ ;  /* 0x0000003b093b72a4 */ /* 0x002fe4000f8e02ff */
.L_x_990:
        /* <DEDUP_REMOVED lines=11> */
.L_x_991:
[----:B------:R-:W1:Y:S01]  /*0ff0*/  LDCU UR58, c[0x0][0x444] ;  /* 0x00008880ff3a77ac */ /* 0x000e620008000800 */
[----:B------:R-:W-:-:S04]  /*1000*/  UIMAD UR9, UR41, UR16, UR23 ;  /* 0x00000010290972a4 */ /* 0x000fc8000f8e0217 */
[----:B-1----:R-:W-:-:S12]  /*1010*/  UIMAD UR58, UR9, UR58, URZ ;  /* 0x0000003a093a72a4 */ /* 0x002fd8000f8e02ff */
.L_x_992:
        /* <DEDUP_REMOVED lines=14> */
[C---:B-1----:R-:W-:Y:S01]  /*1100*/  IMAD.SHL.U32 R3, R6.reuse, 0x8, RZ ;  /* 0x0000000806037824 */ /* 0x042fe200078e00ff */
[--C-:B------:R-:W-:Y:S02]  /*1110*/  SHF.R.U32.HI R0, RZ, 0x3, R6.reuse ;  /* 0x00000003ff007819 */ /* 0x100fe40000011606 */
[----:B------:R-:W-:Y:S01]  /*1120*/  USHF.R.S32.HI UR8, URZ, 0x1f, UR9 ;  /* 0x0000001fff087899 */ /* 0x000fe20008011409 */
[----:B------:R-:W-:Y:S02]  /*1130*/  SHF.R.U32.HI R2, RZ, 0x5, R6 ;  /* 0x00000005ff027819 */ /* 0x000fe40000011606 */
[----:B------:R-:W-:Y:S01]  /*1140*/  LOP3.LUT R18, R3, 0x38, RZ, 0xc0, !PT ;  /* 0x0000003803127812 */ /* 0x000fe200078ec0ff */
[----:B------:R-:W-:Y:S01]  /*1150*/  ULEA.HI UR8, UR8, UR9, URZ, 0x6 ;  /* 0x0000000908087291 */ /* 0x000fe2000f8f30ff */
[----:B------:R-:W-:-:S02]  /*1160*/  LOP3.LUT R11, R6, 0x1f, RZ, 0xc0, !PT ;  /* 0x0000001f060b7812 */ /* 0x000fc400078ec0ff */
[----:B------:R-:W-:Y:S01]  /*1170*/  IADD3 R4, P0, PT, R18, UR62, RZ ;  /* 0x0000003e12047c10 */ /* 0x000fe2000ff1e0ff */
[----:B------:R-:W-:Y:S02]  /*1180*/  USHF.R.S32.HI UR45, URZ, 0x6, UR8 ;  /* 0x00000006ff2d7899 */ /* 0x000fe40008011408 */
[----:B------:R-:W-:Y:S01]  /*1190*/  IMAD R11, R2, UR47, R11 ;  /* 0x0000002f020b7c24 */ /* 0x000fe2000f8e020b */
[----:B------:R-:W1:Y:S01]  /*11a0*/  LDCU.64 UR62, c[0x0][0x5e8] ;  /* 0x0000bd00ff3e77ac */ /* 0x000e620008000a00 */
[----:B------:R-:W-:-:S03]  /*11b0*/  IMAD.X R5, RZ, RZ, UR49, P0 ;  /* 0x00000031ff057e24 */ /* 0x000fc600080e06ff */
[----:B------:R-:W3:Y:S01]  /*11c0*/  LDCU.128 UR8, c[0x0][0x590] ;  /* 0x0000b200ff0877ac */ /* 0x000ee20008000c00 */
[----:B------:R-:W-:-:S04]  /*11d0*/  UISETP.LT.AND UP0, UPT, URZ, UR45, UPT ;  /* 0x0000002dff00728c */ /* 0x000fc8000bf01270 */
        /* <DEDUP_REMOVED lines=15> */
[----:B------:R-:W-:Y:S01]  /*12d0*/  IMAD R17, R16, UR23, R15 ;  /* 0x0000001710117c24 */ /* 0x000fe2000f8e020f */
[----:B------:R-:W-:Y:S01]  /*12e0*/  LOP3.LUT R15, R18, 0xc0, RZ, 0xfc, !PT ;  /* 0x000000c0120f7812 */ /* 0x000fe200078efcff */
[----:B------:R-:W-:-:S04]  /*12f0*/  IMAD.MOV.U32 R16, RZ, RZ, R14 ;  /* 0x000000ffff107224 */ /* 0x000fc800078e000e */
[----:B------:R-:W-:-:S04]  /*1300*/  IMAD.WIDE.U32 R16, R0, UR8, R16 ;  /* 0x0000000800107c25 */ /* 0x000fc8000f8e0010 */
[----:B------:R-:W-:Y:S01]  /*1310*/  IMAD R2, R0, UR9, R17 ;  /* 0x0000000900027c24 */ /* 0x000fe2000f8e0211 */
[----:B---3--:R-:W-:Y:S01]  /*1320*/  LEA R246, P2, R16, UR10, 0x1 ;  /* 0x0000000a10f67c11 */ /* 0x008fe2000f8408ff */
[C---:B----4-:R-:W-:Y:S02]  /*1330*/  IMAD R14, R4.reuse, UR53, RZ ;  /* 0x00000035040e7c24 */ /* 0x050fe4000f8e02ff */
[----:B------:R-:W-:Y:S01]  /*1340*/  IMAD.WIDE.U32 R20, R4, UR50, R18 ;  /* 0x0000003204147c25 */ /* 0x000fe2000f8e0012 */
[----:B------:R-:W-:Y:S01]  /*1350*/  LEA.HI.X R247, R16, UR11, R2, 0x1, P2 ;  /* 0x0000000b10f77c11 */ /* 0x000fe200090f0c02 */
[----:B-1----:R-:W-:Y:S02]  /*1360*/  UIMAD.WIDE UR10, UR58, 0x4, UR62 ;  /* 0x000000043a0a78a5 */ /* 0x002fe4000f8e023e */
[----:B------:R-:W-:Y:S01]  /*1370*/  IMAD R14, R5, UR50, R14 ;  /* 0x00000032050e7c24 */ /* 0x000fe2000f8e020e */
[----:B------:R-:W-:Y:S01]  /*1380*/  IADD3 R24, P0, PT, R20, UR54, RZ ;  /* 0x0000003614187c10 */ /* 0x000fe2000ff1e0ff */
[----:B------:R-:W-:Y:S01]  /*1390*/  USHF.L.U32 UR50, UR8, 0x5, URZ ;  /* 0x0000000508327899 */ /* 0x000fe200080006ff */
[----:B-----5:R-:W-:Y:S01]  /*13a0*/  MOV R20, UR16 ;  /* 0x0000001000147c02 */ /* 0x020fe20008000f00 */
[----:B--2---:R-:W-:Y:S01]  /*13b0*/  IMAD.WIDE.U32 R22, R12, UR21, RZ ;  /* 0x000000150c167c25 */ /* 0x004fe2000f8e00ff */
[----:B------:R-:W-:Y:S01]  /*13c0*/  IADD3.X R25, PT, PT, R21, UR51, R14, P0, !PT ;  /* 0x0000003315197c10 */ /* 0x000fe200087fe40e */
[----:B------:R-:W1:Y:S02]  /*13d0*/  LDCU.64 UR8, c[0x0][0x380] ;  /* 0x00007000ff0877ac */ /* 0x000e640008000a00 */
[----:B------:R-:W-:Y:S01]  /*13e0*/  IMAD.U32 R14, RZ, RZ, UR17 ;  /* 0x00000011ff0e7e24 */ /* 0x000fe2000f8e00ff */
[----:B------:R-:W-:Y:S01]  /*13f0*/  SEL R12, R22, RZ, P3 ;  /* 0x000000ff160c7207 */ /* 0x000fe20001800000 */
[----:B------:R-:W2:Y:S01]  /*1400*/  LDCU.64 UR16, c[0x0][0x570] ;  /* 0x0000ae00ff1077ac */ /* 0x000ea20008000a00 */
[----:B------:R-:W-:-:S02]  /*1410*/  IMAD.WIDE.U32 R20, R20, UR23, R24 ;  /* 0x0000001714147c25 */ /* 0x000fc4000f8e0018 */
[----:B------:R-:W-:Y:S01]  /*1420*/  IADD3 R12, P1, P0, R11, UR57, R12 ;  /* 0x000000390b0c7c10 */ /* 0x000fe2000f83e00c */
[----:B------:R-:W-:Y:S01]  /*1430*/  USHF.L.U32 UR51, UR47, 0x6, URZ ;  /* 0x000000062f337899 */ /* 0x000fe200080006ff */
[----:B------:R-:W-:Y:S01]  /*1440*/  IMAD R13, R13, UR21, R23 ;  /* 0x000000150d0d7c24 */ /* 0x000fe2000f8e0217 */
[----:B------:R-:W-:Y:S01]  /*1450*/  SHF.R.S32.HI R11, RZ, 0x1f, R11 ;  /* 0x0000001fff0b7819 */ /* 0x000fe2000001140b */
[----:B------:R-:W-:-:S03]  /*1460*/  IMAD R21, R14, UR23, R21 ;  /* 0x000000170e157c24 */ /* 0x000fc6000f8e0215 */
[----:B------:R-:W-:Y:S01]  /*1470*/  SEL R14, R13, RZ, P3 ;  /* 0x000000ff0d0e7207 */ /* 0x000fe20001800000 */
[C---:B------:R-:W-:Y:S01]  /*1480*/  IMAD.WIDE.U32 R16, R0.reuse, R4, R20 ;  /* 0x0000000400107225 */ /* 0x040fe200078e0014 */
[----:B------:R-:W-:Y:S02]  /*1490*/  IADD3 R20, PT, PT, R0, 0x20, RZ ;  /* 0x0000002000147810 */ /* 0x000fe40007ffe0ff */
[----:B------:R-:W-:Y:S01]  /*14a0*/  IADD3.X R14, PT, PT, R11, UR56, R14, P1, P0 ;  /* 0x000000380b0e7c10 */ /* 0x000fe20008fe040e */
[----:B------:R-:W-:Y:S01]  /*14b0*/  IMAD.U32 R11, RZ, RZ, UR51 ;  /* 0x00000033ff0b7e24 */ /* 0x000fe2000f8e00ff */
[----:B------:R-:W-:Y:S01]  /*14c0*/  IADD3 R12, P0, PT, R12, UR51, RZ ;  /* 0x000000330c0c7c10 */ /* 0x000fe2000ff1e0ff */
[----:B------:R-:W-:Y:S01]  /*14d0*/  IMAD R2, R0, R5, R17 ;  /* 0x0000000500027224 */ /* 0x000fe200078e0211 */
[----:B-1----:R-:W-:Y:S01]  /*14e0*/  LEA R248, P1, R16, UR8, 0x1 ;  /* 0x0000000810f87c11 */ /* 0x002fe2000f8208ff */
[----:B------:R-:W-:Y:S01]  /*14f0*/  IMAD.SHL.U32 R17, R4, 0x20, RZ ;  /* 0x0000002004117824 */ /* 0x000fe200078e00ff */
[----:B------:R-:W-:Y:S01]  /*1500*/  LEA.HI.X.SX32 R11, R11, R14, 0x1, P0 ;  /* 0x0000000e0b0b7211 */ /* 0x000fe200000f0eff */
[----:B------:R-:W-:Y:S01]  /*1510*/  UIMAD.WIDE UR56, UR59, 0x4, UR60 ;  /* 0x000000043b3878a5 */ /* 0x000fe2000f8e023c */
[----:B--2---:R-:W-:-:S02]  /*1520*/  LEA R242, P0, R12, UR16, 0x2 ;  /* 0x000000100cf27c11 */ /* 0x004fc4000f8010ff */
[----:B------:R-:W-:Y:S02]  /*1530*/  LEA.HI.X R249, R16, UR9, R2, 0x1, P1 ;  /* 0x0000000910f97c11 */ /* 0x000fe400088f0c02 */
[----:B------:R-:W-:Y:S02]  /*1540*/  LEA.HI.X R243, R12, UR17, R11, 0x2, P0 ;  /* 0x000000110cf37c11 */ /* 0x000fe400080f140b */
[----:B------:R-:W-:Y:S02]  /*1550*/  IADD3 R12, P0, PT, R0, 0x20, RZ ;  /* 0x00000020000c7810 */ /* 0x000fe40007f1e0ff */
[----:B------:R-:W-:Y:S02]  /*1560*/  SHF.L.U64.HI R5, R4, 0x5, R5 ;  /* 0x0000000504057819 */ /* 0x000fe40000010205 */
        /* <DEDUP_REMOVED lines=17> */
.L_x_994:
[----:B------:R-:W1:Y:S01]  /*1680*/  LDCU.64 UR12, c[0x0][0x5c0] ;  /* 0x0000b800ff0c77ac */ /* 0x000e620008000a00 */
[----:B------:R-:W-:-:S04]  /*1690*/  UIADD3 UR8, UPT, UPT, UR36, UR40, URZ ;  /* 0x0000002824087290 */ /* 0x000fc8000fffe0ff */
[----:B-1----:R-:W-:Y:S02]  /*16a0*/  UIMAD.WIDE.U32 UR16, UR8, UR12, URZ ;  /* 0x0000000c081072a5 */ /* 0x002fe4000f8e00ff */
[----:B------:R-:W-:-:S04]  /*16b0*/  UIMAD UR8, UR8, UR13, URZ ;  /* 0x0000000d080872a4 */ /* 0x000fc8000f8e02ff */
[----:B------:R-:W-:-:S06]  /*16c0*/  UIADD3 UR8, UPT, UPT, UR17, UR8, URZ ;  /* 0x0000000811087290 */ /* 0x000fcc000fffe0ff */
[----:B------:R-:W-:Y:S02]  /*16d0*/  MOV R3, UR8 ;  /* 0x0000000800037c02 */ /* 0x000fe40008000f00 */
.L_x_995:
        /* <DEDUP_REMOVED lines=13> */
.L_x_996:
[----:B------:R-:W1:Y:S01]  /*17b0*/  LDCU.64 UR10, c[0x0][0x5c8] ;  /* 0x0000b900ff0a77ac */ /* 0x000e620008000a00 */
[----:B------:R-:W-:-:S04]  /*17c0*/  UIADD3 UR36, UPT, UPT, UR36, UR40, URZ ;  /* 0x0000002824247290 */ /* 0x000fc8000fffe0ff */
[----:B-1----:R-:W-:Y:S02]  /*17d0*/  UIMAD.WIDE.U32 UR14, UR36, UR10, URZ ;  /* 0x0000000a240e72a5 */ /* 0x002fe4000f8e00ff */
[----:B------:R-:W-:-:S04]  /*17e0*/  UIMAD UR36, UR36, UR11, URZ ;  /* 0x0000000b242472a4 */ /* 0x000fc8000f8e02ff */
[----:B------:R-:W-:-:S06]  /*17f0*/  UIADD3 UR36, UPT, UPT, UR15, UR36, URZ ;  /* 0x000000240f247290 */ /* 0x000fcc000fffe0ff */
[----:B------:R-:W-:-:S07]  /*1800*/  MOV R2, UR36 ;  /* 0x0000002400027c02 */ /* 0x000fce0008000f00 */
.L_x_997:
        /* <DEDUP_REMOVED lines=32> */
.L_x_999:
[----:B------:R-:W-:Y:S05]  /*1a10*/  BSYNC.RECONVERGENT B0 ;  /* 0x0000000000007941 */ /* 0x000fea0003800200 */
.L_x_998:
        /* <DEDUP_REMOVED lines=19> */
.L_x_1001:
[----:B------:R-:W-:Y:S05]  /*1b50*/  BSYNC.RECONVERGENT B0 ;  /* 0x0000000000007941 */ /* 0x000fea0003800200 */
.L_x_1000:
        /* <DEDUP_REMOVED lines=15> */
[----:B------:R-:W1:Y:S03]  /*1c50*/  LDCU.64 UR8, c[0x0][0x568] ;  /* 0x0000ad00ff0877ac */ /* 0x000e660008000a00 */
        /* <DEDUP_REMOVED lines=12> */
.L_x_1003:
[----:B------:R-:W-:Y:S05]  /*1d20*/  BSYNC.RECONVERGENT B0 ;  /* 0x0000000000007941 */ /* 0x000fea0003800200 */
.L_x_1002:
        /* <DEDUP_REMOVED lines=20> */
.L_x_993:
        /* <DEDUP_REMOVED lines=38> */
.L_x_1006:
[----:B------:R2:W-:Y:S04]  /*20d0*/  STS.128 [R13+0x10000], RZ ;  /* 0x010000ff0d007388 */ /* 0x0005e80000000c00 */
[----:B------:R2:W-:Y:S04]  /*20e0*/  STS.128 [R13+0x12000], RZ ;  /* 0x012000ff0d007388 */ /* 0x0005e80000000c00 */
[----:B------:R2:W-:Y:S04]  /*20f0*/  STS.128 [R13+0x14000], RZ ;  /* 0x014000ff0d007388 */ /* 0x0005e80000000c00 */
[----:B------:R2:W-:Y:S02]  /*2100*/  STS.128 [R13+0x16000], RZ ;  /* 0x016000ff0d007388 */ /* 0x0005e40000000c00 */
.L_x_1007:
[----:B------:R-:W-:Y:S05]  /*2110*/  BSYNC.RECONVERGENT B0 ;  /* 0x0000000000007941 */ /* 0x000fea0003800200 */
.L_x_1005:
        /* <DEDUP_REMOVED lines=37> */
.L_x_1009:
[----:B------:R-:W-:Y:S05]  /*2370*/  BSYNC.RECONVERGENT B0 ;  /* 0x0000000000007941 */ /* 0x000fea0003800200 */
.L_x_1008:
        /* <DEDUP_REMOVED lines=29> */
.L_x_1011:
[----:B------:R1:W-:Y:S04]  /*2550*/  STS.128 [R240], RZ ;  /* 0x000000fff0007388 */ /* 0x0003e80000000c00 */
[----:B------:R1:W-:Y:S04]  /*2560*/  STS.128 [R240+0x2000], RZ ;  /* 0x002000fff0007388 */ /* 0x0003e80000000c00 */
[----:B------:R1:W-:Y:S04]  /*2570*/  STS.128 [R240+0x4000], RZ ;  /* 0x004000fff0007388 */ /* 0x0003e80000000c00 */
[----:B------:R1:W-:Y:S02]  /*2580*/  STS.128 [R240+0x6000], RZ ;  /* 0x006000fff0007388 */ /* 0x0003e40000000c00 */
.L_x_1012:
[----:B------:R-:W-:Y:S05]  /*2590*/  BSYNC.RECONVERGENT B0 ;  /* 0x0000000000007941 */ /* 0x000fea0003800200 */
.L_x_1010:
        /* <DEDUP_REMOVED lines=8> */
[C---:B------:R-:W-:Y:S02]  /*2620*/  VIADD R21, R239.reuse, 0x8 ;  /* 0x00000008ef157836 */ /* 0x040fe40000000000 */
[----:B------:R-:W-:-:S03]  /*2630*/  IMAD.WIDE.U32 R22, R239, R22, UR56 ;  /* 0x00000038ef167e25 */ /* 0x000fc6000f8e0016 */
[----:B------:R-:W-:-:S07]  /*2640*/  ISETP.GE.AND P0, PT, R21, UR55, PT ;  /* 0x0000003715007c0c */ /* 0x000fce000bf06270 */
        /* <DEDUP_REMOVED lines=35> */
.L_x_1014:
[----:B------:R-:W-:Y:S05]  /*2880*/  BSYNC.RECONVERGENT B0 ;  /* 0x0000000000007941 */ /* 0x000fea0003800200 */
.L_x_1013:
        /* <DEDUP_REMOVED lines=48> */
.L_x_1016:
[----:B------:R2:W-:Y:S04]  /*2b90*/  STS.128 [R13+0x18000], RZ ;  /* 0x018000ff0d007388 */ /* 0x0005e80000000c00 */
[----:B------:R2:W-:Y:S04]  /*2ba0*/  STS.128 [R13+0x1a000], RZ ;  /* 0x01a000ff0d007388 */ /* 0x0005e80000000c00 */
[----:B------:R2:W-:Y:S04]  /*2bb0*/  STS.128 [R13+0x1c000], RZ ;  /* 0x01c000ff0d007388 */ /* 0x0005e80000000c00 */
[----:B------:R2:W-:Y:S02]  /*2bc0*/  STS.128 [R13+0x1e000], RZ ;  /* 0x01e000ff0d007388 */ /* 0x0005e40000000c00 */
.L_x_1017:
[----:B------:R-:W-:Y:S05]  /*2bd0*/  BSYNC.RECONVERGENT B0 ;  /* 0x0000000000007941 */ /* 0x000fea0003800200 */
.L_x_1015:
        /* <DEDUP_REMOVED lines=41> */
.L_x_1019:
[----:B------:R-:W-:Y:S05]  /*2e70*/  BSYNC.RECONVERGENT B0 ;  /* 0x0000000000007941 */ /* 0x000fea0003800200 */
.L_x_1018:
        /* <DEDUP_REMOVED lines=46> */
.L_x_1021:
[----:B------:R2:W-:Y:S04]  /*3160*/  STS.128 [R13+0x20000], RZ ;  /* 0x020000ff0d007388 */ /* 0x0005e80000000c00 */
[----:B------:R2:W-:Y:S04]  /*3170*/  STS.128 [R13+0x22000], RZ ;  /* 0x022000ff0d007388 */ /* 0x0005e80000000c00 */
[----:B------:R2:W-:Y:S04]  /*3180*/  STS.128 [R13+0x24000], RZ ;  /* 0x024000ff0d007388 */ /* 0x0005e80000000c00 */
[----:B------:R2:W-:Y:S02]  /*3190*/  STS.128 [R13+0x26000], RZ ;  /* 0x026000ff0d007388 */ /* 0x0005e40000000c00 */
.L_x_1022:
[----:B------:R-:W-:Y:S05]  /*31a0*/  BSYNC.RECONVERGENT B0 ;  /* 0x0000000000007941 */ /* 0x000fea0003800200 */
.L_x_1020:
[----:B------:R-:W2:Y:S01]  /*31b0*/  S2R R221, SR_TID.X ;  /* 0x0000000000dd7919 */ /* 0x000ea20000002100 */
[----:B------:R-:W-:Y:S01]  /*31c0*/  BSSY.RECONVERGENT B0, `(.L_x_1023) ;  /* 0x0000029000007945 */ /* 0x000fe20003800200 */
[C---:B-1----:R-:W-:Y:S01]  /*31d0*/  SHF.L.U32 R8, R6.reuse, 0x1, RZ ;  /* 0x0000000106087819 */ /* 0x042fe200000006ff */
[----:B------:R1:W-:Y:S01]  /*31e0*/  @P5 STS.128 [R13+0x21000], RZ ;  /* 0x021000ff0d005388 */ /* 0x0003e20000000c00 */
[----:B------:R-:W-:-:S03]  /*31f0*/  SHF.L.U32 R5, R6, 0x6, RZ ;  /* 0x0000000606057819 */ /* 0x000fc600000006ff */
        /* <DEDUP_REMOVED lines=37> */
.L_x_1024:
[----:B------:R-:W-:Y:S05]  /*3450*/  BSYNC.RECONVERGENT B0 ;  /* 0x0000000000007941 */ /* 0x000fea0003800200 */
.L_x_1023:
[----:B---3--:R-:W-:Y:S01]  /*3460*/  LOP3.LUT R11, R8, 0x20, RZ, 0xc0, !PT ;  /* 0x00000020080b7812 */ /* 0x008fe200078ec0ff */
[----:B------:R-:W-:Y:S01]  /*3470*/  IMAD.SHL.U32 R7, R6, 0x20, RZ ;  /* 0x0000002006077824 */ /* 0x000fe200078e00ff */
[----:B------:R-:W-:Y:S01]  /*3480*/  LOP3.LUT R241, R8, 0x6, RZ, 0xc0, !PT ;  /* 0x0000000608f17812 */ /* 0x000fe200078ec0ff */
[----:B------:R-:W-:Y:S01]  /*3490*/  IMAD.SHL.U32 R232, R6, 0x10, RZ ;  /* 0x0000001006e87824 */ /* 0x000fe200078e00ff */
[----:B------:R-:W-:Y:S01]  /*34a0*/  LOP3.LUT R10, R11, 0x18, R0, 0xf8, !PT ;  /* 0x000000180b0a7812 */ /* 0x000fe200078ef800 */
[C---:B--2---:R-:W-:Y:S01]  /*34b0*/  IMAD.SHL.U32 R217, R221.reuse, 0x40, RZ ;  /* 0x00000040ddd97824 */ /* 0x044fe200078e00ff */
[C---:B------:R-:W-:Y:S01]  /*34c0*/  LOP3.LUT P4, R0, R221.reuse, 0x4, RZ, 0xc0, !PT ;  /* 0x00000004dd007812 */ /* 0x040fe2000788c0ff */
[----:B------:R-:W-:Y:S01]  /*34d0*/  IMAD.SHL.U32 R218, R221, 0x20, RZ ;  /* 0x00000020ddda7824 */ /* 0x000fe200078e00ff */
[----:B------:R-:W-:Y:S01]  /*34e0*/  LOP3.LUT R241, R241, 0xe0, R2, 0xf8, !PT ;  /* 0x000000e0f1f17812 */ /* 0x000fe200078ef802 */
[C---:B------:R-:W-:Y:S01]  /*34f0*/  IMAD.SHL.U32 R220, R221.reuse, 0x8, RZ ;  /* 0x00000008dddc7824 */ /* 0x040fe200078e00ff */
[----:B------:R-:W-:Y:S01]  /*3500*/  LOP3.LUT R2, R221, 0x8, RZ, 0xc0, !PT ;  /* 0x00000008dd027812 */ /* 0x000fe200078ec0ff */
[----:B------:R-:W0:Y:S01]  /*3510*/  LDGDEPBAR ;  /* 0x00000000000079af */ /* 0x000e220000000000 */
[----:B------:R-:W-:Y:S01]  /*3520*/  LOP3.LUT R9, R7, 0x200, RZ, 0xc0, !PT ;  /* 0x0000020007097812 */ /* 0x000fe200078ec0ff */
[----:B------:R-:W2:Y:S01]  /*3530*/  LDCU UR13, c[0x0][0x590] ;  /* 0x0000b200ff0d77ac */ /* 0x000ea20008000800 */
[----:B------:R-:W-:Y:S01]  /*3540*/  ISETP.NE.AND P3, PT, R0, RZ, PT ;  /* 0x000000ff0000720c */ /* 0x000fe20003f65270 */
[----:B------:R-:W-:Y:S01]  /*3550*/  IMAD.MOV.U32 R228, RZ, RZ, 0x40 ;  /* 0x00000040ffe47424 */ /* 0x000fe200078e00ff */
[----:B------:R-:W-:Y:S01]  /*3560*/  LOP3.LUT R0, R5, 0x1c0, RZ, 0xc0, !PT ;  /* 0x000001c005007812 */ /* 0x000fe200078ec0ff */
[----:B------:R-:W-:Y:S01]  /*3570*/  IMAD.MOV.U32 R229, RZ, RZ, 0x20 ;  /* 0x00000020ffe57424 */ /* 0x000fe200078e00ff */
[----:B------:R-:W-:Y:S01]  /*3580*/  ISETP.NE.AND P6, PT, R2, RZ, PT ;  /* 0x000000ff0200720c */ /* 0x000fe20003fc5270 */
[C---:B------:R-:W-:Y:S01]  /*3590*/  IMAD.SHL.U32 R2, R221.reuse, 0x2, RZ ;  /* 0x00000002dd027824 */ /* 0x040fe200078e00ff */
[----:B------:R-:W-:Y:S01]  /*35a0*/  LOP3.LUT P5, R8, R221, 0x2, RZ, 0xc0, !PT ;  /* 0x00000002dd087812 */ /* 0x000fe200078ac0ff */
[----:B------:R-:W-:Y:S01]  /*35b0*/  IMAD.MOV.U32 R225, RZ, RZ, 0x20 ;  /* 0x00000020ffe17424 */ /* 0x000fe200078e00ff */
[----:B------:R-:W-:Y:S01]  /*35c0*/  LOP3.LUT R232, R9, 0x3800, R232, 0xf8, !PT ;  /* 0x0000380009e87812 */ /* 0x000fe200078ef8e8 */
[----:B------:R-:W-:Y:S01]  /*35d0*/  IMAD.MOV.U32 R219, RZ, RZ, 0x40 ;  /* 0x00000040ffdb7424 */ /* 0x000fe200078e00ff */
[----:B------:R-:W-:Y:S01]  /*35e0*/  LOP3.LUT R9, R0, 0x38, R3, 0xf8, !PT ;  /* 0x0000003800097812 */ /* 0x000fe200078ef803 */
[----:B------:R-:W-:Y:S01]  /*35f0*/  IMAD.MOV.U32 R251, RZ, RZ, 0x3f ;  /* 0x0000003ffffb7424 */ /* 0x000fe200078e00ff */
[----:B------:R-:W-:Y:S01]  /*3600*/  ISETP.NE.AND P0, PT, R8, RZ, PT ;  /* 0x000000ff0800720c */ /* 0x000fe20003f05270 */
[----:B------:R-:W-:Y:S01]  /*3610*/  IMAD.U32 R8, RZ, RZ, UR37 ;  /* 0x00000025ff087e24 */ /* 0x000fe2000f8e00ff */
[----:B------:R-:W-:Y:S01]  /*3620*/  LOP3.LUT R12, R5, 0x200, RZ, 0xc0, !PT ;  /* 0x00000200050c7812 */ /* 0x000fe200078ec0ff */
[----:B------:R-:W-:Y:S01]  /*3630*/  IMAD.MOV.U32 R245, RZ, RZ, 0x37 ;  /* 0x00000037fff57424 */ /* 0x000fe200078e00ff */
[----:B------:R-:W-:Y:S01]  /*3640*/  SHF.R.U32.HI R0, RZ, 0x2, R221 ;  /* 0x00000002ff007819 */ /* 0x000fe200000116dd */
[----:B------:R-:W-:Y:S01]  /*3650*/  IMAD.U32 R241, R8, 0x40, R241 ;  /* 0x0000004008f17824 */ /* 0x000fe200078e00f1 */
[----:B------:R-:W-:Y:S01]  /*3660*/  LOP3.LUT R11, R2, 0x38, RZ, 0xc0, !PT ;  /* 0x00000038020b7812 */ /* 0x000fe200078ec0ff */
[----:B------:R-:W-:Y:S01]  /*3670*/  IMAD.MOV.U32 R250, RZ, RZ, 0x4 ;  /* 0x00000004fffa7424 */ /* 0x000fe200078e00ff */
[----:B------:R-:W-:-:S02]  /*3680*/  LOP3.LUT R10, R10, 0x1c0, R5, 0xf8, !PT ;  /* 0x000001c00a0a7812 */ /* 0x000fc400078ef805 */
[----:B------:R-:W-:Y:S02]  /*3690*/  CS2R R190, SRZ ;  /* 0x0000000000be7805 */ /* 0x000fe4000001ff00 */
[C---:B------:R-:W-:Y:S02]  /*36a0*/  LOP3.LUT R4, R9.reuse, 0x8, R4, 0x78, !PT ;  /* 0x0000000809047812 */ /* 0x040fe400078e7804 */
[----:B------:R-:W-:Y:S02]  /*36b0*/  CS2R R188, SRZ ;  /* 0x0000000000bc7805 */ /* 0x000fe4000001ff00 */
[----:B------:R-:W-:Y:S02]  /*36c0*/  R2P PR, R6, 0x6 ;  /* 0x0000000606007804 */ /* 0x000fe40000000000 */
        /* <DEDUP_REMOVED lines=11> */
[----:B------:R-:W-:Y:S01]  /*3780*/  LOP3.LUT R4, R7, R4, RZ, 0xfc, !PT ;  /* 0x0000000407047212 */ /* 0x000fe200078efcff */
[----:B------:R-:W-:Y:S01]  /*3790*/  IMAD.SHL.U32 R7, R221, 0x10, RZ ;  /* 0x00000010dd077824 */ /* 0x000fe200078e00ff */
[----:B------:R-:W-:Y:S02]  /*37a0*/  LOP3.LUT R8, R218, 0x200, RZ, 0xc0, !PT ;  /* 0x00000200da087812 */ /* 0x000fe400078ec0ff */
[----:B------:R-:W-:-:S02]  /*37b0*/  CS2R R174, SRZ ;  /* 0x0000000000ae7805 */ /* 0x000fc4000001ff00 */
[----:B------:R-:W-:Y:S02]  /*37c0*/  LOP3.LUT R216, R3, 0x38, R220, 0xf8, !PT ;  /* 0x0000003803d87812 */ /* 0x000fe400078ef8dc */
[----:B------:R-:W-:Y:S02]  /*37d0*/  CS2R R172, SRZ ;  /* 0x0000000000ac7805 */ /* 0x000fe4000001ff00 */
[----:B------:R-:W-:Y:S02]  /*37e0*/  LOP3.LUT R232, R232, R9, RZ, 0xfc, !PT ;  /* 0x00000009e8e87212 */ /* 0x000fe400078efcff */
[----:B------:R-:W-:Y:S02]  /*37f0*/  CS2R R178, SRZ ;  /* 0x0000000000b27805 */ /* 0x000fe4000001ff00 */
[----:B------:R-:W-:Y:S02]  /*3800*/  LOP3.LUT R3, R8, 0x3800, R7, 0xf8, !PT ;  /* 0x0000380008037812 */ /* 0x000fe400078ef807 */
[----:B------:R-:W-:-:S02]  /*3810*/  CS2R R176, SRZ ;  /* 0x0000000000b07805 */ /* 0x000fc4000001ff00 */
[----:B------:R-:W-:Y:S02]  /*3820*/  LOP3.LUT R244, R216, 0x8, R221, 0x78, !PT ;  /* 0x00000008d8f47812 */ /* 0x000fe400078e78dd */
[----:B------:R-:W-:Y:S02]  /*3830*/  CS2R R170, SRZ ;  /* 0x0000000000aa7805 */ /* 0x000fe4000001ff00 */
[----:B------:R-:W-:Y:S02]  /*3840*/  LOP3.LUT R0, R0, 0x200, R5, 0xf8, !PT ;  /* 0x0000020000007812 */ /* 0x000fe400078ef805 */
[----:B------:R-:W-:Y:S02]  /*3850*/  CS2R R168, SRZ ;  /* 0x0000000000a87805 */ /* 0x000fe4000001ff00 */
[----:B------:R-:W-:Y:S02]  /*3860*/  LOP3.LUT R5, R217, 0x200, RZ, 0xc0, !PT ;  /* 0x00000200d9057812 */ /* 0x000fe400078ec0ff */
[----:B------:R-:W-:-:S02]  /*3870*/  CS2R R166, SRZ ;  /* 0x0000000000a67805 */ /* 0x000fc4000001ff00 */
[----:B------:R-:W-:Y:S02]  /*3880*/  SHF.R.U32.HI R9, RZ, 0x1, R221 ;  /* 0x00000001ff097819 */ /* 0x000fe400000116dd */
[----:B------:R-:W-:Y:S02]  /*3890*/  CS2R R164, SRZ ;  /* 0x0000000000a47805 */ /* 0x000fe4000001ff00 */
[----:B------:R-:W-:Y:S02]  /*38a0*/  LOP3.LUT R6, R6, 0x1c0, R7, 0xf8, !PT ;  /* 0x000001c006067812 */ /* 0x000fe400078ef807 */
[----:B------:R-:W-:Y:S02]  /*38b0*/  CS2R R158, SRZ ;  /* 0x00000000009e7805 */ /* 0x000fe4000001ff00 */
[----:B------:R-:W-:Y:S02]  /*38c0*/  LOP3.LUT R7, R218, 0xc00, RZ, 0xc0, !PT ;  /* 0x00000c00da077812 */ /* 0x000fe400078ec0ff */
[----:B------:R-:W-:-:S02]  /*38d0*/  CS2R R156, SRZ ;  /* 0x00000000009c7805 */ /* 0x000fc4000001ff00 */
[----:B------:R-:W-:Y:S02]  /*38e0*/  LOP3.LUT R244, R3, R244, RZ, 0xfc, !PT ;  /* 0x000000f403f47212 */ /* 0x000fe400078efcff */
[----:B------:R-:W-:Y:S02]  /*38f0*/  CS2R R162, SRZ ;  /* 0x0000000000a27805 */ /* 0x000fe4000001ff00 */
[----:B------:R-:W-:Y:S02]  /*3900*/  LOP3.LUT R3, R5, 0xc00, R218, 0xf8, !PT ;  /* 0x00000c0005037812 */ /* 0x000fe400078ef8da */
[----:B------:R-:W-:Y:S02]  /*3910*/  CS2R R160, SRZ ;  /* 0x0000000000a07805 */ /* 0x000fe4000001ff00 */
[----:B------:R-:W-:Y:S02]  /*3920*/  LOP3.LUT R224, R216, 0x8, R9, 0x78, !PT ;  /* 0x00000008d8e07812 */ /* 0x000fe400078e7809 */
[----:B------:R-:W-:-:S02]  /*3930*/  CS2R R154, SRZ ;  /* 0x00000000009a7805 */ /* 0x000fc4000001ff00 */
[----:B------:R-:W-:Y:S02]  /*3940*/  LOP3.LUT R5, R5, 0x400, R218, 0xf8, !PT ;  /* 0x0000040005057812 */ /* 0x000fe400078ef8da */
[----:B------:R-:W-:Y:S02]  /*3950*/  CS2R R152, SRZ ;  /* 0x0000000000987805 */ /* 0x000fe4000001ff00 */
[----:B------:R-:W-:Y:S02]  /*3960*/  LOP3.LUT R7, R7, 0x6, R2, 0xf8, !PT ;  /* 0x0000000607077812 */ /* 0x000fe400078ef802 */
[----:B------:R-:W-:Y:S02]  /*3970*/  CS2R R150, SRZ ;  /* 0x0000000000967805 */ /* 0x000fe4000001ff00 */
[----:B------:R-:W-:Y:S02]  /*3980*/  LOP3.LUT R3, R3, R224, RZ, 0xfc, !PT ;  /* 0x000000e003037212 */ /* 0x000fe400078efcff */
[----:B------:R-:W-:-:S02]  /*3990*/  CS2R R148, SRZ ;  /* 0x0000000000947805 */ /* 0x000fc4000001ff00 */
[----:B------:R-:W-:Y:S02]  /*39a0*/  LOP3.LUT R224, R5, R224, RZ, 0xfc, !PT ;  /* 0x000000e005e07212 */ /* 0x000fe400078efcff */
[----:B------:R-:W-:Y:S02]  /*39b0*/  CS2R R142, SRZ ;  /* 0x00000000008e7805 */ /* 0x000fe4000001ff00 */
[----:B------:R-:W-:Y:S01]  /*39c0*/  LOP3.LUT R5, R7, R6, RZ, 0xfc, !PT ;  /* 0x0000000607057212 */ /* 0x000fe200078efcff */
[----:B------:R-:W-:Y:S01]  /*39d0*/  IMAD.U32 R6, RZ, RZ, UR44 ;  /* 0x0000002cff067e24 */ /* 0x000fe2000f8e00ff */
[----:B------:R-:W-:Y:S01]  /*39e0*/  SEL R228, R228, 0xffffffc0, !P2 ;  /* 0xffffffc0e4e47807 */ /* 0x000fe20005000000 */
[----:B------:R-:W-:Y:S01]  /*39f0*/  IMAD.MOV.U32 R7, RZ, RZ, 0x10 ;  /* 0x00000010ff077424 */ /* 0x000fe200078e00ff */
[----:B------:R-:W-:Y:S01]  /*3a00*/  LEA R232, R232, UR24, 0x1 ;  /* 0x00000018e8e87c11 */ /* 0x000fe2000f8e08ff */
[----:B------:R3:W-:Y:S01]  /*3a10*/  STL [R1+0x4], R5 ;  /* 0x0000040501007387 */ /* 0x0007e20000100800 */
[----:B------:R-:W-:-:S02]  /*3a20*/  LEA R0, R0, UR24, 0x1 ;  /* 0x0000001800007c11 */ /* 0x000fc4000f8e08ff */
[----:B------:R-:W-:Y:S02]  /*3a30*/  CS2R R140, SRZ ;  /* 0x00000000008c7805 */ /* 0x000fe4000001ff00 */
[----:B------:R-:W-:Y:S01]  /*3a40*/  LEA R4, R4, UR24, 0x1 ;  /* 0x0000001804047c11 */ /* 0x000fe2000f8e08ff */
[----:B------:R-:W-:Y:S01]  /*3a50*/  STL [R1+0x8], R240 ;  /* 0x000008f001007387 */ /* 0x000fe20000100800 */
[----:B------:R-:W-:Y:S01]  /*3a60*/  SEL R229, R229, 0xffffffe0, !P1 ;  /* 0xffffffe0e5e57807 */ /* 0x000fe20004800000 */
[----:B------:R-:W-:Y:S01]  /*3a70*/  IMAD.IADD R222, R228, 0x1, R232 ;  /* 0x00000001e4de7824 */ /* 0x000fe200078e02e8 */
[----:B------:R-:W-:Y:S01]  /*3a80*/  SEL R227, R225, 0xffffffe0, !P5 ;  /* 0xffffffe0e1e37807 */ /* 0x000fe20006800000 */
[----:B------:R-:W-:Y:S01]  /*3a90*/  VIADD R230, R0, UR16 ;  /* 0x0000001000e67c36 */ /* 0x000fe20008000000 */
        /* <DEDUP_REMOVED lines=16> */
[----:B---3--:R-:W-:Y:S02]  /*3ba0*/  IADD3 R5, PT, PT, R6, UR33, R239 ;  /* 0x0000002106057c10 */ /* 0x008fe4000fffe0ef */
[----:B------:R-:W-:Y:S02]  /*3bb0*/  CS2R R66, SRZ ;  /* 0x0000000000427805 */ /* 0x000fe4000001ff00 */
[----:B------:R-:W-:Y:S02]  /*3bc0*/  LOP3.LUT R6, R220, 0x38, RZ, 0xc0, !PT ;  /* 0x00000038dc067812 */ /* 0x000fe400078ec0ff */
[----:B------:R-:W-:-:S02]  /*3bd0*/  CS2R R64, SRZ ;  /* 0x0000000000407805 */ /* 0x000fc4000001ff00 */
[----:B------:R-:W-:Y:S01]  /*3be0*/  CS2R R58, SRZ ;  /* 0x00000000003a7805 */ /* 0x000fe2000001ff00 */
[----:B------:R-:W-:Y:S01]  /*3bf0*/  VIADD R5, R5, -UR43 ;  /* 0x8000002b05057c36 */ /* 0x000fe20008000000 */
[----:B------:R-:W-:Y:S02]  /*3c00*/  CS2R R56, SRZ ;  /* 0x0000000000387805 */ /* 0x000fe4000001ff00 */
[----:B------:R-:W-:Y:S02]  /*3c10*/  CS2R R54, SRZ ;  /* 0x0000000000367805 */ /* 0x000fe4000001ff00 */
[----:B------:R-:W-:Y:S02]  /*3c20*/  CS2R R52, SRZ ;  /* 0x0000000000347805 */ /* 0x000fe4000001ff00 */
[----:B------:R-:W-:Y:S01]  /*3c30*/  CS2R R46, SRZ ;  /* 0x00000000002e7805 */ /* 0x000fe2000001ff00 */
[----:B------:R3:W-:Y:S01]  /*3c40*/  STL [R1+0xc], R5 ;  /* 0x00000c0501007387 */ /* 0x0007e20000100800 */
        /* <DEDUP_REMOVED lines=15> */
[----:B------:R-:W-:Y:S01]  /*3d40*/  LOP3.LUT P5, RZ, R221, 0x8, RZ, 0xc0, !PT ;  /* 0x00000008ddff7812 */ /* 0x000fe200078ac0ff */
[----:B------:R-:W-:Y:S01]  /*3d50*/  VIADD R231, R4, UR16 ;  /* 0x0000001004e77c36 */ /* 0x000fe20008000000 */
[----:B------:R-:W-:Y:S01]  /*3d60*/  SHF.R.U32.HI R252, RZ, 0x2, R221 ;  /* 0x00000002fffc7819 */ /* 0x000fe200000116dd */
[----:B------:R-:W-:Y:S01]  /*3d70*/  IMAD.IADD R223, R229, 0x1, R232 ;  /* 0x00000001e5df7824 */ /* 0x000fe200078e02e8 */
[----:B------:R-:W-:Y:S01]  /*3d80*/  SEL R226, R219, 0xffffffc0, !P4 ;  /* 0xffffffc0dbe27807 */ /* 0x000fe20006000000 */
[----:B------:R-:W-:Y:S01]  /*3d90*/  IMAD.IADD R0, R229, 0x1, R222 ;  /* 0x00000001e5007824 */ /* 0x000fe200078e02de */
[----:B------:R-:W-:Y:S01]  /*3da0*/  SEL R225, R225, 0xffffffe0, !P0 ;  /* 0xffffffe0e1e17807 */ /* 0x000fe20004000000 */
[----:B------:R-:W1:Y:S01]  /*3db0*/  LDCU UR5, c[0x0][0x440] ;  /* 0x00008800ff0577ac */ /* 0x000e620008000800 */
[----:B------:R-:W-:-:S02]  /*3dc0*/  LOP3.LUT R8, R6, 0x80, RZ, 0xfc, !PT ;  /* 0x0000008006087812 */ /* 0x000fc400078efcff */
[----:B---3--:R-:W-:Y:S01]  /*3dd0*/  SEL R5, R7, 0xfffffff0, !P4 ;  /* 0xfffffff007057807 */ /* 0x008fe20006000000 */
[----:B------:R-:W3:Y:S01]  /*3de0*/  LDCU UR8, c[0x0][0x3e0] ;  /* 0x00007c00ff0877ac */ /* 0x000ee20008000800 */
[----:B------:R-:W-:-:S03]  /*3df0*/  LOP3.LUT R7, R6, 0xc0, RZ, 0xfc, !PT ;  /* 0x000000c006077812 */ /* 0x000fc600078efcff */
[----:B------:R4:W-:Y:S01]  /*3e00*/  STL [R1], R5 ;  /* 0x0000000501007387 */ /* 0x0009e20000100800 */
[----:B------:R-:W1:Y:S01]  /*3e10*/  LDCU UR12, c[0x0][0x50c] ;  /* 0x0000a180ff0c77ac */ /* 0x000e620008000800 */
[----:B------:R-:W1:Y:S01]  /*3e20*/  LDCU UR9, c[0x0][0x45c] ;  /* 0x00008b80ff0977ac */ /* 0x000e620008000800 */
[----:B--2---:R-:W-:Y:S02]  /*3e30*/  USHF.L.U32 UR13, UR13, 0x6, URZ ;  /* 0x000000060d0d7899 */ /* 0x004fe400080006ff */
[----:B------:R-:W-:Y:S02]  /*3e40*/  UIADD3 UR46, UPT, UPT, UR46, 0x40, -UR33 ;  /* 0x000000402e2e7890 */ /* 0x000fe4000fffe821 */
[----:B------:R-:W-:Y:S01]  /*3e50*/  USHF.L.U32 UR47, UR47, 0x3, URZ ;  /* 0x000000032f2f7899 */ /* 0x000fe200080006ff */
[----:B-1-34-:R-:W-:-:S11]  /*3e60*/  LOP3.LUT R5, R6, 0x40, RZ, 0xfc, !PT ;  /* 0x0000004006057812 */ /* 0x01afd600078efcff */
.L_x_1027:
[----:B------:R-:W0:Y:S01]  /*3e70*/  LDGDEPBAR ;  /* 0x00000000000079af */ /* 0x000e220000000000 */
[----:B------:R-:W-:Y:S01]  /*3e80*/  IADD3 R117, PT, PT, R231, R229, RZ ;  /* 0x000000e5e7757210 */ /* 0x000fe20007ffe0ff */
[----:B-----5:R-:W-:Y:S01]  /*3e90*/  FMUL.FTZ R201, R237, 1.4426950216293334961 ;  /* 0x3fb8aa3bedc97820 */ /* 0x020fe20000410000 */
[----:B------:R-:W-:Y:S02]  /*3ea0*/  IADD3 R118, PT, PT, R231, R228, RZ ;  /* 0x000000e4e7767210 */ /* 0x000fe40007ffe0ff */
[----:B------:R-:W2:Y:S01]  /*3eb0*/  LDL R130, [R1+0xc] ;  /* 0x00000c0001827983 */ /* 0x000ea20000100800 */
[----:B------:R-:W-:Y:S01]  /*3ec0*/  FSETP.NEU.FTZ.AND P1, PT, R237, -INF , PT ;  /* 0xff800000ed00780b */ /* 0x000fe20003f3d000 */
[C---:B------:R-:W-:Y:S01]  /*3ed0*/  FMUL.FTZ R200, R238.reuse, 1.4426950216293334961 ;  /* 0x3fb8aa3beec87820 */ /* 0x040fe20000410000 */
[----:B------:R-:W-:Y:S01]  /*3ee0*/  FSETP.NEU.FTZ.AND P2, PT, R238, -INF , PT ;  /* 0xff800000ee00780b */ /* 0x000fe20003f5d000 */
[----:B------:R-:W-:Y:S01]  /*3ef0*/  IMAD.IADD R116, R229, 0x1, R118 ;  /* 0x00000001e5747824 */ /* 0x000fe200078e0276 */
[----:B------:R-:W-:Y:S01]  /*3f00*/  FSEL R201, R201, RZ, P1 ;  /* 0x000000ffc9c97208 */ /* 0x000fe20000800000 */
[----:B------:R-:W-:Y:S01]  /*3f10*/  UIADD3 UR44, UPT, UPT, UR44, -0x40, URZ ;  /* 0xffffffc02c2c7890 */ /* 0x000fe2000fffe0ff */
[----:B------:R-:W-:Y:S01]  /*3f20*/  FSEL R200, R200, RZ, P2 ;  /* 0x000000ffc8c87208 */ /* 0x000fe20001000000 */
[----:B------:R-:W-:Y:S02]  /*3f30*/  USHF.L.U32 UR14, UR37, 0x6, URZ ;  /* 0x00000006250e7899 */ /* 0x000fe400080006ff */
[----:B------:R-:W-:Y:S02]  /*3f40*/  UISETP.GE.AND UP0, UPT, UR44, UR46, UPT ;  /* 0x0000002e2c00728c */ /* 0x000fe4000bf06270 */
[----:B------:R-:W-:Y:S02]  /*3f50*/  UIADD3 UR14, UPT, UPT, UR14, 0x40, URZ ;  /* 0x000000400e0e7890 */ /* 0x000fe4000fffe0ff */
[----:B------:R-:W-:Y:S02]  /*3f60*/  UIADD3 UR42, UPT, UPT, UR42, -0x1, URZ ;  /* 0xffffffff2a2a7890 */ /* 0x000fe4000fffe0ff */
[----:B------:R-:W-:Y:S06]  /*3f70*/  UISETP.LT.AND UP0, UPT, UR14, UR33, UP0 ;  /* 0x000000210e00728c */ /* 0x000fec0008701270 */
[----:B------:R-:W-:Y:S01]  /*3f80*/  PLOP3.LUT P0, PT, PT, PT, UP0, 0x80, 0x8 ;  /* 0x000000000008781c */ /* 0x000fe20003f0f008 */
[----:B------:R-:W-:Y:S11]  /*3f90*/  UISETP.GT.AND UP0, UPT, UR42, UR45, UPT ;  /* 0x0000002d2a00728c */ /* 0x000ff6000bf04270 */
[----:B------:R-:W-:Y:S01]  /*3fa0*/  @!UPT UIADD3 URZ, UPT, UPT, URZ, URZ, URZ ;  /* 0x000000fffffff290 */ /* 0x000fe2000fffe0ff */
[C---:B------:R-:W-:Y:S01]  /*3fb0*/  @!P0 VIADD R197, R241.reuse, 0x8 ;  /* 0x00000008f1c58836 */ /* 0x040fe20000000000 */
[C---:B------:R-:W-:Y:S01]  /*3fc0*/  @!P0 IADD3 R131, PT, PT, R241.reuse, 0x1, RZ ;  /* 0x00000001f1838810 */ /* 0x040fe20007ffe0ff */
[C---:B------:R-:W-:Y:S01]  /*3fd0*/  @!P0 VIADD R209, R241.reuse, 0x10 ;  /* 0x00000010f1d18836 */ /* 0x040fe20000000000 */
[C---:B--2---:R-:W-:Y:S01]  /*3fe0*/  @!P0 VIADDMNMX R204, R130.reuse, -R251, UR33, PT ;  /* 0x0000002182cc8e46 */ /* 0x044fe2000b8009fb */
[----:B------:R-:W-:Y:S04]  /*3ff0*/  DEPBAR.LE SB0, 0x0 ;  /* 0x000080000000791a */ /* 0x000fe80000000000 */
[----:B------:R-:W-:Y:S01]  /*4000*/  BAR.SYNC.DEFER_BLOCKING 0x0 ;  /* 0x0000000000007b1d */ /* 0x000fe20000010000 */
[-C--:B------:R-:W-:Y:S02]  /*4010*/  @!P0 ISETP.GE.AND P1, PT, R241, R204.reuse, PT ;  /* 0x000000ccf100820c */ /* 0x080fe40003f26270 */
[----:B------:R-:W-:Y:S02]  /*4020*/  @!P0 VIADDMNMX R198, R130, -R245, UR33, PT ;  /* 0x0000002182c68e46 */ /* 0x000fe4000b8009f5 */
[C---:B------:R-:W-:Y:S02]  /*4030*/  @!P0 ISETP.GE.AND P4, PT, R131.reuse, R204, PT ;  /* 0x000000cc8300820c */ /* 0x040fe40003f86270 */
[-C--:B------:R-:W-:Y:S01]  /*4040*/  @!P0 ISETP.GE.AND P2, PT, R131, R198.reuse, PT ;  /* 0x000000c68300820c */ /* 0x080fe20003f46270 */
[----:B------:R-:W-:Y:S05]  /*4050*/  LDSM.16.M88.4 R84, [R231] ;  /* 0x00000000e754783b */ /* 0x000fea0000000200 */
[----:B------:R-:W1:Y:S05]  /*4060*/  LDSM.16.M88.4 R88, [R232+0x18000] ;  /* 0x01800000e858783b */ /* 0x000e6a0000000200 */
        /* <DEDUP_REMOVED lines=99> */
[C---:B------:R-:W-:Y:S08]  /*46a0*/  HMMA.16816.F32 R8, R100.reuse, R106, R8 ;  /* 0x0000006a6408723c */ /* 0x040ff00000001808 */
[C---:B-1----:R-:W-:Y:S08]  /*46b0*/  HMMA.16816.F32 R12, R100.reuse, R88, R12 ;  /* 0x00000058640c723c */ /* 0x042ff0000000180c */
[----:B------:R-:W-:Y:S08]  /*46c0*/  HMMA.16816.F32 R16, R100, R90, R16 ;  /* 0x0000005a6410723c */ /* 0x000ff00000001810 */
[C---:B--2---:R-:W-:Y:S08]  /*46d0*/  HMMA.16816.F32 R4, R108.reuse, R112, R4 ;  /* 0x000000706c04723c */ /* 0x044ff00000001804 */
[C---:B------:R-:W-:Y:S03]  /*46e0*/  HMMA.16816.F32 R8, R108.reuse, R114, R8 ;  /* 0x000000726c08723c */ /* 0x040fe60000001808 */
[----:B------:R-:W-:Y:S05]  /*46f0*/  LEA R114, R3, UR4, 0x1 ;  /* 0x0000000403727c11 */ /* 0x000fea000f8e08ff */
[C---:B---3--:R-:W-:Y:S08]  /*4700*/  HMMA.16816.F32 R12, R108.reuse, R84, R12 ;  /* 0x000000546c0c723c */ /* 0x048ff0000000180c */
[----:B------:R-:W-:Y:S01]  /*4710*/  HMMA.16816.F32 R16, R108, R86, R16 ;  /* 0x000000566c10723c */ /* 0x000fe20000001810 */
[----:B------:R-:W1:Y:S02]  /*4720*/  LDSM.16.M88.4 R84, [R0+0x1e800] ;  /* 0x01e800000054783b */ /* 0x000e640000000200 */
[----:B------:R-:W-:Y:S05]  /*4730*/  IMAD.IADD R108, R232, 0x1, R226 ;  /* 0x00000001e86c7824 */ /* 0x000fea00078e02e2 */
[C---:B----4-:R-:W-:Y:S08]  /*4740*/  HMMA.16816.F32 R4, R92.reuse, R96, R4 ;  /* 0x000000605c04723c */ /* 0x050ff00000001804 */
[C---:B------:R-:W-:Y:S11]  /*4750*/  HMMA.16816.F32 R8, R92.reuse, R98, R8 ;  /* 0x000000625c08723c */ /* 0x040ff60000001808 */
[----:B------:R-:W-:Y:S01]  /*4760*/  FMUL.FTZ R120, R5, UR12 ;  /* 0x0000000c05787c20 */ /* 0x000fe20008410000 */
[----:B------:R-:W-:Y:S01]  /*4770*/  FMUL.FTZ R119, R4, UR12 ;  /* 0x0000000c04777c20 */ /* 0x000fe20008410000 */
[----:B------:R-:W2:Y:S01]  /*4780*/  LDL R5, [R1+0x4] ;  /* 0x0000040001057983 */ /* 0x000ea20000100800 */
[----:B------:R-:W-:Y:S01]  /*4790*/  FMUL.FTZ R121, R6, UR12 ;  /* 0x0000000c06797c20 */ /* 0x000fe20008410000 */
[----:B------:R-:W-:Y:S03]  /*47a0*/  FMUL.FTZ R122, R7, UR12 ;  /* 0x0000000c077a7c20 */ /* 0x000fe60008410000 */
[----:B------:R-:W3:Y:S01]  /*47b0*/  LDL R4, [R1] ;  /* 0x0000000001047983 */ /* 0x000ee20000100800 */
[----:B------:R-:W4:Y:S01]  /*47c0*/  MUFU.TANH R119, R119 ;  /* 0x0000007700777308 */ /* 0x000f220000002400 */
[----:B------:R-:W-:Y:S01]  /*47d0*/  FMUL.FTZ R123, R8, UR12 ;  /* 0x0000000c087b7c20 */ /* 0x000fe20008410000 */
[----:B------:R-:W-:Y:S01]  /*47e0*/  FMUL.FTZ R124, R9, UR12 ;  /* 0x0000000c097c7c20 */ /* 0x000fe20008410000 */
[----:B------:R-:W-:Y:S01]  /*47f0*/  FMUL.FTZ R125, R10, UR12 ;  /* 0x0000000c0a7d7c20 */ /* 0x000fe20008410000 */
[----:B------:R-:W-:Y:S01]  /*4800*/  FMUL.FTZ R126, R11, UR12 ;  /* 0x0000000c0b7e7c20 */ /* 0x000fe20008410000 */
[C---:B-1----:R-:W-:Y:S05]  /*4810*/  HMMA.16816.F32 R12, R92.reuse, R84, R12 ;  /* 0x000000545c0c723c */ /* 0x042fea000000180c */
[----:B------:R-:W1:Y:S03]  /*4820*/  MUFU.TANH R120, R120 ;  /* 0x0000007800787308 */ /* 0x000e660000002400 */
[----:B------:R-:W-:Y:S07]  /*4830*/  HMMA.16816.F32 R16, R92, R86, R16 ;  /* 0x000000565c10723c */ /* 0x000fee0000001810 */
[----:B------:R-:W1:Y:S01]  /*4840*/  MUFU.TANH R121, R121 ;  /* 0x0000007900797308 */ /* 0x000e620000002400 */
[-C--:B----4-:R-:W-:Y:S02]  /*4850*/  MOV R199, R119.reuse ;  /* 0x0000007700c77202 */ /* 0x090fe40000000f00 */
[C---:B------:R-:W-:Y:S01]  /*4860*/  @!P0 FSEL R199, R119.reuse, -INF , !P1 ;  /* 0xff80000077c78808 */ /* 0x040fe20004800000 */
[----:B------:R-:W-:Y:S01]  /*4870*/  FFMA.FTZ R119, -R119, R119, 1 ;  /* 0x3f80000077777423 */ /* 0x000fe20000010177 */
[----:B------:R-:W-:Y:S05]  /*4880*/  @!P0 ISETP.GE.AND P1, PT, R241, R198, PT ;  /* 0x000000c6f100820c */ /* 0x000fea0003f26270 */
[----:B------:R-:W4:Y:S01]  /*4890*/  MUFU.TANH R122, R122 ;  /* 0x0000007a007a7308 */ /* 0x000f220000002400 */
[----:B------:R-:W-:Y:S01]  /*48a0*/  FFMA.FTZ R234, R199, UR9, -R200 ;  /* 0x00000009c7ea7c23 */ /* 0x000fe200080108c8 */
[----:B------:R-:W-:Y:S01]  /*48b0*/  FMUL.FTZ R127, R12, UR12 ;  /* 0x0000000c0c7f7c20 */ /* 0x000fe20008410000 */
[----:B------:R-:W-:Y:S01]  /*48c0*/  FMUL.FTZ R128, R13, UR12 ;  /* 0x0000000c0d807c20 */ /* 0x000fe20008410000 */
[----:B------:R-:W-:Y:S01]  /*48d0*/  FMUL.FTZ R129, R14, UR12 ;  /* 0x0000000c0e817c20 */ /* 0x000fe20008410000 */
[----:B------:R-:W-:Y:S01]  /*48e0*/  FMUL.FTZ R130, R15, UR12 ;  /* 0x0000000c0f827c20 */ /* 0x000fe20008410000 */
[----:B-1----:R-:W-:Y:S01]  /*48f0*/  MOV R207, R120 ;  /* 0x0000007800cf7202 */ /* 0x002fe20000000f00 */
[----:B------:R-:W-:Y:S03]  /*4900*/  FMUL.FTZ R119, R119, UR12 ;  /* 0x0000000c77777c20 */ /* 0x000fe60008410000 */
[----:B------:R-:W1:Y:S01]  /*4910*/  MUFU.TANH R123, R123 ;  /* 0x0000007b007b7308 */ /* 0x000e620000002400 */
[----:B------:R-:W-:Y:S01]  /*4920*/  @!P0 FSEL R207, R120, -INF , !P4 ;  /* 0xff80000078cf8808 */ /* 0x000fe20006000000 */
[----:B------:R-:W-:Y:S01]  /*4930*/  FMUL.FTZ R210, R19, UR12 ;  /* 0x0000000c13d27c20 */ /* 0x000fe20008410000 */
[----:B------:R-:W-:Y:S01]  /*4940*/  MOV R208, R121 ;  /* 0x0000007900d07202 */ /* 0x000fe20000000f00 */
[----:B------:R-:W-:Y:S01]  /*4950*/  FMUL.FTZ R131, R16, UR12 ;  /* 0x0000000c10837c20 */ /* 0x000fe20008410000 */
[----:B------:R-:W-:Y:S01]  /*4960*/  @!P0 FSEL R208, R121, -INF , !P1 ;  /* 0xff80000079d08808 */ /* 0x000fe20004800000 */
[----:B------:R-:W-:Y:S01]  /*4970*/  FMUL.FTZ R196, R17, UR12 ;  /* 0x0000000c11c47c20 */ /* 0x000fe20008410000 */
[C---:B------:R-:W-:Y:S03]  /*4980*/  @!P0 ISETP.GE.AND P4, PT, R197.reuse, R204, PT ;  /* 0x000000ccc500820c */ /* 0x040fe60003f86270 */
[----:B------:R-:W1:Y:S01]  /*4990*/  MUFU.TANH R124, R124 ;  /* 0x0000007c007c7308 */ /* 0x000e620000002400 */
[----:B------:R-:W-:Y:S01]  /*49a0*/  @!P0 ISETP.GE.AND P1, PT, R197, R198, PT ;  /* 0x000000c6c500820c */ /* 0x000fe20003f26270 */
[----:B----4-:R-:W-:Y:S01]  /*49b0*/  IMAD.MOV.U32 R206, RZ, RZ, R122 ;  /* 0x000000ffffce7224 */ /* 0x010fe200078e007a */
[----:B------:R-:W-:Y:S01]  /*49c0*/  @!P0 IADD3 R197, PT, PT, R241, 0x9, RZ ;  /* 0x00000009f1c58810 */ /* 0x000fe20007ffe0ff */
[--C-:B------:R-:W-:Y:S01]  /*49d0*/  FFMA.FTZ R215, R207, UR9, -R200.reuse ;  /* 0x00000009cfd77c23 */ /* 0x100fe200080108c8 */
[----:B------:R-:W-:Y:S01]  /*49e0*/  @!P0 FSEL R206, R122, -INF , !P2 ;  /* 0xff8000007ace8808 */ /* 0x000fe20005000000 */
[--C-:B------:R-:W-:Y:S01]  /*49f0*/  FFMA.FTZ R208, R208, UR9, -R201.reuse ;  /* 0x00000009d0d07c23 */ /* 0x100fe200080108c9 */
[----:B------:R-:W-:Y:S03]  /*4a00*/  @!P0 ISETP.GE.AND P2, PT, R197, R204, PT ;  /* 0x000000ccc500820c */ /* 0x000fe60003f46270 */
[----:B------:R-:W4:Y:S01]  /*4a10*/  MUFU.TANH R125, R125 ;  /* 0x0000007d007d7308 */ /* 0x000f220000002400 */
        /* <DEDUP_REMOVED lines=8> */
[--C-:B------:R-:W-:Y:S01]  /*4aa0*/  FFMA.FTZ R214, R203, UR9, -R200.reuse ;  /* 0x00000009cbd67c23 */ /* 0x100fe200080108c8 */
[-C--:B------:R-:W-:Y:S01]  /*4ab0*/  MOV R205, R124.reuse ;  /* 0x0000007c00cd7202 */ /* 0x080fe20000000f00 */
[----:B------:R-:W-:Y:S01]  /*4ac0*/  FFMA.FTZ R123, -R123, R123, 1 ;  /* 0x3f8000007b7b7423 */ /* 0x000fe2000001017b */
[C---:B------:R-:W-:Y:S01]  /*4ad0*/  @!P0 FSEL R205, R124.reuse, -INF , !P2 ;  /* 0xff8000007ccd8808 */ /* 0x040fe20005000000 */
[----:B------:R-:W-:Y:S01]  /*4ae0*/  FFMA.FTZ R124, -R124, R124, 1 ;  /* 0x3f8000007c7c7423 */ /* 0x000fe2000001017c */
[----:B------:R-:W-:Y:S01]  /*4af0*/  @!P0 ISETP.GE.AND P2, PT, R209, R204, PT ;  /* 0x000000ccd100820c */ /* 0x000fe20003f46270 */
[----:B------:R-:W-:Y:S03]  /*4b00*/  FMUL.FTZ R123, R123, UR12 ;  /* 0x0000000c7b7b7c20 */ /* 0x000fe60008410000 */
[----:B------:R-:W1:Y:S01]  /*4b10*/  MUFU.TANH R127, R127 ;  /* 0x0000007f007f7308 */ /* 0x000e620000002400 */
[----:B------:R-:W-:Y:S01]  /*4b20*/  @!P0 IADD3 R203, PT, PT, R241, 0x19, RZ ;  /* 0x00000019f1cb8810 */ /* 0x000fe20007ffe0ff */
[----:B------:R-:W-:Y:S01]  /*4b30*/  FFMA.FTZ R213, R205, UR9, -R200 ;  /* 0x00000009cdd57c23 */ /* 0x000fe200080108c8 */
[----:B----4-:R-:W-:Y:S01]  /*4b40*/  MOV R202, R125 ;  /* 0x0000007d00ca7202 */ /* 0x010fe20000000f00 */
[----:B------:R-:W-:Y:S01]  /*4b50*/  FMUL.FTZ R124, R124, UR12 ;  /* 0x0000000c7c7c7c20 */ /* 0x000fe20008410000 */
[----:B------:R-:W-:Y:S02]  /*4b60*/  @!P0 FSEL R202, R125, -INF , !P1 ;  /* 0xff8000007dca8808 */ /* 0x000fe40004800000 */
[----:B------:R-:W-:Y:S03]  /*4b70*/  @!P0 ISETP.GE.AND P1, PT, R209, R198, PT ;  /* 0x000000c6d100820c */ /* 0x000fe60003f26270 */
[----:B------:R-:W4:Y:S01]  /*4b80*/  MUFU.TANH R128, R128 ;  /* 0x0000008000807308 */ /* 0x000f220000002400 */
[----:B------:R-:W-:Y:S01]  /*4b90*/  @!P0 IADD3 R209, PT, PT, R241, 0x11, RZ ;  /* 0x00000011f1d18810 */ /* 0x000fe20007ffe0ff */
[----:B-1----:R-:W-:Y:S01]  /*4ba0*/  IMAD.MOV.U32 R212, RZ, RZ, R126 ;  /* 0x000000ffffd47224 */ /* 0x002fe200078e007e */
[----:B------:R-:W-:Y:S01]  /*4bb0*/  @!P0 FSEL R212, R126, -INF , !P4 ;  /* 0xff8000007ed48808 */ /* 0x000fe20006000000 */
[--C-:B------:R-:W-:Y:S01]  /*4bc0*/  FFMA.FTZ R206, R202, UR9, -R201.reuse ;  /* 0x00000009cace7c23 */ /* 0x100fe200080108c9 */
[----:B------:R-:W-:Y:S05]  /*4bd0*/  @!P0 ISETP.GE.AND P4, PT, R209, R204, PT ;  /* 0x000000ccd100820c */ /* 0x000fea0003f86270 */
[----:B------:R-:W1:Y:S01]  /*4be0*/  MUFU.TANH R129, R129 ;  /* 0x0000008100817308 */ /* 0x000e620000002400 */
[----:B------:R-:W-:Y:S01]  /*4bf0*/  FFMA.FTZ R205, R212, UR9, -R201 ;  /* 0x00000009d4cd7c23 */ /* 0x000fe200080108c9 */
[-C--:B------:R-:W-:Y:S02]  /*4c00*/  MOV R233, R127.reuse ;  /* 0x0000007f00e97202 */ /* 0x080fe40000000f00 */
[C---:B------:R-:W-:Y:S01]  /*4c10*/  @!P0 FSEL R233, R127.reuse, -INF , !P2 ;  /* 0xff8000007fe98808 */ /* 0x040fe20005000000 */
[----:B------:R-:W-:Y:S01]  /*4c20*/  FFMA.FTZ R127, -R127, R127, 1 ;  /* 0x3f8000007f7f7423 */ /* 0x000fe2000001017f */
[----:B------:R-:W-:Y:S01]  /*4c30*/  @!P0 ISETP.GE.AND P2, PT, R209, R198, PT ;  /* 0x000000c6d100820c */ /* 0x000fe20003f46270 */
[----:B------:R-:W-:Y:S03]  /*4c40*/  @!P0 VIADD R209, R241, 0x18 ;  /* 0x00000018f1d18836 */ /* 0x000fe60000000000 */
[----:B------:R1:W1:Y:S01]  /*4c50*/  MUFU.TANH R199, R210 ;  /* 0x000000d200c77308 */ /* 0x0002620000002400 */
[--C-:B------:R-:W-:Y:S01]  /*4c60*/  FFMA.FTZ R212, R233, UR9, -R200.reuse ;  /* 0x00000009e9d47c23 */ /* 0x100fe200080108c8 */
[-C--:B----4-:R-:W-:Y:S02]  /*4c70*/  MOV R211, R128.reuse ;  /* 0x0000008000d37202 */ /* 0x090fe40000000f00 */
[C---:B------:R-:W-:Y:S01]  /*4c80*/  @!P0 FSEL R211, R128.reuse, -INF , !P4 ;  /* 0xff80000080d38808 */ /* 0x040fe20006000000 */
[----:B------:R-:W-:Y:S01]  /*4c90*/  FFMA.FTZ R128, -R128, R128, 1 ;  /* 0x3f80000080807423 */ /* 0x000fe20000010180 */
[-C--:B------:R-:W-:Y:S04]  /*4ca0*/  @!P0 ISETP.GE.AND P4, PT, R209, R204.reuse, PT ;  /* 0x000000ccd100820c */ /* 0x080fe80003f86270 */
[----:B------:R-:W4:Y:S01]  /*4cb0*/  MUFU.TANH R130, R130 ;  /* 0x0000008200827308 */ /* 0x000f220000002400 */
[--C-:B------:R-:W-:Y:S09]  /*4cc0*/  FFMA.FTZ R211, R211, UR9, -R200.reuse ;  /* 0x00000009d3d37c23 */ /* 0x100ff200080108c8 */
[----:B------:R-:W4:Y:S01]  /*4cd0*/  MUFU.TANH R131, R131 ;  /* 0x0000008300837308 */ /* 0x000f220000002400 */
[----:B-1----:R-:W-:Y:S01]  /*4ce0*/  IMAD.MOV.U32 R210, RZ, RZ, R129 ;  /* 0x000000ffffd27224 */ /* 0x002fe200078e0081 */
[----:B------:R-:W-:Y:S02]  /*4cf0*/  @!P0 FSEL R210, R129, -INF , !P1 ;  /* 0xff80000081d28808 */ /* 0x000fe40004800000 */
[----:B------:R-:W-:Y:S02]  /*4d00*/  @!P0 ISETP.GE.AND P1, PT, R203, R204, PT ;  /* 0x000000cccb00820c */ /* 0x000fe40003f26270 */
[----:B------:R-:W-:Y:S04]  /*4d10*/  MOV R235, R199 ;  /* 0x000000c700eb7202 */ /* 0x000fe80000000f00 */
[----:B------:R-:W1:Y:S01]  /*4d20*/  MUFU.TANH R196, R196 ;  /* 0x000000c400c47308 */ /* 0x000e620000002400 */
[--C-:B------:R-:W-:Y:S01]  /*4d30*/  FFMA.FTZ R204, R210, UR9, -R201.reuse ;  /* 0x00000009d2cc7c23 */ /* 0x100fe200080108c9 */
[----:B----4-:R-:W-:Y:S02]  /*4d40*/  MOV R202, R130 ;  /* 0x0000008200ca7202 */ /* 0x010fe40000000f00 */
[----:B------:R-:W-:Y:S02]  /*4d50*/  @!P0 FSEL R202, R130, -INF , !P2 ;  /* 0xff80000082ca8808 */ /* 0x000fe40005000000 */
[-C--:B------:R-:W-:Y:S04]  /*4d60*/  @!P0 ISETP.GE.AND P2, PT, R209, R198.reuse, PT ;  /* 0x000000c6d100820c */ /* 0x080fe80003f46270 */
[----:B------:R-:W4:Y:S01]  /*4d70*/  MUFU.TANH R197, R197 ;  /* 0x000000c500c57308 */ /* 0x000f220000002400 */
[-C--:B------:R-:W-:Y:S02]  /*4d80*/  MOV R233, R131.reuse ;  /* 0x0000008300e97202 */ /* 0x080fe40000000f00 */
[C---:B------:R-:W-:Y:S01]  /*4d90*/  @!P0 FSEL R233, R131.reuse, -INF , !P4 ;  /* 0xff80000083e98808 */ /* 0x040fe20006000000 */
[----:B------:R-:W-:Y:S01]  /*4da0*/  FFMA.FTZ R131, -R131, R131, 1 ;  /* 0x3f80000083837423 */ /* 0x000fe20000010183 */
[----:B------:R-:W-:Y:S01]  /*4db0*/  @!P0 ISETP.GE.AND P4, PT, R203, R198, PT ;  /* 0x000000c6cb00820c */ /* 0x000fe20003f86270 */
[--C-:B------:R-:W-:Y:S04]  /*4dc0*/  FFMA.FTZ R203, R202, UR9, -R201.reuse ;  /* 0x00000009cacb7c23 */ /* 0x100fe800080108c9 */
[----:B------:R-:W-:Y:S01]  /*4dd0*/  MUFU.EX2 R234, R234 ;  /* 0x000000ea00ea7308 */ /* 0x000fe20000000800 */
[----:B------:R-:W-:Y:S01]  /*4de0*/  FFMA.FTZ R210, R233, UR9, -R200 ;  /* 0x00000009e9d27c23 */ /* 0x000fe200080108c8 */
[----:B-1----:R-:W-:Y:S01]  /*4df0*/  IMAD.MOV.U32 R209, RZ, RZ, R196 ;  /* 0x000000ffffd17224 */ /* 0x002fe200078e00c4 */
[C---:B------:R-:W-:Y:S07]  /*4e00*/  @!P0 FSEL R209, R196.reuse, -INF , !P1 ;  /* 0xff800000c4d18808 */ /* 0x040fee0004800000 */
[----:B------:R-:W1:Y:S01]  /*4e10*/  MUFU.EX2 R215, R215 ;  /* 0x000000d700d77308 */ /* 0x000e620000000800 */
[----:B------:R-:W-:Y:S01]  /*4e20*/  @!P0 FSEL R235, R199, -INF , !P4 ;  /* 0xff800000c7eb8808 */ /* 0x000fe20006000000 */
[----:B------:R-:W-:Y:S01]  /*4e30*/  FFMA.FTZ R196, -R196, R196, 1 ;  /* 0x3f800000c4c47423 */ /* 0x000fe200000101c4 */
[----:B------:R-:W-:Y:S07]  /*4e40*/  FMUL.FTZ R131, R131, UR12 ;  /* 0x0000000c83837c20 */ /* 0x000fee0008410000 */
[----:B------:R-:W-:Y:S01]  /*4e50*/  MUFU.EX2 R208, R208 ;  /* 0x000000d000d07308 */ /* 0x000fe20000000800 */
[----:B------:R-:W-:Y:S01]  /*4e60*/  FFMA.FTZ R200, R209, UR9, -R200 ;  /* 0x00000009d1c87c23 */ /* 0x000fe200080108c8 */
[----:B----4-:R-:W-:Y:S01]  /*4e70*/  MOV R236, R197 ;  /* 0x000000c500ec7202 */ /* 0x010fe20000000f00 */
[----:B------:R-:W-:Y:S07]  /*4e80*/  FMUL.FTZ R196, R196, UR12 ;  /* 0x0000000cc4c47c20 */ /* 0x000fee0008410000 */
[----:B------:R-:W4:Y:S01]  /*4e90*/  MUFU.EX2 R207, R207 ;  /* 0x000000cf00cf7308 */ /* 0x000f220000000800 */
[----:B------:R-:W-:Y:S09]  /*4ea0*/  @!P0 FSEL R236, R197, -INF , !P2 ;  /* 0xff800000c5ec8808 */ /* 0x000ff20005000000 */
[----:B------:R-:W-:Y:S01]  /*4eb0*/  MUFU.EX2 R209, R200 ;  /* 0x000000c800d17308 */ /* 0x000fe20000000800 */
[--C-:B------:R-:W-:Y:S01]  /*4ec0*/  FFMA.FTZ R202, R236, UR9, -R201.reuse ;  /* 0x00000009ecca7c23 */ /* 0x100fe200080108c9 */
[----:B------:R-:W-:Y:S08]  /*4ed0*/  FFMA.FTZ R201, R235, UR9, -R201 ;  /* 0x00000009ebc97c23 */ /* 0x000ff000080108c9 */
[----:B------:R-:W-:Y:S01]  /*4ee0*/  MUFU.EX2 R214, R214 ;  /* 0x000000d600d67308 */ /* 0x000fe20000000800 */
[----:B-1----:R-:W-:Y:S09]  /*4ef0*/  F2FP.F16.F32.PACK_AB R113, R215, R234 ;  /* 0x000000ead771723e */ /* 0x002ff200000000ff */
[----:B------:R-:W1:Y:S01]  /*4f00*/  MUFU.EX2 R213, R213 ;  /* 0x000000d500d57308 */ /* 0x000e620000000800 */
[----:B----4-:R-:W-:Y:S09]  /*4f10*/  F2FP.F16.F32.PACK_AB R111, R207, R208 ;  /* 0x000000d0cf6f723e */ /* 0x010ff200000000ff */
[----:B------:R-:W-:Y:S10]  /*4f20*/  MUFU.EX2 R206, R206 ;  /* 0x000000ce00ce7308 */ /* 0x000ff40000000800 */
[----:B------:R-:W4:Y:S10]  /*4f30*/  MUFU.EX2 R205, R205 ;  /* 0x000000cd00cd7308 */ /* 0x000f340000000800 */
[----:B------:R-:W-:Y:S01]  /*4f40*/  MUFU.EX2 R204, R204 ;  /* 0x000000cc00cc7308 */ /* 0x000fe20000000800 */
[----:B-1----:R-:W-:Y:S09]  /*4f50*/  F2FP.F16.F32.PACK_AB R109, R213, R214 ;  /* 0x000000d6d56d723e */ /* 0x002ff200000000ff */
[----:B------:R-:W-:Y:S10]  /*4f60*/  MUFU.EX2 R212, R212 ;  /* 0x000000d400d47308 */ /* 0x000ff40000000800 */
[----:B------:R-:W1:Y:S01]  /*4f70*/  MUFU.EX2 R203, R203 ;  /* 0x000000cb00cb7308 */ /* 0x000e620000000800 */
[----:B----4-:R-:W-:Y:S09]  /*4f80*/  F2FP.F16.F32.PACK_AB R106, R205, R206 ;  /* 0x000000cecd6a723e */ /* 0x010ff200000000ff */
[----:B------:R-:W4:Y:S10]  /*4f90*/  MUFU.EX2 R211, R211 ;  /* 0x000000d300d37308 */ /* 0x000f340000000800 */
[----:B------:R-:W2:Y:S10]  /*4fa0*/  MUFU.EX2 R210, R210 ;  /* 0x000000d200d27308 */ /* 0x000eb40000000800 */
[----:B------:R-:W-:Y:S01]  /*4fb0*/  MUFU.EX2 R202, R202 ;  /* 0x000000ca00ca7308 */ /* 0x000fe20000000800 */
[----:B-1----:R-:W-:Y:S09]  /*4fc0*/  F2FP.F16.F32.PACK_AB R17, R203, R204 ;  /* 0x000000cccb11723e */ /* 0x002ff200000000ff */
[----:B------:R-:W1:Y:S01]  /*4fd0*/  MUFU.EX2 R201, R201 ;  /* 0x000000c900c97308 */ /* 0x000e620000000800 */
[----:B----4-:R-:W-:Y:S02]  /*4fe0*/  F2FP.F16.F32.PACK_AB R107, R211, R212 ;  /* 0x000000d4d36b723e */ /* 0x010fe400000000ff */
[----:B--2---:R-:W-:Y:S02]  /*4ff0*/  F2FP.F16.F32.PACK_AB R110, R209, R210 ;  /* 0x000000d2d16e723e */ /* 0x004fe400000000ff */
[----:B-1----:R-:W-:Y:S02]  /*5000*/  F2FP.F16.F32.PACK_AB R18, R201, R202 ;  /* 0x000000cac912723e */ /* 0x002fe400000000ff */
[----:B------:R-:W-:Y:S04]  /*5010*/  LEA R198, R5, UR4, 0x1 ;  /* 0x0000000405c67c11 */ /* 0x000fe8000f8e08ff */
[C---:B------:R-:W-:Y:S01]  /*5020*/  IADD3 R200, PT, PT, R198.reuse, 0x2a000, RZ ;  /* 0x0002a000c6c87810 */ /* 0x040fe20007ffe0ff */
[C---:B------:R-:W-:Y:S01]  /*5030*/  VIADD R233, R198.reuse, 0x2a020 ;  /* 0x0002a020c6e97836 */ /* 0x040fe20000000000 */
[----:B------:R1:W-:Y:S01]  /*5040*/  STS [R198+0x2a000], R113 ;  /* 0x02a00071c6007388 */ /* 0x0003e20000000800 */
[----:B---3--:R-:W-:Y:S04]  /*5050*/  IMAD.IADD R19, R198, 0x1, R4 ;  /* 0x00000001c6137824 */ /* 0x008fe800078e0204 */
[----:B------:R2:W-:Y:S01]  /*5060*/  STS [R198+0x2a400], R111 ;  /* 0x02a4006fc6007388 */ /* 0x0005e20000000800 */
[----:B------:R-:W-:Y:S02]  /*5070*/  MOV R236, R233 ;  /* 0x000000e900ec7202 */ /* 0x000fe40000000f00 */
[C---:B------:R-:W-:Y:S02]  /*5080*/  @P5 IADD3 R236, PT, PT, R200.reuse, -0x20, RZ ;  /* 0xffffffe0c8ec5810 */ /* 0x040fe40007ffe0ff */
[----:B------:R3:W-:Y:S01]  /*5090*/  STS [R19+0x2a000], R109 ;  /* 0x02a0006d13007388 */ /* 0x0007e20000000800 */
[----:B------:R-:W-:Y:S02]  /*50a0*/  @P6 IADD3 R233, PT, PT, R200, -0x20, RZ ;  /* 0xffffffe0c8e96810 */ /* 0x000fe40007ffe0ff */
[----:B------:R-:W-:Y:S02]  /*50b0*/  IADD3 R235, PT, PT, R4, R236, RZ ;  /* 0x000000ec04eb7210 */ /* 0x000fe40007ffe0ff */
[----:B------:R-:W-:Y:S05]  /*50c0*/  STS [R19+0x2a400], R106 ;  /* 0x02a4006a13007388 */ /* 0x000fea0000000800 */
[----:B------:R-:W-:Y:S05]  /*50d0*/  STS [R236], R107 ;  /* 0x0000006bec007388 */ /* 0x000fea0000000800 */
[----:B------:R-:W-:Y:S05]  /*50e0*/  STS [R236+0x400], R17 ;  /* 0x00040011ec007388 */ /* 0x000fea0000000800 */
[----:B------:R4:W-:Y:S01]  /*50f0*/  STS [R235], R110 ;  /* 0x0000006eeb007388 */ /* 0x0009e20000000800 */
[----:B-1----:R-:W-:Y:S04]  /*5100*/  IMAD.IADD R113, R114, 0x1, R227 ;  /* 0x0000000172717824 */ /* 0x002fe800078e02e3 */
[----:B------:R-:W-:Y:S01]  /*5110*/  STS [R235+0x400], R18 ;  /* 0x00040012eb007388 */ /* 0x000fe20000000800 */
[C---:B--2---:R-:W-:Y:S04]  /*5120*/  IADD3 R111, PT, PT, R227.reuse, R108, RZ ;  /* 0x0000006ce36f7210 */ /* 0x044fe80007ffe0ff */
[----:B------:R-:W-:Y:S01]  /*5130*/  LDSM.16.M88.4 R84, [R114+0x10000] ;  /* 0x010000007254783b */ /* 0x000fe20000000200 */
[----:B---3--:R-:W-:Y:S04]  /*5140*/  IADD3 R109, PT, PT, R232, R227, RZ ;  /* 0x000000e3e86d7210 */ /* 0x008fe80007ffe0ff */
[----:B------:R-:W1:Y:S05]  /*5150*/  LDSM.16.M88.4 R88, [R232+0x20000] ;  /* 0x02000000e858783b */ /* 0x000e6a0000000200 */
[----:B------:R-:W2:Y:S05]  /*5160*/  LDSM.16.M88.4 R92, [R232+0x20800] ;  /* 0x02080000e85c783b */ /* 0x000eaa0000000200 */
[----:B------:R-:W-:Y:S01]  /*5170*/  LDSM.16.M88.4 R96, [R113+0x10000] ;  /* 0x010000007160783b */ /* 0x000fe20000000200 */
[----:B----4-:R-:W-:Y:S04]  /*5180*/  IADD3 R110, PT, PT, R114, R226, RZ ;  /* 0x000000e2726e7210 */ /* 0x010fe80007ffe0ff */
[----:B------:R-:W3:Y:S01]  /*5190*/  LDSM.16.M88.4 R100, [R109+0x20000] ;  /* 0x020000006d64783b */ /* 0x000ee20000000200 */
[----:B------:R-:W-:Y:S04]  /*51a0*/  IADD3 R112, PT, PT, R227, R110, RZ ;  /* 0x0000006ee3707210 */ /* 0x000fe80007ffe0ff */
[----:B------:R-:W4:Y:S01]  /*51b0*/  LDSM.16.M88.4 R104, [R109+0x20800] ;  /* 0x020800006d68783b */ /* 0x000f220000000200 */
[C---:B-1----:R-:W-:Y:S08]  /*51c0*/  HMMA.16816.F32 R4, R84.reuse, R88, RZ ;  /* 0x000000585404723c */ /* 0x042ff000000018ff */
[C---:B------:R-:W-:Y:S01]  /*51d0*/  HMMA.16816.F32 R8, R84.reuse, R90, RZ ;  /* 0x0000005a5408723c */ /* 0x040fe200000018ff */
[----:B------:R-:W-:Y:S07]  /*51e0*/  LDSM.16.M88.4 R88, [R108+0x20000] ;  /* 0x020000006c58783b */ /* 0x000fee0000000200 */
        /* <DEDUP_REMOVED lines=9> */
[----:B------:R-:W-:Y:S01]  /*5280*/  LDSM.16.M88.4 R96, [R111+0x20000] ;  /* 0x020000006f60783b */ /* 0x000fe20000000200 */
[----:B------:R-:W-:Y:S01]  /*5290*/  IMAD.U32 R106, RZ, RZ, UR10 ;  /* 0x0000000aff6a7e24 */ /* 0x000fe2000f8e00ff */
[----:B------:R-:W-:Y:S04]  /*52a0*/  MOV R107, UR11 ;  /* 0x0000000b006b7c02 */ /* 0x000fe80008000f00 */
[C---:B------:R-:W-:Y:S01]  /*52b0*/  LEA R106, P0, R239.reuse, R106, 0x2 ;  /* 0x0000006aef6a7211 */ /* 0x040fe200078010ff */
[C---:B-1----:R-:W-:Y:S05]  /*52c0*/  HMMA.16816.F32 R4, R84.reuse, R88, R4 ;  /* 0x000000585404723c */ /* 0x042fea0000001804 */
[----:B------:R-:W-:Y:S03]  /*52d0*/  LEA.HI.X R107, R239, R107, RZ, 0x2, P0 ;  /* 0x0000006bef6b7211 */ /* 0x000fe600000f14ff */
[C---:B------:R-:W-:Y:S01]  /*52e0*/  HMMA.16816.F32 R8, R84.reuse, R90, R8 ;  /* 0x0000005a5408723c */ /* 0x040fe20000001808 */
[----:B------:R-:W1:Y:S05]  /*52f0*/  LDSM.16.M88.4 R88, [R112+0x10000] ;  /* 0x010000007058783b */ /* 0x000e6a0000000200 */
[----:B------:R-:W3:Y:S02]  /*5300*/  LDG.E R235, desc[UR34][R106.64] ;  /* 0x000000226aeb7981 */ /* 0x000ee4000c1e1900 */
[C---:B--2---:R-:W-:Y:S03]  /*5310*/  HMMA.16816.F32 R12, R84.reuse, R92, R12 ;  /* 0x0000005c540c723c */ /* 0x044fe6000000180c */
[----:B------:R2:W4:Y:S05]  /*5320*/  LDG.E R236, desc[UR34][R106.64+0x20] ;  /* 0x000020226aec7981 */ /* 0x00052a000c1e1900 */
[----:B------:R-:W-:Y:S01]  /*5330*/  HMMA.16816.F32 R16, R84, R94, R16 ;  /* 0x0000005e5410723c */ /* 0x000fe20000001810 */
[----:B------:R-:W1:Y:S05]  /*5340*/  LDSM.16.M88.4 R84, [R111+0x20800] ;  /* 0x020800006f54783b */ /* 0x000e6a0000000200 */
[----:B------:R-:W-:Y:S05]  /*5350*/  LDSM.16.M88.4 R92, [R114+0x12000] ;  /* 0x01200000725c783b */ /* 0x000fea0000000200 */
[----:B--2---:R-:W-:Y:S01]  /*5360*/  LDSM.16.M88.4 R104, [R111+0x26800] ;  /* 0x026800006f68783b */ /* 0x004fe20000000200 */
[C---:B-1----:R-:W-:Y:S08]  /*5370*/  HMMA.16816.F32 R4, R88.reuse, R96, R4 ;  /* 0x000000605804723c */ /* 0x042ff00000001804 */
[C---:B------:R-:W-:Y:S01]  /*5380*/  HMMA.16816.F32 R8, R88.reuse, R98, R8 ;  /* 0x000000625808723c */ /* 0x040fe20000001808 */
[----:B------:R-:W1:Y:S07]  /*5390*/  LDSM.16.M88.4 R96, [R232+0x22000] ;  /* 0x02200000e860783b */ /* 0x000e6e0000000200 */
[C---:B------:R-:W-:Y:S08]  /*53a0*/  HMMA.16816.F32 R12, R88.reuse, R84, R12 ;  /* 0x00000054580c723c */ /* 0x040ff0000000180c */
[----:B------:R-:W-:Y:S01]  /*53b0*/  HMMA.16816.F32 R16, R88, R86, R16 ;  /* 0x000000565810723c */ /* 0x000fe20000001810 */
[----:B------:R-:W2:Y:S05]  /*53c0*/  LDSM.16.M88.4 R84, [R232+0x22800] ;  /* 0x02280000e854783b */ /* 0x000eaa0000000200 */
[----:B------:R-:W-:Y:S02]  /*53d0*/  LDSM.16.M88.4 R88, [R113+0x12000] ;  /* 0x012000007158783b */ /* 0x000fe40000000200 */
[C---:B-1----:R-:W-:Y:S08]  /*53e0*/  HMMA.16816.F32 R4, R92.reuse, R96, R4 ;  /* 0x000000605c04723c */ /* 0x042ff00000001804 */
[C---:B------:R-:W-:Y:S01]  /*53f0*/  HMMA.16816.F32 R8, R92.reuse, R98, R8 ;  /* 0x000000625c08723c */ /* 0x040fe20000001808 */
[----:B------:R-:W1:Y:S07]  /*5400*/  LDSM.16.M88.4 R96, [R109+0x22000] ;  /* 0x022000006d60783b */ /* 0x000e6e0000000200 */
[C---:B--2---:R-:W-:Y:S08]  /*5410*/  HMMA.16816.F32 R12, R92.reuse, R84, R12 ;  /* 0x000000545c0c723c */ /* 0x044ff0000000180c */
        /* <DEDUP_REMOVED lines=26> */
[----:B------:R-:W-:Y:S07]  /*55c0*/  LDSM.16.M88.4 R96, [R108+0x24000] ;  /* 0x024000006c60783b */ /* 0x000fee0000000200 */
[C---:B--2---:R-:W-:Y:S08]  /*55d0*/  HMMA.16816.F32 R12, R92.reuse, R84, R12 ;  /* 0x000000545c0c723c */ /* 0x044ff0000000180c */
[----:B------:R-:W-:Y:S01]  /*55e0*/  HMMA.16816.F32 R16, R92, R86, R16 ;  /* 0x000000565c10723c */ /* 0x000fe20000001810 */
[----:B------:R-:W1:Y:S05]  /*55f0*/  LDSM.16.M88.4 R84, [R109+0x24000] ;  /* 0x024000006d54783b */ /* 0x000e6a0000000200 */
[----:B------:R-:W2:Y:S02]  /*5600*/  LDSM.16.M88.4 R92, [R109+0x24800] ;  /* 0x024800006d5c783b */ /* 0x000ea40000000200 */
        /* <DEDUP_REMOVED lines=27> */
[----:B------:R-:W3:Y:S02]  /*57c0*/  LDSM.16.M88.4 R88, [R110+0x16000] ;  /* 0x016000006e58783b */ /* 0x000ee40000000200 */
[C---:B-1----:R-:W-:Y:S08]  /*57d0*/  HMMA.16816.F32 R4, R92.reuse, R96, R4 ;  /* 0x000000605c04723c */ /* 0x042ff00000001804 */
[C---:B------:R-:W-:Y:S01]  /*57e0*/  HMMA.16816.F32 R8, R92.reuse, R98, R8 ;  /* 0x000000625c08723c */ /* 0x040fe20000001808 */
[----:B------:R-:W1:Y:S07]  /*57f0*/  LDSM.16.M88.4 R96, [R108+0x26800] ;  /* 0x026800006c60783b */ /* 0x000e6e0000000200 */
[C---:B--2---:R-:W-:Y:S08]  /*5800*/  HMMA.16816.F32 R12, R92.reuse, R84, R12 ;  /* 0x000000545c0c723c */ /* 0x044ff0000000180c */
[----:B------:R-:W-:Y:S01]  /*5810*/  HMMA.16816.F32 R16, R92, R86, R16 ;  /* 0x000000565c10723c */ /* 0x000fe20000001810 */
[----:B------:R-:W-:Y:S05]  /*5820*/  LDSM.16.M88.4 R84, [R112+0x16000] ;  /* 0x016000007054783b */ /* 0x000fea0000000200 */
[----:B------:R-:W2:Y:S02]  /*5830*/  LDSM.16.M88.4 R92, [R111+0x26000] ;  /* 0x026000006f5c783b */ /* 0x000ea40000000200 */
[C---:B---3--:R-:W-:Y:S08]  /*5840*/  HMMA.16816.F32 R4, R88.reuse, R100, R4 ;  /* 0x000000645804723c */ /* 0x048ff00000001804 */
[C---:B------:R-:W-:Y:S08]  /*5850*/  HMMA.16816.F32 R8, R88.reuse, R102, R8 ;  /* 0x000000665808723c */ /* 0x040ff00000001808 */
[C---:B-1----:R-:W-:Y:S08]  /*5860*/  HMMA.16816.F32 R12, R88.reuse, R96, R12 ;  /* 0x00000060580c723c */ /* 0x042ff0000000180c */
[----:B------:R-:W-:Y:S08]  /*5870*/  HMMA.16816.F32 R16, R88, R98, R16 ;  /* 0x000000625810723c */ /* 0x000ff00000001810 */
[C---:B--2---:R-:W-:Y:S08]  /*5880*/  HMMA.16816.F32 R4, R84.reuse, R92, R4 ;  /* 0x0000005c5404723c */ /* 0x044ff00000001804 */
[C---:B------:R-:W-:Y:S08]  /*5890*/  HMMA.16816.F32 R8, R84.reuse, R94, R8 ;  /* 0x0000005e5408723c */ /* 0x040ff00000001808 */
[C---:B------:R-:W-:Y:S08]  /*58a0*/  HMMA.16816.F32 R12, R84.reuse, R104, R12 ;  /* 0x00000068540c723c */ /* 0x040ff0000000180c */
[----:B------:R-:W-:Y:S03]  /*58b0*/  HMMA.16816.F32 R16, R84, R106, R16 ;  /* 0x0000006a5410723c */ /* 0x000fe60000001810 */
[C---:B------:R-:W-:Y:S01]  /*58c0*/  FADD.FTZ R107, -R235.reuse, R4 ;  /* 0x00000004eb6b7221 */ /* 0x040fe20000010100 */
[C---:B------:R-:W-:Y:S01]  /*58d0*/  FADD.FTZ R106, -R235.reuse, R5 ;  /* 0x00000005eb6a7221 */ /* 0x040fe20000010100 */
[----:B------:R-:W-:Y:S01]  /*58e0*/  FADD.FTZ R200, -R235, R8 ;  /* 0x00000008ebc87221 */ /* 0x000fe20000010100 */
[----:B------:R-:W-:Y:S01]  /*58f0*/  LOP3.LUT R85, R2, 0x20, RZ, 0xc0, !PT ;  /* 0x0000002002557812 */ /* 0x000fe200078ec0ff */
[----:B------:R-:W-:Y:S01]  /*5900*/  FMUL.FTZ R234, R234, R107 ;  /* 0x0000006beaea7220 */ /* 0x000fe20000410000 */
[----:B------:R-:W-:Y:S01]  /*5910*/  FMUL.FTZ R215, R215, R106 ;  /* 0x0000006ad7d77220 */ /* 0x000fe20000410000 */
[----:B------:R-:W-:Y:S01]  /*5920*/  FMUL.FTZ R200, R214, R200 ;  /* 0x000000c8d6c87220 */ /* 0x000fe20000410000 */
[----:B------:R-:W-:Y:S01]  /*5930*/  FADD.FTZ R106, -R235, R9 ;  /* 0x00000009eb6a7221 */ /* 0x000fe20000010100 */
[----:B------:R-:W-:Y:S01]  /*5940*/  FMUL.FTZ R119, R234, R119 ;  /* 0x00000077ea777220 */ /* 0x000fe20000410000 */
[----:B------:R-:W-:Y:S01]  /*5950*/  FMUL.FTZ R120, R215, R120 ;  /* 0x00000078d7787220 */ /* 0x000fe20000410000 */
[C---:B------:R-:W-:Y:S01]  /*5960*/  FADD.FTZ R215, -R235.reuse, R12 ;  /* 0x0000000cebd77221 */ /* 0x040fe20000010100 */
[----:B------:R-:W-:Y:S01]  /*5970*/  FADD.FTZ R214, -R235, R13 ;  /* 0x0000000debd67221 */ /* 0x000fe20000010100 */
[----:B------:R-:W-:Y:S01]  /*5980*/  SHF.R.U32.HI R84, RZ, 0x3, R221 ;  /* 0x00000003ff547819 */ /* 0x000fe200000116dd */
[----:B------:R-:W-:Y:S01]  /*5990*/  FMUL.FTZ R213, R213, R106 ;  /* 0x0000006ad5d57220 */ /* 0x000fe20000410000 */
[----:B------:R-:W-:Y:S01]  /*59a0*/  F2FP.F16.F32.PACK_AB R119, R120, R119 ;  /* 0x000000777877723e */ /* 0x000fe200000000ff */
[----:B------:R-:W-:Y:S01]  /*59b0*/  FMUL.FTZ R120, R127, UR12 ;  /* 0x0000000c7f787c20 */ /* 0x000fe20008410000 */
[----:B------:R-:W-:Y:S01]  /*59c0*/  FMUL.FTZ R215, R212, R215 ;  /* 0x000000d7d4d77220 */ /* 0x000fe20000410000 */
[----:B------:R-:W-:Y:S01]  /*59d0*/  FMUL.FTZ R214, R211, R214 ;  /* 0x000000d6d3d67220 */ /* 0x000fe20000410000 */
[----:B------:R-:W-:Y:S01]  /*59e0*/  LOP3.LUT R84, R85, 0x18, R84, 0xf8, !PT ;  /* 0x0000001855547812 */ /* 0x000fe200078ef854 */
[----:B------:R-:W-:Y:S01]  /*59f0*/  FMUL.FTZ R127, R128, UR12 ;  /* 0x0000000c807f7c20 */ /* 0x000fe20008410000 */
[C---:B------:R-:W-:Y:S01]  /*5a00*/  FADD.FTZ R234, -R235.reuse, R16 ;  /* 0x00000010ebea7221 */ /* 0x040fe20000010100 */
[----:B------:R-:W-:Y:S01]  /*5a10*/  FADD.FTZ R235, -R235, R17 ;  /* 0x00000011ebeb7221 */ /* 0x000fe20000010100 */
[----:B------:R-:W-:Y:S01]  /*5a20*/  FMUL.FTZ R123, R200, R123 ;  /* 0x0000007bc87b7220 */ /* 0x000fe20000410000 */
[----:B------:R-:W-:Y:S01]  /*5a30*/  FMUL.FTZ R124, R213, R124 ;  /* 0x0000007cd57c7220 */ /* 0x000fe20000410000 */
[----:B------:R-:W-:Y:S01]  /*5a40*/  FMUL.FTZ R120, R215, R120 ;  /* 0x00000078d7787220 */ /* 0x000fe20000410000 */
[----:B------:R-:W-:Y:S01]  /*5a50*/  FMUL.FTZ R127, R214, R127 ;  /* 0x0000007fd67f7220 */ /* 0x000fe20000410000 */
[----:B------:R-:W-:Y:S01]  /*5a60*/  FMUL.FTZ R234, R210, R234 ;  /* 0x000000ead2ea7220 */ /* 0x000fe20000410000 */
[----:B------:R-:W-:Y:S01]  /*5a70*/  LOP3.LUT R210, R220, 0x38, RZ, 0xc0, !PT ;  /* 0x00000038dcd27812 */ /* 0x000fe200078ec0ff */
[----:B------:R-:W-:Y:S01]  /*5a80*/  FMUL.FTZ R235, R209, R235 ;  /* 0x000000ebd1eb7220 */ /* 0x000fe20000410000 */
[----:B------:R-:W-:Y:S01]  /*5a90*/  F2FP.F16.F32.PACK_AB R123, R124, R123 ;  /* 0x0000007b7c7b723e */ /* 0x000fe200000000ff */
[----:B------:R-:W-:Y:S01]  /*5aa0*/  FMUL.FTZ R131, R234, R131 ;  /* 0x00000083ea837220 */ /* 0x000fe20000410000 */
[----:B------:R-:W-:Y:S01]  /*5ab0*/  F2FP.F16.F32.PACK_AB R120, R127, R120 ;  /* 0x000000787f78723e */ /* 0x000fe200000000ff */
[----:B------:R-:W-:Y:S01]  /*5ac0*/  FMUL.FTZ R196, R235, R196 ;  /* 0x000000c4ebc47220 */ /* 0x000fe20000410000 */
[----:B------:R-:W-:Y:S01]  /*5ad0*/  LOP3.LUT R211, R210, 0xc0, RZ, 0xfc, !PT ;  /* 0x000000c0d2d37812 */ /* 0x000fe200078efcff */
[----:B----4-:R-:W-:Y:S01]  /*5ae0*/  FADD.FTZ R127, -R236, R6 ;  /* 0x00000006ec7f7221 */ /* 0x010fe20000010100 */
[----:B------:R-:W-:Y:S01]  /*5af0*/  LOP3.LUT R200, R210, 0x80, RZ, 0xfc, !PT ;  /* 0x00000080d2c87812 */ /* 0x000fe200078efcff */
[----:B------:R-:W-:Y:S01]  /*5b00*/  FADD.FTZ R124, -R236, R7 ;  /* 0x00000007ec7c7221 */ /* 0x000fe20000010100 */
[----:B------:R-:W-:Y:S01]  /*5b10*/  LOP3.LUT R213, R210, 0x40, RZ, 0xfc, !PT ;  /* 0x00000040d2d57812 */ /* 0x000fe200078efcff */
        /* <DEDUP_REMOVED lines=72> */
.L_x_1025:
[----:B------:R-:W-:Y:S01]  /*5fa0*/  FFMA.FTZ R121, -R121, R121, 1 ;  /* 0x3f80000079797423 */ /* 0x000fe20000010179 */
[----:B------:R-:W-:Y:S01]  /*5fb0*/  FFMA.FTZ R122, -R122, R122, 1 ;  /* 0x3f8000007a7a7423 */ /* 0x000fe2000001017a */
[----:B-1----:R-:W-:Y:S01]  /*5fc0*/  FADD.FTZ R4, -R236, R11 ;  /* 0x0000000bec047221 */ /* 0x002fe20000010100 */
[----:B------:R-:W-:Y:S01]  /*5fd0*/  FFMA.FTZ R126, -R126, R126, 1 ;  /* 0x3f8000007e7e7423 */ /* 0x000fe2000001017e */
[----:B------:R-:W-:Y:S01]  /*5fe0*/  FMUL.FTZ R6, R121, UR12 ;  /* 0x0000000c79067c20 */ /* 0x000fe20008410000 */
[----:B------:R-:W-:Y:S01]  /*5ff0*/  FADD.FTZ R5, -R236, R10 ;  /* 0x0000000aec057221 */ /* 0x000fe20000010100 */
[----:B------:R-:W-:Y:S01]  /*6000*/  FMUL.FTZ R127, R208, R127 ;  /* 0x0000007fd07f7220 */ /* 0x000fe20000410000 */
[----:B------:R-:W-:Y:S01]  /*6010*/  FMUL.FTZ R124, R207, R124 ;  /* 0x0000007ccf7c7220 */ /* 0x000fe20000410000 */
[----:B------:R-:W-:Y:S01]  /*6020*/  FMUL.FTZ R7, R122, UR12 ;  /* 0x0000000c7a077c20 */ /* 0x000fe20008410000 */
[----:B------:R-:W-:Y:S01]  /*6030*/  FFMA.FTZ R125, -R125, R125, 1 ;  /* 0x3f8000007d7d7423 */ /* 0x000fe2000001017d */
[----:B------:R-:W-:Y:S01]  /*6040*/  FMUL.FTZ R4, R205, R4 ;  /* 0x00000004cd047220 */ /* 0x000fe20000410000 */
[----:B------:R-:W-:Y:S01]  /*6050*/  FMUL.FTZ R13, R126, UR12 ;  /* 0x0000000c7e0d7c20 */ /* 0x000fe20008410000 */
[----:B------:R-:W-:Y:S01]  /*6060*/  FADD.FTZ R8, -R236, R15 ;  /* 0x0000000fec087221 */ /* 0x000fe20000010100 */
[----:B------:R-:W-:Y:S01]  /*6070*/  FMUL.FTZ R6, R127, R6 ;  /* 0x000000067f067220 */ /* 0x000fe20000410000 */
[----:B------:R-:W-:Y:S01]  /*6080*/  FMUL.FTZ R7, R124, R7 ;  /* 0x000000077c077220 */ /* 0x000fe20000410000 */
[----:B------:R-:W-:Y:S01]  /*6090*/  FMUL.FTZ R10, R125, UR12 ;  /* 0x0000000c7d0a7c20 */ /* 0x000fe20008410000 */
[----:B------:R-:W-:Y:S01]  /*60a0*/  FMUL.FTZ R5, R206, R5 ;  /* 0x00000005ce057220 */ /* 0x000fe20000410000 */
[----:B------:R-:W-:Y:S01]  /*60b0*/  FFMA.FTZ R130, -R130, R130, 1 ;  /* 0x3f80000082827423 */ /* 0x000fe20000010182 */
[----:B------:R-:W-:Y:S01]  /*60c0*/  FADD.FTZ R9, -R236, R14 ;  /* 0x0000000eec097221 */ /* 0x000fe20000010100 */
[----:B------:R-:W-:Y:S01]  /*60d0*/  FFMA.FTZ R129, -R129, R129, 1 ;  /* 0x3f80000081817423 */ /* 0x000fe20000010181 */
[----:B------:R-:W-:Y:S01]  /*60e0*/  FMUL.FTZ R4, R4, R13 ;  /* 0x0000000d04047220 */ /* 0x000fe20000410000 */
[----:B------:R-:W-:Y:S01]  /*60f0*/  FMUL.FTZ R8, R203, R8 ;  /* 0x00000008cb087220 */ /* 0x000fe20000410000 */
[----:B------:R-:W-:Y:S01]  /*6100*/  FMUL.FTZ R5, R5, R10 ;  /* 0x0000000a05057220 */ /* 0x000fe20000410000 */
[----:B------:R-:W-:Y:S01]  /*6110*/  FMUL.FTZ R13, R130, UR12 ;  /* 0x0000000c820d7c20 */ /* 0x000fe20008410000 */
[----:B------:R-:W-:Y:S01]  /*6120*/  F2FP.F16.F32.PACK_AB R7, R7, R6 ;  /* 0x000000060707723e */ /* 0x000fe200000000ff */
[----:B------:R-:W-:Y:S01]  /*6130*/  FMUL.FTZ R9, R204, R9 ;  /* 0x00000009cc097220 */ /* 0x000fe20000410000 */
[----:B------:R-:W-:Y:S01]  /*6140*/  FMUL.FTZ R6, R129, UR12 ;  /* 0x0000000c81067c20 */ /* 0x000fe20008410000 */
[----:B------:R-:W-:Y:S01]  /*6150*/  MOV R12, 0x10 ;  /* 0x00000010000c7802 */ /* 0x000fe20000000f00 */
[----:B------:R-:W-:Y:S01]  /*6160*/  FMUL.FTZ R13, R8, R13 ;  /* 0x0000000d080d7220 */ /* 0x000fe20000410000 */
[----:B------:R-:W-:Y:S01]  /*6170*/  FADD.FTZ R11, -R236, R18 ;  /* 0x00000012ec0b7221 */ /* 0x000fe20000010100 */
[----:B------:R-:W-:Y:S01]  /*6180*/  F2FP.F16.F32.PACK_AB R8, R4, R5 ;  /* 0x000000050408723e */ /* 0x000fe200000000ff */
[----:B------:R-:W-:Y:S01]  /*6190*/  FADD.FTZ R236, -R236, R19 ;  /* 0x00000013ecec7221 */ /* 0x000fe20000010100 */
[----:B------:R-:W-:Y:S01]  /*61a0*/  FMUL.FTZ R6, R9, R6 ;  /* 0x0000000609067220 */ /* 0x000fe20000410000 */
[----:B------:R-:W-:Y:S01]  /*61b0*/  FFMA.FTZ R4, -R197, R197, 1 ;  /* 0x3f800000c5047423 */ /* 0x000fe200000101c5 */
[----:B------:R-:W-:Y:S01]  /*61c0*/  FFMA.FTZ R5, -R199, R199, 1 ;  /* 0x3f800000c7057423 */ /* 0x000fe200000101c7 */
[----:B------:R-:W-:Y:S01]  /*61d0*/  SEL R9, R12, 0xfffffff0, !P3 ;  /* 0xfffffff00c097807 */ /* 0x000fe20005800000 */
[----:B------:R1:W-:Y:S01]  /*61e0*/  STS [R198+0x28400], R7 ;  /* 0x02840007c6007388 */ /* 0x0003e20000000800 */
[----:B------:R-:W-:Y:S01]  /*61f0*/  FMUL.FTZ R11, R202, R11 ;  /* 0x0000000bca0b7220 */ /* 0x000fe20000410000 */
[----:B------:R-:W-:Y:S01]  /*6200*/  FMUL.FTZ R4, R4, UR12 ;  /* 0x0000000c04047c20 */ /* 0x000fe20008410000 */
[----:B------:R-:W-:Y:S01]  /*6210*/  FMUL.FTZ R236, R201, R236 ;  /* 0x000000ecc9ec7220 */ /* 0x000fe20000410000 */
[----:B------:R-:W-:Y:S01]  /*6220*/  FMUL.FTZ R5, R5, UR12 ;  /* 0x0000000c05057c20 */ /* 0x000fe20008410000 */
[----:B------:R-:W-:Y:S01]  /*6230*/  IADD3 R10, PT, PT, R198, R9, RZ ;  /* 0x00000009c60a7210 */ /* 0x000fe20007ffe0ff */
[----:B------:R-:W-:Y:S01]  /*6240*/  STS [R198+0x28000], R119 ;  /* 0x02800077c6007388 */ /* 0x000fe20000000800 */
[----:B------:R-:W-:Y:S01]  /*6250*/  FMUL.FTZ R11, R11, R4 ;  /* 0x000000040b0b7220 */ /* 0x000fe20000410000 */
[----:B------:R-:W-:Y:S01]  /*6260*/  FMUL.FTZ R236, R236, R5 ;  /* 0x00000005ecec7220 */ /* 0x000fe20000410000 */
[----:B------:R-:W-:Y:S01]  /*6270*/  F2FP.F16.F32.PACK_AB R16, R13, R6 ;  /* 0x000000060d10723e */ /* 0x000fe200000000ff */
[----:B------:R-:W-:Y:S01]  /*6280*/  STS [R10+0x28000], R123 ;  /* 0x0280007b0a007388 */ /* 0x000fe20000000800 */
[----:B------:R-:W-:Y:S01]  /*6290*/  F2FP.F16.F32.PACK_AB R85, R196, R131 ;  /* 0x00000083c455723e */ /* 0x000fe200000000ff */
[----:B------:R-:W2:Y:S01]  /*62a0*/  LDC R121, c[0x0][0x44c] ;  /* 0x00011300ff797b82 */ /* 0x000ea20000000800 */
[----:B------:R-:W-:Y:S01]  /*62b0*/  F2FP.F16.F32.PACK_AB R236, R236, R11 ;  /* 0x0000000becec723e */ /* 0x000fe200000000ff */
[----:B------:R-:W-:Y:S01]  /*62c0*/  STS [R10+0x28400], R8 ;  /* 0x028400080a007388 */ /* 0x000fe20000000800 */
[----:B------:R-:W-:Y:S02]  /*62d0*/  IADD3 R96, PT, PT, R9, R233, RZ ;  /* 0x000000e909607210 */ /* 0x000fe40007ffe0ff */
[----:B------:R-:W-:Y:S01]  /*62e0*/  SHF.R.U32.HI R234, RZ, 0x1, R221 ;  /* 0x00000001ffea7819 */ /* 0x000fe200000116dd */
[----:B------:R-:W-:Y:S01]  /*62f0*/  STS [R233+-0x2000], R120 ;  /* 0xffe00078e9007388 */ /* 0x000fe20000000800 */
[----:B------:R-:W-:Y:S02]  /*6300*/  SEL R212, R219, 0xffffffc0, !P3 ;  /* 0xffffffc0dbd47807 */ /* 0x000fe40005800000 */
[----:B------:R-:W-:Y:S01]  /*6310*/  LOP3.LUT R4, R234, 0x10, RZ, 0xc0, !PT ;  /* 0x00000010ea047812 */ /* 0x000fe200078ec0ff */
[----:B------:R3:W-:Y:S01]  /*6320*/  STS [R233+-0x1c00], R16 ;  /* 0xffe40010e9007388 */ /* 0x0007e20000000800 */
[----:B-1----:R-:W-:Y:S03]  /*6330*/  LOP3.LUT R7, R84, 0x1c0, R217, 0xf8, !PT ;  /* 0x000001c054077812 */ /* 0x002fe600078ef8d9 */
[----:B------:R-:W-:Y:S01]  /*6340*/  STS [R96+-0x2000], R85 ;  /* 0xffe0005560007388 */ /* 0x000fe20000000800 */
[----:B------:R-:W-:Y:S02]  /*6350*/  LOP3.LUT R5, R4, 0x8, R221, 0xf8, !PT ;  /* 0x0000000804057812 */ /* 0x000fe400078ef8dd */
[----:B------:R-:W-:Y:S01]  /*6360*/  LOP3.LUT R4, R7, 0x38, R220, 0x78, !PT ;  /* 0x0000003807047812 */ /* 0x000fe200078e78dc */
[----:B------:R-:W-:Y:S01]  /*6370*/  STS [R96+-0x1c00], R236 ;  /* 0xffe400ec60007388 */ /* 0x000fe20000000800 */
[----:B------:R-:W-:Y:S02]  /*6380*/  LOP3.LUT R5, R5, R216, RZ, 0x3c, !PT ;  /* 0x000000d805057212 */ /* 0x000fe400078e3cff */
[----:B------:R-:W-:Y:S01]  /*6390*/  LOP3.LUT R4, R4, 0x200, R217, 0xf8, !PT ;  /* 0x0000020004047812 */ /* 0x000fe200078ef8d9 */
[----:B------:R-:W-:Y:S01]  /*63a0*/  BAR.SYNC.DEFER_BLOCKING 0x0 ;  /* 0x0000000000007b1d */ /* 0x000fe20000010000 */
[----:B------:R-:W-:Y:S01]  /*63b0*/  LOP3.LUT R5, R5, 0x200, R218, 0xf8, !PT ;  /* 0x0000020005057812 */ /* 0x000fe200078ef8da */
[----:B--2---:R-:W-:Y:S01]  /*63c0*/  IMAD R121, R121, UR8, RZ ;  /* 0x0000000879797c24 */ /* 0x004fe2000f8e02ff */
[----:B------:R-:W-:Y:S02]  /*63d0*/  LEA R235, R4, UR4, 0x1 ;  /* 0x0000000404eb7c11 */ /* 0x000fe4000f8e08ff */
[----:B---3--:R-:W-:Y:S04]  /*63e0*/  LEA R233, R5, UR4, 0x1 ;  /* 0x0000000405e97c11 */ /* 0x008fe8000f8e08ff */
[----:B------:R-:W-:Y:S01]  /*63f0*/  IADD3 R120, PT, PT, R212, R233, RZ ;  /* 0x000000e9d4787210 */ /* 0x000fe20007ffe0ff */
[----:B------:R-:W-:Y:S08]  /*6400*/  LDSM.16.MT88.4 R4, [R233+0x2a000] ;  /* 0x02a00000e904783b */ /* 0x000ff00000004200 */
[----:B------:R-:W1:Y:S08]  /*6410*/  LDSM.16.MT88.4 R8, [R235+0x10000] ;  /* 0x01000000eb08783b */ /* 0x000e700000004200 */
[----:B------:R-:W2:Y:S08]  /*6420*/  LDSM.16.MT88.4 R12, [R120+0x2a000] ;  /* 0x02a00000780c783b */ /* 0x000eb00000004200 */
        /* <DEDUP_REMOVED lines=150> */
.L_x_1026:
[----:B------:R-:W-:Y:S01]  /*6d90*/  LEA R213, R224, UR4, 0x1 ;  /* 0x00000004e0d57c11 */ /* 0x000fe2000f8e08ff */
[----:B------:R-:W-:Y:S01]  /*6da0*/  LDSM.16.MT88.4 R16, [R235+0x18000] ;  /* 0x01800000eb10783b */ /* 0x000fe20000004200 */
[----:B------:R-:W-:Y:S01]  /*6db0*/  PLOP3.LUT P2, PT, PT, PT, UP0, 0x80, 0x8 ;  /* 0x000000000008781c */ /* 0x000fe20003f4f008 */
[----:B------:R-:W-:Y:S02]  /*6dc0*/  @UP0 UIADD3 UR16, UP1, UPT, UR56, -0x100, URZ ;  /* 0xffffff0038100890 */ /* 0x000fe4000ff3e0ff */
[----:B------:R-:W1:Y:S01]  /*6dd0*/  LDSM.16.M88.4 R128, [R213+0x28000] ;  /* 0x02800000d580783b */ /* 0x000e620000000200 */
[C-C-:B------:R-:W-:Y:S01]  /*6de0*/  IMAD.IADD R214, R225.reuse, 0x1, R213.reuse ;  /* 0x00000001e1d67824 */ /* 0x140fe200078e02d5 */
[----:B------:R-:W-:Y:S01]  /*6df0*/  @UP0 UIADD3.X UR15, UPT, UPT, UR57, -0x1, URZ, UP1, !UPT ;  /* 0xffffffff390f0890 */ /* 0x000fe20008ffe4ff */
[----:B------:R-:W-:Y:S01]  /*6e00*/  IMAD.IADD R236, R212, 0x1, R213 ;  /* 0x00000001d4ec7824 */ /* 0x000fe200078e02d5 */
[----:B------:R-:W2:Y:S01]  /*6e10*/  LDSM.16.M88.4 R124, [R213+0x29000] ;  /* 0x02900000d57c783b */ /* 0x000ea20000000200 */
        /* <DEDUP_REMOVED lines=8> */
[----:B------:R-:W-:Y:S04]  /*6ea0*/  LDSM.16.MT88.4 R204, [R235+0x18800] ;  /* 0x01880000ebcc783b */ /* 0x000fe80000004200 */
[----:B------:R-:W4:Y:S04]  /*6eb0*/  LDSM.16.M88.4 R200, [R214+0x28000] ;  /* 0x02800000d6c8783b */ /* 0x000f280000000200 */
[----:B------:R-:W4:Y:S04]  /*6ec0*/  LDSM.16.M88.4 R208, [R214+0x29000] ;  /* 0x02900000d6d0783b */ /* 0x000f280000000200 */
[----:B------:R-:W-:Y:S01]  /*6ed0*/  LDSM.16.M88.4 R212, [R236+0x29000] ;  /* 0x02900000ecd4783b */ /* 0x000fe20000000200 */
        /* <DEDUP_REMOVED lines=26> */
[----:B------:R-:W1:Y:S07]  /*7080*/  LDSM.16.MT88.4 R196, [R235+0x1e800] ;  /* 0x01e80000ebc4783b */ /* 0x000e6e0000004200 */
[-C--:B--2---:R-:W-:Y:S08]  /*7090*/  HMMA.16816.F32 R100, R200, R204.reuse, R100 ;  /* 0x000000ccc864723c */ /* 0x084ff00000001864 */
[C---:B------:R-:W-:Y:S08]  /*70a0*/  HMMA.16816.F32 R104, R208.reuse, R204, R104 ;  /* 0x000000ccd068723c */ /* 0x040ff00000001868 */
[-C--:B------:R-:W-:Y:S08]  /*70b0*/  HMMA.16816.F32 R108, R208, R206.reuse, R108 ;  /* 0x000000ced06c723c */ /* 0x080ff0000000186c */
[C---:B------:R-:W-:Y:S01]  /*70c0*/  HMMA.16816.F32 R112, R200.reuse, R206, R112 ;  /* 0x000000cec870723c */ /* 0x040fe20000001870 */
[----:B------:R2:W-:Y:S07]  /*70d0*/  LDSM.16.M88.4 R204, [R236+0x28000] ;  /* 0x02800000eccc783b */ /* 0x0005ee0000000200 */
[-C--:B-1----:R-:W-:Y:S08]  /*70e0*/  HMMA.16816.F32 R116, R200, R196.reuse, R116 ;  /* 0x000000c4c874723c */ /* 0x082ff00000001874 */
[C---:B------:R-:W-:Y:S04]  /*70f0*/  HMMA.16816.F32 R120, R208.reuse, R196, R120 ;  /* 0x000000c4d078723c */ /* 0x040fe80000001878 */
[----:B--2---:R-:W-:Y:S04]  /*7100*/  IMAD.IADD R236, R225, 0x1, R236 ;  /* 0x00000001e1ec7824 */ /* 0x004fe800078e02ec */
[-C--:B------:R-:W-:Y:S01]  /*7110*/  HMMA.16816.F32 R124, R208, R198.reuse, R124 ;  /* 0x000000c6d07c723c */ /* 0x080fe2000000187c */
[----:B------:R-:W1:Y:S07]  /*7120*/  LDSM.16.MT88.4 R208, [R235+0x19000] ;  /* 0x01900000ebd0783b */ /* 0x000e6e0000004200 */
[----:B------:R-:W-:Y:S01]  /*7130*/  HMMA.16816.F32 R128, R200, R198, R128 ;  /* 0x000000c6c880723c */ /* 0x000fe20000001880 */
[----:B------:R-:W2:Y:S04]  /*7140*/  LDSM.16.MT88.4 R196, [R235+0x1b000] ;  /* 0x01b00000ebc4783b */ /* 0x000ea80000004200 */
[----:B------:R-:W3:Y:S03]  /*7150*/  LDSM.16.MT88.4 R200, [R235+0x1d000] ;  /* 0x01d00000ebc8783b */ /* 0x000ee60000004200 */
        /* <DEDUP_REMOVED lines=14> */
[----:B------:R-:W2:Y:S07]  /*7240*/  LDSM.16.MT88.4 R200, [R235+0x19800] ;  /* 0x01980000ebc8783b */ /* 0x000eae0000004200 */
[-C--:B-1----:R-:W-:Y:S08]  /*7250*/  HMMA.16816.F32 R116, R204, R208.reuse, R116 ;  /* 0x000000d0cc74723c */ /* 0x082ff00000001874 */
[C---:B------:R-:W-:Y:S08]  /*7260*/  HMMA.16816.F32 R120, R212.reuse, R208, R120 ;  /* 0x000000d0d478723c */ /* 0x040ff00000001878 */
[-C--:B------:R-:W-:Y:S01]  /*7270*/  HMMA.16816.F32 R124, R212, R210.reuse, R124 ;  /* 0x000000d2d47c723c */ /* 0x080fe2000000187c */
[----:B------:R1:W3:Y:S07]  /*7280*/  LDSM.16.M88.4 R212, [R236+0x29000] ;  /* 0x02900000ecd4783b */ /* 0x0002ee0000000200 */
[----:B------:R-:W-:Y:S01]  /*7290*/  HMMA.16816.F32 R128, R204, R210, R128 ;  /* 0x000000d2cc80723c */ /* 0x000fe20000001880 */
[----:B------:R-:W4:Y:S04]  /*72a0*/  LDSM.16.MT88.4 R204, [R235+0x1b800] ;  /* 0x01b80000ebcc783b */ /* 0x000f280000004200 */
[----:B------:R-:W4:Y:S03]  /*72b0*/  LDSM.16.MT88.4 R208, [R235+0x1d800] ;  /* 0x01d80000ebd0783b */ /* 0x000f260000004200 */
[-C--:B--2---:R-:W-:Y:S01]  /*72c0*/  HMMA.16816.F32 R4, R196, R200.reuse, R4 ;  /* 0x000000c8c404723c */ /* 0x084fe20000001804 */
[----:B-1----:R-:W1:Y:S07]  /*72d0*/  LDC R236, c[0x0][0x44c] ;  /* 0x00011300ffec7b82 */ /* 0x002e6e0000000800 */
[C---:B---3--:R-:W-:Y:S04]  /*72e0*/  HMMA.16816.F32 R8, R212.reuse, R200, R8 ;  /* 0x000000c8d408723c */ /* 0x048fe80000001808 */
[----:B-1----:R-:W-:Y:S04]  /*72f0*/  IMAD R236, R236, UR8, RZ ;  /* 0x00000008ecec7c24 */ /* 0x002fe8000f8e02ff */
        /* <DEDUP_REMOVED lines=26> */
[----:B------:R-:W-:Y:S03]  /*74a0*/  LEA R214, P0, R236, R200, 0x5 ;  /* 0x000000c8ecd67211 */ /* 0x000fe600078028ff */
[----:B------:R-:W-:Y:S04]  /*74b0*/  HMMA.16816.F32 R128, R196, R202, R128 ;  /* 0x000000cac480723c */ /* 0x000fe80000001880 */
[----:B------:R-:W-:Y:S02]  /*74c0*/  @P2 LOP3.LUT R197, R234, 0x30, RZ, 0xc0, !PT ;  /* 0x00000030eac52812 */ /* 0x000fe400078ec0ff */
[C---:B------:R-:W-:Y:S02]  /*74d0*/  LEA.HI.X.SX32 R215, R236.reuse, R201, 0x5, P0 ;  /* 0x000000c9ecd77211 */ /* 0x040fe400000f2eff */
[----:B------:R-:W-:Y:S02]  /*74e0*/  @P2 LOP3.LUT R239, R197, 0x7, R252, 0xf8, !PT ;  /* 0x00000007c5ef2812 */ /* 0x000fe400078ef8fc */
[C---:B------:R-:W-:Y:S03]  /*74f0*/  LEA R212, P0, R236.reuse, R214, 0x5 ;  /* 0x000000d6ecd47211 */ /* 0x040fe600078028ff */
[----:B------:R-:W-:Y:S01]  /*7500*/  @P2 IMAD.WIDE.U32 R202, R239, R250, UR56 ;  /* 0x00000038efca2e25 */ /* 0x000fe2000f8e00fa */
[C---:B------:R-:W-:Y:S01]  /*7510*/  LEA.HI.X.SX32 R213, R236.reuse, R215, 0x5, P0 ;  /* 0x000000d7ecd57211 */ /* 0x040fe200000f2eff */
[----:B------:R-:W-:Y:S01]  /*7520*/  @UP0 UMOV UR56, UR16 ;  /* 0x0000001000380c82 */ /* 0x000fe20008000000 */
[----:B------:R-:W-:Y:S01]  /*7530*/  @UP0 UMOV UR57, UR15 ;  /* 0x0000000f00390c82 */ /* 0x000fe20008000000 */
[----:B------:R-:W-:Y:S01]  /*7540*/  UISETP.GT.AND UP0, UPT, UR42, UR45, UPT ;  /* 0x0000002d2a00728c */ /* 0x000fe2000bf04270 */
[----:B------:R-:W5:Y:S01]  /*7550*/  @P2 LDG.E R238, desc[UR34][R202.64+-0x100] ;  /* 0xffff0022caee2981 */ /* 0x000f62000c1e1900 */
[C---:B------:R-:W-:Y:S03]  /*7560*/  IMAD.WIDE R198, R236.reuse, -0xc0, R212 ;  /* 0xffffff40ecc67825 */ /* 0x040fe600078e02d4 */
[----:B------:R1:W5:Y:S01]  /*7570*/  @P2 LDG.E R237, desc[UR34][R202.64+-0xe0] ;  /* 0xffff2022caed2981 */ /* 0x000362000c1e1900 */
[C---:B------:R-:W-:Y:S03]  /*7580*/  LEA R196, P0, R236.reuse, R198, 0x5 ;  /* 0x000000c6ecc47211 */ /* 0x040fe600078028ff */
[----:B------:R2:W-:Y:S01]  /*7590*/  REDG.E.ADD.F32.FTZ.RN.STRONG.GPU desc[UR34][R242.64], R4 ;  /* 0x00000004f20079a6 */ /* 0x0005e2000c12f322 */
[C---:B------:R-:W-:Y:S03]  /*75a0*/  LEA.HI.X.SX32 R197, R236.reuse, R199, 0x5, P0 ;  /* 0x000000c7ecc57211 */ /* 0x040fe600000f2eff */
[----:B------:R3:W-:Y:S01]  /*75b0*/  REDG.E.ADD.F32.FTZ.RN.STRONG.GPU desc[UR34][R204.64], R5 ;  /* 0x00000005cc0079a6 */ /* 0x0007e2000c12f322 */
[C---:B------:R-:W-:Y:S03]  /*75c0*/  LEA R234, P0, R236.reuse, R196, 0x5 ;  /* 0x000000c4ecea7211 */ /* 0x040fe600078028ff */
[----:B------:R4:W-:Y:S01]  /*75d0*/  REDG.E.ADD.F32.FTZ.RN.STRONG.GPU desc[UR34][R206.64], R6 ;  /* 0x00000006ce0079a6 */ /* 0x0009e2000c12f322 */
[C---:B------:R-:W-:Y:S03]  /*75e0*/  LEA.HI.X.SX32 R235, R236.reuse, R197, 0x5, P0 ;  /* 0x000000c5eceb7211 */ /* 0x040fe600000f2eff */
        /* <DEDUP_REMOVED lines=135> */
[C---:B-1----:R-:W-:Y:S01]  /*7e60*/  VIADD R120, R233.reuse, 0x40 ;  /* 0x00000040e9787836 */ /* 0x042fe20000000000 */
[C---:B------:R-:W-:Y:S01]  /*7e70*/  LEA.HI.X.SX32 R93, R236.reuse, R197, 0x5, P0 ;  /* 0x000000c5ec5d7211 */ /* 0x040fe200000f2eff */
        /* <DEDUP_REMOVED lines=109> */
[C---:B------:R-:W-:Y:S01]  /*8550*/  IMAD.SHL.U32 R2, R221.reuse, 0x10, RZ ;  /* 0x00000010dd027824 */ /* 0x040fe200078e00ff */
[----:B------:R-:W2:Y:S01]  /*8560*/  LDCU UR5, c[0x0][0x500] ;  /* 0x0000a000ff0577ac */ /* 0x000ea20008000800 */
[C---:B------:R-:W-:Y:S01]  /*8570*/  IMAD.SHL.U32 R3, R221.reuse, 0x20, RZ ;  /* 0x00000020dd037824 */ /* 0x040fe200078e00ff */
[----:B------:R-:W-:Y:S02]  /*8580*/  LOP3.LUT P0, RZ, R221, 0x10, RZ, 0xc0, !PT ;  /* 0x00000010ddff7812 */ /* 0x000fe4000780c0ff */
[----:B------:R-:W-:Y:S01]  /*8590*/  LOP3.LUT R2, R2, 0x1c0, RZ, 0xc0, !PT ;  /* 0x000001c002027812 */ /* 0x000fe200078ec0ff */
[----:B------:R-:W-:Y:S01]  /*85a0*/  UISETP.NE.AND UP0, UPT, UR40, -0x1, UPT ;  /* 0xffffffff2800788c */ /* 0x000fe2000bf05270 */
[----:B------:R-:W-:Y:S01]  /*85b0*/  LOP3.LUT R3, R3, 0x400, RZ, 0xc0, !PT ;  /* 0x0000040003037812 */ /* 0x000fe200078ec0ff */
[----:B------:R-:W-:Y:S01]  /*85c0*/  UMOV UR41, UR18 ;  /* 0x0000001200297c82 */ /* 0x000fe20008000000 */
[----:B------:R-:W-:Y:S01]  /*85d0*/  F2FP.F16.F32.PACK_AB R20, R21, R20 ;  /* 0x000000141514723e */ /* 0x000fe200000000ff */
[----:B------:R-:W-:Y:S01]  /*85e0*/  UISETP.NE.AND UP1, UPT, UR40, -0x1, UPT ;  /* 0xffffffff2800788c */ /* 0x000fe2000bf25270 */
[----:B------:R-:W-:-:S02]  /*85f0*/  F2FP.F16.F32.PACK_AB R22, R23, R22 ;  /* 0x000000161716723e */ /* 0x000fc400000000ff */
[----:B------:R-:W-:Y:S02]  /*8600*/  F2FP.F16.F32.PACK_AB R32, R33, R32 ;  /* 0x000000202120723e */ /* 0x000fe400000000ff */
[----:B------:R-:W-:Y:S02]  /*8610*/  F2FP.F16.F32.PACK_AB R34, R35, R34 ;  /* 0x000000222322723e */ /* 0x000fe400000000ff */
[----:B------:R-:W-:Y:S01]  /*8620*/  F2FP.F16.F32.PACK_AB R24, R25, R24 ;  /* 0x000000181918723e */ /* 0x000fe200000000ff */
[----:B------:R-:W3:Y:S01]  /*8630*/  @UP0 LDCU.64 UR10, c[0x0][0x5c0] ;  /* 0x0000b800ff0a07ac */ /* 0x000ee20008000a00 */
        /* <DEDUP_REMOVED lines=13> */
[----:B------:R-:W-:-:S02]  /*8710*/  IMAD.SHL.U32 R0, R221, 0x2, RZ ;  /* 0x00000002dd007824 */ /* 0x000fc400078e00ff */
[----:B------:R-:W-:Y:S01]  /*8720*/  FMUL.FTZ R140, R140, UR5 ;  /* 0x000000058c8c7c20 */ /* 0x000fe20008410000 */
[----:B------:R-:W-:Y:S01]  /*8730*/  FMUL.FTZ R141, R141, UR5 ;  /* 0x000000058d8d7c20 */ /* 0x000fe20008410000 */
[----:B------:R-:W-:Y:S01]  /*8740*/  LOP3.LUT R7, R2, 0x18, R5, 0xf8, !PT ;  /* 0x0000001802077812 */ /* 0x000fe200078ef805 */
[----:B------:R-:W-:Y:S01]  /*8750*/  FMUL.FTZ R142, R142, UR5 ;  /* 0x000000058e8e7c20 */ /* 0x000fe20008410000 */
[--C-:B------:R-:W-:Y:S01]  /*8760*/  LOP3.LUT R3, R3, 0x6, R0.reuse, 0xf8, !PT ;  /* 0x0000000603037812 */ /* 0x100fe200078ef800 */
        /* <DEDUP_REMOVED lines=11> */
[----:B------:R-:W-:Y:S01]  /*8820*/  FMUL.FTZ R163, R163, UR5 ;  /* 0x00000005a3a37c20 */ /* 0x000fe20008410000 */
[----:B------:R-:W-:Y:S01]  /*8830*/  F2FP.F16.F32.PACK_AB R132, R133, R132 ;  /* 0x000000848584723e */ /* 0x000fe200000000ff */
[----:B------:R-:W-:Y:S01]  /*8840*/  BAR.SYNC.DEFER_BLOCKING 0x0 ;  /* 0x0000000000007b1d */ /* 0x000fe20000010000 */
[----:B------:R-:W-:Y:S01]  /*8850*/  VIADD R0, R3, 0x18000 ;  /* 0x0001800003007836 */ /* 0x000fe20000000000 */
        /* <DEDUP_REMOVED lines=78> */
[----:B---3--:R-:W-:Y:S01]  /*8d40*/  @UP0 UIMAD.WIDE.U32 UR16, UR15, UR10, URZ ;  /* 0x0000000a0f1002a5 */ /* 0x008fe2000f8e00ff */
        /* <DEDUP_REMOVED lines=99> */
.L_x_1028:
        /* <DEDUP_REMOVED lines=13> */
.L_x_1029:
[----:B------:R-:W2:Y:S01]  /*9450*/  LDCU.64 UR8, c[0x0][0x5c8] ;  /* 0x0000b900ff0877ac */ /* 0x000ea20008000a00 */
[----:B------:R-:W-:-:S04]  /*9460*/  UIADD3 UR5, UPT, UPT, UR36, UR40, URZ ;  /* 0x0000002824057290 */ /* 0x000fc8000fffe0ff */
[----:B--2---:R-:W-:Y:S02]  /*9470*/  UIMAD.WIDE.U32 UR12, UR5, UR8, URZ ;  /* 0x00000008050c72a5 */ /* 0x004fe4000f8e00ff */
[----:B------:R-:W-:-:S04]  /*9480*/  UIMAD UR5, UR5, UR9, URZ ;  /* 0x00000009050572a4 */ /* 0x000fc8000f8e02ff */
[----:B------:R-:W-:Y:S01]  /*9490*/  UIADD3 UR5, UPT, UPT, UR13, UR5, URZ ;  /* 0x000000050d057290 */ /* 0x000fe2000fffe0ff */
[----:B------:R-:W-:-:S05]  /*94a0*/  UMOV UR36, UR12 ;  /* 0x0000000c00247c82 */ /* 0x000fca0008000000 */
[----:B------:R-:W-:-:S07]  /*94b0*/  MOV R0, UR5 ;  /* 0x0000000500007c02 */ /* 0x000fce0008000f00 */
.L_x_1030:
[----:B------:R-:W-:Y:S01]  /*94c0*/  BAR.SYNC.DEFER_BLOCKING 0x0 ;  /* 0x0000000000007b1d */ /* 0x000fe20000010000 */
[----:B------:R-:W-:Y:S01]  /*94d0*/  LOP3.LUT R2, R220, 0x1f8, RZ, 0xc0, !PT ;  /* 0x000001f8dc027812 */ /* 0x000fe200078ec0ff */
[----:B------:R-:W-:Y:S01]  /*94e0*/  USHF.L.U32 UR5, UR37, 0x6, URZ ;  /* 0x0000000625057899 */ /* 0x000fe200080006ff */
[----:B------:R-:W-:Y:S01]  /*94f0*/  VIADD R53, R5, 0x20 ;  /* 0x0000002005357836 */ /* 0x000fe20000000000 */
[----:B------:R-:W-:Y:S01]  /*9500*/  USHF.L.U32 UR13, UR37, 0x6, URZ ;  /* 0x00000006250d7899 */ /* 0x000fe200080006ff */
[----:B------:R-:W-:Y:S01]  /*9510*/  LOP3.LUT R221, R2, 0x38, R221, 0x78, !PT ;  /* 0x0000003802dd7812 */ /* 0x000fe200078e78dd */
[----:B------:R-:W-:Y:S02]  /*9520*/  UIMAD.WIDE.U32 UR42, UR5, UR10, URZ ;  /* 0x0000000a052a72a5 */ /* 0x000fe4000f8e00ff */
[----:B-1----:R-:W1:Y:S01]  /*9530*/  LDC.64 R2, c[0x0][0x5d8] ;  /* 0x00017600ff027b82 */ /* 0x002e620000000a00 */
[----:B------:R-:W2:Y:S01]  /*9540*/  S2R R81, SR_TID.X ;  /* 0x0000000000517919 */ /* 0x000ea20000002100 */
[--C-:B------:R-:W-:Y:S01]  /*9550*/  LOP3.LUT R4, R221, 0x1e00, R220.reuse, 0xf8, !PT ;  /* 0x00001e00dd047812 */ /* 0x100fe200078ef8dc */
[----:B------:R-:W-:Y:S01]  /*9560*/  USHF.R.S32.HI UR14, URZ, 0x1f, UR5 ;  /* 0x0000001fff0e7899 */ /* 0x000fe20008011405 */
[----:B------:R-:W-:Y:S01]  /*9570*/  BSSY.RECONVERGENT B0, `(.L_x_1031) ;  /* 0x000003a000007945 */ /* 0x000fe20003800200 */
        /* <DEDUP_REMOVED lines=11> */
[----:B------:R4:W3:Y:S01]  /*9630*/  LDS.128 R48, [R4+0x19000] ;  /* 0x0190000004307984 */ /* 0x0008e20000000c00 */
        /* <DEDUP_REMOVED lines=45> */
.L_x_1032:
[----:B------:R-:W-:Y:S05]  /*9910*/  BSYNC.RECONVERGENT B0 ;  /* 0x0000000000007941 */ /* 0x000fea0003800200 */
.L_x_1031:
[----:B--2---:R2:W3:Y:S01]  /*9920*/  LDS.128 R52, [R4+0x1f000] ;  /* 0x01f0000004347984 */ /* 0x0044e20000000c00 */
[----:B------:R-:W-:Y:S04]  /*9930*/  BSSY.RECONVERGENT B0, `(.L_x_1033) ;  /* 0x0000014000007945 */ /* 0x000fe80003800200 */
[----:B------:R-:W-:Y:S05]  /*9940*/  @P6 BRA `(.L_x_1034) ;  /* 0x0000000000486947 */ /* 0x000fea0003800000 */
[----:B------:R-:W4:Y:S01]  /*9950*/  LDCU UR15, c[0x0][0x440] ;  /* 0x00008800ff0f77ac */ /* 0x000f220008000800 */
[----:B------:R-:W-:Y:S02]  /*9960*/  IMAD R57, R69, UR10, RZ ;  /* 0x0000000a45397c24 */ /* 0x000fe4000f8e02ff */
[----:B------:R-:W-:Y:S01]  /*9970*/  IMAD.MOV.U32 R58, RZ, RZ, R72 ;  /* 0x000000ffff3a7224 */ /* 0x000fe200078e0048 */
[----:B------:R-:W2:Y:S01]  /*9980*/  LDCU.64 UR12, c[0x0][0x560] ;  /* 0x0000ac00ff0c77ac */ /* 0x000ea20008000a00 */
        /* <DEDUP_REMOVED lines=14> */
.L_x_1034:
[----:B------:R-:W-:Y:S05]  /*9a70*/  BSYNC.RECONVERGENT B0 ;  /* 0x0000000000007941 */ /* 0x000fea0003800200 */
.L_x_1033:
        /* <DEDUP_REMOVED lines=13> */
[----:B------:R-:W4:Y:S03]  /*9b50*/  LDCU.64 UR10, c[0x0][0x568] ;  /* 0x0000ad00ff0a77ac */ /* 0x000f260008000a00 */
[----:B------:R-:W-:-:S04]  /*9b60*/  IMAD.WIDE.U32 R40, R5, UR8, R6 ;  /* 0x0000000805287c25 */ /* 0x000fc8000f8e0006 */
[----:B------:R-:W-:Y:S01]  /*9b70*/  IMAD R5, R5, UR9, R41 ;  /* 0x0000000905057c24 */ /* 0x000fe2000f8e0229 */
        /* <DEDUP_REMOVED lines=8> */
[----:B-1----:R2:W-:Y:S04]  /*9c00*/  @!P1 STG.E.128 desc[UR34][R4.64+0x100], R20 ;  /* 0x0001001404009986 */ /* 0x0025e8000c101d22 */
[----:B------:R2:W-:Y:S02]  /*9c10*/  @!P0 STG.E.128 desc[UR34][R4.64+0x180], R12 ;  /* 0x0001800c04008986 */ /* 0x0005e4000c101d22 */
.L_x_1036:
[----:B------:R-:W-:Y:S05]  /*9c20*/  BSYNC.RECONVERGENT B0 ;  /* 0x0000000000007941 */ /* 0x000fea0003800200 */
.L_x_1035:
        /* <DEDUP_REMOVED lines=10> */
[----:B------:R-:W-:Y:S02]  /*9cd0*/  ISETP.GE.AND P1, PT, R79, UR5, PT ;  /* 0x000000054f007c0c */ /* 0x000fe4000bf26270 */
[----:B------:R-:W-:Y:S02]  /*9ce0*/  ISETP.GE.AND P0, PT, R78, UR5, PT ;  /* 0x000000054e007c0c */ /* 0x000fe4000bf06270 */
[----:B--2-4-:R-:W-:-:S04]  /*9cf0*/  LEA R4, P4, R2, UR10, 0x1 ;  /* 0x0000000a02047c11 */ /* 0x014fc8000f8808ff */
[----:B------:R-:W-:-:S05]  /*9d00*/  LEA.HI.X R5, R2, UR11, R69, 0x1, P4 ;  /* 0x0000000b02057c11 */ /* 0x000fca000a0f0c45 */
[----:B------:R1:W-:Y:S04]  /*9d10*/  @!P3 STG.E.128 desc[UR34][R4.64], R32 ;  /* 0x000000200400b986 */ /* 0x0003e8000c101d22 */
[----:B------:R1:W-:Y:S04]  /*9d20*/  @!P2 STG.E.128 desc[UR34][R4.64+0x80], R24 ;  /* 0x000080180400a986 */ /* 0x0003e8000c101d22 */
[----:B------:R1:W-:Y:S04]  /*9d30*/  @!P1 STG.E.128 desc[UR34][R4.64+0x100], R16 ;  /* 0x0001001004009986 */ /* 0x0003e8000c101d22 */
[----:B------:R1:W-:Y:S02]  /*9d40*/  @!P0 STG.E.128 desc[UR34][R4.64+0x180], R8 ;  /* 0x0001800804008986 */ /* 0x0003e4000c101d22 */
.L_x_1004:
[----:B------:R-:W-:Y:S05]  /*9d50*/  BSYNC.RECONVERGENT B1 ;  /* 0x0000000000017941 */ /* 0x000fea0003800200 */
.L_x_982:
        /* <DEDUP_REMOVED lines=11> */
.L_x_1038:
        /* <DEDUP_REMOVED lines=15> */
.L_x_1281:


//--------------------- .text._ZN5flash44flash_bwd_dq_dk_dv_loop_seqk_parallel_kernelI23Flash_bwd_kernel_traitsILi256ELi64ELi64ELi8ELi4ELi2ELi2ELb0ELb0EN7cutlass6half_tE19Flash_kernel_traitsILi256ELi64ELi64ELi8ES3_EELb1ELb1ELb0ELb0ELb0ELb1ELb0EEEvNS_16Flash_bwd_paramsE --------------------------
	.section	.text._ZN5flash44flash_bwd_dq_dk_dv_loop_seqk_parallel_kernelI23Flash_bwd_kernel_traitsILi256ELi64ELi64ELi8ELi4ELi2ELi2ELb0ELb0EN7cutlass6half_tE19Flash_kernel_traitsILi256ELi64ELi64ELi8ES3_EELb1ELb1ELb0ELb0ELb0ELb1ELb0EEEvNS_16Flash_bwd_paramsE,"ax",@progbits
	.align	128
        .global         _ZN5flash44flash_bwd_dq_dk_dv_loop_seqk_parallel_kernelI23Flash_bwd_kernel_traitsILi256ELi64ELi64ELi8ELi4ELi2ELi2ELb0ELb0EN7cutlass6half_tE19Flash_kernel_traitsILi256ELi64ELi64ELi8ES3_EELb1ELb1ELb0ELb0ELb0ELb1ELb0EEEvNS_16Flash_bwd_paramsE
        .type           _ZN5flash44flash_bwd_dq_dk_dv_loop_seqk_parallel_kernelI23Flash_bwd_kernel_traitsILi256ELi64ELi64ELi8ELi4ELi2ELi2ELb0ELb0EN7cutlass6half_tE19Flash_kernel_traitsILi256ELi64ELi64ELi8ES3_EELb1ELb1ELb0ELb0ELb0ELb1ELb0EEEvNS_16Flash_bwd_paramsE,@function
        .size           _ZN5flash44flash_bwd_dq_dk_dv_loop_seqk_parallel_kernelI23Flash_bwd_kernel_traitsILi256ELi64ELi64ELi8ELi4ELi2ELi2ELb0ELb0EN7cutlass6half_tE19Flash_kernel_traitsILi256ELi64ELi64ELi8ES3_EELb1ELb1ELb0ELb0ELb0ELb1ELb0EEEvNS_16Flash_bwd_paramsE,(.L_x_1282 - _ZN5flash44flash_bwd_dq_dk_dv_loop_seqk_parallel_kernelI23Flash_bwd_kernel_traitsILi256ELi64ELi64ELi8ELi4ELi2ELi2ELb0ELb0EN7cutlass6half_tE19Flash_kernel_traitsILi256ELi64ELi64ELi8ES3_EELb1ELb1ELb0ELb0ELb0ELb1ELb0EEEvNS_16Flash_bwd_paramsE)
        .other          _ZN5flash44flash_bwd_dq_dk_dv_loop_seqk_parallel_kernelI23Flash_bwd_kernel_traitsILi256ELi64ELi64ELi8ELi4ELi2ELi2ELb0ELb0EN7cutlass6half_tE19Flash_kernel_traitsILi256ELi64ELi64ELi8ES3_EELb1ELb1ELb0ELb0ELb0ELb1ELb0EEEvNS_16Flash_bwd_paramsE,@"STO_CUDA_ENTRY STV_DEFAULT"
_ZN5flash44flash_bwd_dq_dk_dv_loop_seqk_parallel_kernelI23Flash_bwd_kernel_traitsILi256ELi64ELi64ELi8ELi4ELi2ELi2ELb0ELb0EN7cutlass6half_tE19Flash_kernel_traitsILi256ELi64ELi64ELi8ES3_EELb1ELb1ELb0ELb0ELb0ELb1ELb0EEEvNS_16Flash_bwd_paramsE:
.text._ZN5flash44flash_bwd_dq_dk_dv_loop_seqk_parallel_kernelI23Flash_bwd_kernel_traitsILi256ELi64ELi64ELi8ELi4ELi2ELi2ELb0ELb0EN7cutlass6half_tE19Flash_kernel_traitsILi256ELi64ELi64ELi8ES3_EELb1ELb1ELb0ELb0ELb0ELb1ELb0EEEvNS_16Flash_bwd_paramsE:
        /* <DEDUP_REMOVED lines=52> */
.L_x_1075:
        /* <DEDUP_REMOVED lines=54> */
.L_x_1039:
        /* <DEDUP_REMOVED lines=34> */
.L_x_1041:
[----:B------:R-:W2:Y:S01]  /*08c0*/  LDCU.64 UR14, c[0x0][0x3b8] ;  /* 0x00007700ff0e77ac */ /* 0x000ea20008000a00 */
[----:B------:R-:W-:-:S04]  /*08d0*/  UIADD3 UR8, UPT, UPT, UR39, UR42, URZ ;  /* 0x0000002a27087290 */ /* 0x000fc8000fffe0ff */
[----:B--2---:R-:W-:Y:S02]  /*08e0*/  UIMAD.WIDE.U32 UR46, UR8, UR14, URZ ;  /* 0x0000000e082e72a5 */ /* 0x004fe4000f8e00ff */
[----:B------:R-:W-:-:S04]  /*08f0*/  UIMAD UR8, UR8, UR15, URZ ;  /* 0x0000000f080872a4 */ /* 0x000fc8000f8e02ff */
[----:B------:R-:W-:-:S06]  /*0900*/  UIADD3 UR8, UPT, UPT, UR47, UR8, URZ ;  /* 0x000000082f087290 */ /* 0x000fcc000fffe0ff */
[----:B------:R-:W-:Y:S02]  /*0910*/  MOV R11, UR8 ;  /* 0x00000008000b7c02 */ /* 0x000fe40008000f00 */
.L_x_1042:
        /* <DEDUP_REMOVED lines=9> */
[----:B--2---:R-:W-:Y:S02]  /*09b0*/  IMAD.MOV R3, RZ, RZ, -R7 ;  /* 0x000000ffff037224 */ /* 0x004fe400078e0a07 */
        /* <DEDUP_REMOVED lines=32> */
.L_x_1043:
[----:B------:R-:W2:Y:S01]  /*0bc0*/  LDCU.64 UR12, c[0x0][0x3c0] ;  /* 0x00007800ff0c77ac */ /* 0x000ea20008000a00 */
[----:B------:R-:W-:-:S04]  /*0bd0*/  UIADD3 UR8, UPT, UPT, UR39, UR42, URZ ;  /* 0x0000002a27087290 */ /* 0x000fc8000fffe0ff */
[----:B--2---:R-:W-:Y:S02]  /*0be0*/  UIMAD.WIDE.U32 UR10, UR8, UR12, URZ ;  /* 0x0000000c080a72a5 */ /* 0x004fe4000f8e00ff */
[----:B------:R-:W-:-:S04]  /*0bf0*/  UIMAD UR8, UR8, UR13, URZ ;  /* 0x0000000d080872a4 */ /* 0x000fc8000f8e02ff */
[----:B------:R-:W-:Y:S01]  /*0c00*/  UIADD3 UR8, UPT, UPT, UR11, UR8, URZ ;  /* 0x000000080b087290 */ /* 0x000fe2000fffe0ff */
[----:B------:R-:W-:-:S05]  /*0c10*/  UMOV UR48, UR10 ;  /* 0x0000000a00307c82 */ /* 0x000fca0008000000 */
[----:B------:R-:W-:-:S07]  /*0c20*/  MOV R12, UR8 ;  /* 0x00000008000c7c02 */ /* 0x000fce0008000f00 */
.L_x_1044:
        /* <DEDUP_REMOVED lines=28> */
.L_x_1045:
[----:B------:R-:W-:Y:S02]  /*0df0*/  UIMAD.WIDE.U32 UR10, UR58, UR16, URZ ;  /* 0x000000103a0a72a5 */ /* 0x000fe4000f8e00ff */
[----:B------:R-:W-:-:S04]  /*0e00*/  UIMAD UR8, UR59, UR16, URZ ;  /* 0x000000103b0872a4 */ /* 0x000fc8000f8e02ff */
[----:B------:R-:W-:-:S12]  /*0e10*/  UIADD3 UR8, UPT, UPT, UR11, UR8, URZ ;  /* 0x000000080b087290 */ /* 0x000fd8000fffe0ff */
.L_x_1046:
[----:B------:R-:W2:Y:S01]  /*0e20*/  LDCU.U8 UR9, c[0x0][0x548] ;  /* 0x0000a900ff0977ac */ /* 0x000ea20008000000 */
[----:B------:R-:W-:Y:S01]  /*0e30*/  USHF.L.U32 UR50, UR24, 0x7, URZ ;  /* 0x0000000718327899 */ /* 0x000fe200080006ff */
[----:B------:R-:W3:Y:S03]  /*0e40*/  LDCU.U8 UR60, c[0x0][0x5f0] ;  /* 0x0000be00ff3c77ac */ /* 0x000ee60008000000 */
[----:B------:R-:W-:Y:S02]  /*0e50*/  USEL UR11, UR50, URZ, UP5 ;  /* 0x000000ff320b7287 */ /* 0x000fe4000a800000 */
[----:B------:R-:W-:Y:S02]  /*0e60*/  UIMAD UR57, UR23, UR61, URZ ;  /* 0x0000003d173972a4 */ /* 0x000fe4000f8e02ff */
[----:B------:R-:W-:Y:S02]  /*0e70*/  UIADD3 UR11, UP0, UPT, UR53, UR11, URZ ;  /* 0x0000000b350b7290 */ /* 0x000fe4000ff1e0ff */
[----:B--2---:R-:W-:-:S02]  /*0e80*/  UISETP.NE.AND UP1, UPT, UR9, URZ, UPT ;  /* 0x000000ff0900728c */ /* 0x004fc4000bf25270 */
[----:B------:R-:W-:Y:S02]  /*0e90*/  UIADD3.X UR56, UPT, UPT, URZ, UR55, URZ, UP0, !UPT ;  /* 0x00000037ff387290 */ /* 0x000fe400087fe4ff */
[----:B------:R-:W-:Y:S02]  /*0ea0*/  UIMAD.WIDE.U32 UR64, UR11, UR58, URZ ;  /* 0x0000003a0b4072a5 */ /* 0x000fe4000f8e00ff */
[----:B------:R-:W-:-:S04]  /*0eb0*/  UIMAD UR56, UR56, UR58, URZ ;  /* 0x0000003a383872a4 */ /* 0x000fc8000f8e02ff */
[----:B------:R-:W-:-:S04]  /*0ec0*/  UIMAD UR56, UR59, UR11, UR56 ;  /* 0x0000000b3b3872a4 */ /* 0x000fc8000f8e0238 */
        /* <DEDUP_REMOVED lines=9> */
.L_x_1047:
[----:B------:R-:W2:Y:S01]  /*0f60*/  LDCU UR59, c[0x0][0x434] ;  /* 0x00008680ff3b77ac */ /* 0x000ea20008000800 */
[----:B------:R-:W-:-:S04]  /*0f70*/  UIMAD UR9, UR24, UR47, UR23 ;  /* 0x0000002f180972a4 */ /* 0x000fc8000f8e0217 */
[----:B--2---:R-:W-:Y:S02]  /*0f80*/  UIMAD UR59, UR9, UR59, URZ ;  /* 0x0000003b093b72a4 */ /* 0x004fe4000f8e02ff */
.L_x_1048:
        /* <DEDUP_REMOVED lines=11> */
.L_x_1049:
[----:B------:R-:W2:Y:S01]  /*1040*/  LDCU UR58, c[0x0][0x444] ;  /* 0x00008880ff3a77ac */ /* 0x000ea20008000800 */
[----:B------:R-:W-:-:S04]  /*1050*/  UIMAD UR9, UR24, UR47, UR23 ;  /* 0x0000002f180972a4 */ /* 0x000fc8000f8e0217 */
[----:B--2---:R-:W-:-:S12]  /*1060*/  UIMAD UR58, UR9, UR58, URZ ;  /* 0x0000003a093a72a4 */ /* 0x004fd8000f8e02ff */
.L_x_1050:
[----:B------:R-:W-:Y:S01]  /*1070*/  USHF.R.S32.HI UR9, URZ, 0x1f, UR57 ;  /* 0x0000001fff097899 */ /* 0x000fe20008011439 */
[----:B------:R-:W2:Y:S01]  /*1080*/  S2R R0, SR_TID.X ;  /* 0x0000000000007919 */ /* 0x000ea20000002100 */
[----:B------:R-:W-:Y:S01]  /*1090*/  UIADD3 UR57, UP1, UP0, UR64, UR10, UR57 ;  /* 0x0000000a40397290 */ /* 0x000fe2000f83e039 */
[----:B------:R-:W3:Y:S01]  /*10a0*/  LDC.64 R2, c[0x0][0x3b0] ;  /* 0x0000ec00ff027b82 */ /* 0x000ee20000000a00 */
[----:B------:R-:W-:Y:S01]  /*10b0*/  UIADD3 UR51, UPT, UPT, UR31, UR43, URZ ;  /* 0x0000002b1f337290 */ /* 0x000fe2000fffe0ff */
[----:B------:R-:W-:Y:S01]  /*10c0*/  MOV R19, RZ ;  /* 0x000000ff00137202 */ /* 0x000fe20000000f00 */
[----:B------:R-:W-:Y:S01]  /*10d0*/  UIADD3.X UR56, UPT, UPT, UR56, UR8, UR9, UP1, UP0 ;  /* 0x0000000838387290 */ /* 0x000fe20008fe0409 */
[----:B------:R-:W-:Y:S01]  /*10e0*/  BSSY.RECONVERGENT B1, `(.L_x_1040) ;  /* 0x00007f6000017945 */ /* 0x000fe20003800200 */
[----:B------:R-:W-:Y:S02]  /*10f0*/  ULEA UR58, UR52, UR58, 0x6 ;  /* 0x0000003a343a7291 */ /* 0x000fe4000f8e30ff */
[----:B------:R-:W-:Y:S01]  /*1100*/  ULEA UR59, UR52, UR59, 0x6 ;  /* 0x0000003b343b7291 */ /* 0x000fe2000f8e30ff */
[----:B------:R-:W4:Y:S01]  /*1110*/  LDCU UR9, c[0x0][0x508] ;  /* 0x0000a100ff0977ac */ /* 0x000f220008000800 */
[----:B---3--:R-:W-:Y:S01]  /*1120*/  IMAD R14, R2, UR55, RZ ;  /* 0x00000037020e7c24 */ /* 0x008fe2000f8e02ff */
[----:B----4-:R-:W-:Y:S01]  /*1130*/  UIADD3 UR9, UPT, UPT, UR51, -UR9, -UR35 ;  /* 0x8000000933097290 */ /* 0x010fe2000fffe823 */
[----:B--2---:R-:W-:-:S03]  /*1140*/  IMAD.SHL.U32 R6, R0, 0x8, RZ ;  /* 0x0000000800067824 */ /* 0x004fc600078e00ff */
[----:B------:R-:W-:Y:S01]  /*1150*/  USHF.R.S32.HI UR8, URZ, 0x1f, UR9 ;  /* 0x0000001fff087899 */ /* 0x000fe20008011409 */
[----:B------:R-:W-:-:S03]  /*1160*/  LOP3.LUT R7, R0, 0x1f, RZ, 0xc0, !PT ;  /* 0x0000001f00077812 */ /* 0x000fc600078ec0ff */
[----:B------:R-:W-:Y:S01]  /*1170*/  ULEA.HI UR8, UR8, UR9, URZ, 0x6 ;  /* 0x0000000908087291 */ /* 0x000fe2000f8f30ff */
[----:B------:R-:W-:-:S03]  /*1180*/  LOP3.LUT R18, R6, 0x38, RZ, 0xc0, !PT ;  /* 0x0000003806127812 */ /* 0x000fc600078ec0ff */
[----:B------:R-:W-:Y:S01]  /*1190*/  USHF.R.S32.HI UR50, URZ, 0x6, UR8 ;  /* 0x00000006ff327899 */ /* 0x000fe20008011408 */
[----:B------:R-:W-:Y:S01]  /*11a0*/  IADD3 R8, P0, PT, R18, UR62, RZ ;  /* 0x0000003e12087c10 */ /* 0x000fe2000ff1e0ff */
[----:B------:R-:W-:Y:S01]  /*11b0*/  IMAD.WIDE.U32 R16, R2, UR53, R18 ;  /* 0x0000003502107c25 */ /* 0x000fe2000f8e0012 */
[----:B------:R-:W2:Y:S03]  /*11c0*/  LDCU.64 UR62, c[0x0][0x5e8] ;  /* 0x0000bd00ff3e77ac */ /* 0x000ea60008000a00 */
[----:B------:R-:W-:Y:S01]  /*11d0*/  IMAD.X R9, RZ, RZ, UR17, P0 ;  /* 0x00000011ff097e24 */ /* 0x000fe200080e06ff */
[----:B------:R-:W3:Y:S01]  /*11e0*/  LDCU.128 UR8, c[0x0][0x590] ;  /* 0x0000b200ff0877ac */ /* 0x000ee20008000c00 */
[----:B------:R-:W-:Y:S01]  /*11f0*/  IADD3 R16, P0, PT, R16, UR54, RZ ;  /* 0x0000003610107c10 */ /* 0x000fe2000ff1e0ff */
[----:B------:R-:W-:-:S04]  /*1200*/  UISETP.LT.AND UP0, UPT, URZ, UR50, UPT ;  /* 0x00000032ff00728c */ /* 0x000fc8000bf01270 */
[----:B------:R-:W-:-:S04]  /*1210*/  USEL UR50, URZ, UR50, !UP0 ;  /* 0x00000032ff327287 */ /* 0x000fc8000c000000 */
[----:B------:R-:W-:Y:S02]  /*1220*/  UISETP.GT.AND UP0, UPT, UR44, UR50, UPT ;  /* 0x000000322c00728c */ /* 0x000fe4000bf04270 */
[----:B--2---:R-:W-:Y:S02]  /*1230*/  UIMAD.WIDE UR62, UR58, 0x4, UR62 ;  /* 0x000000043a3e78a5 */ /* 0x004fe4000f8e023e */
[----:B---3--:R-:W-:Y:S01]  /*1240*/  UIMAD UR16, UR55, UR8, URZ ;  /* 0x00000008371072a4 */ /* 0x008fe2000f8e02ff */
[----:B------:R-:W-:Y:S01]  /*1250*/  IMAD.U32 R5, RZ, RZ, UR8 ;  /* 0x00000008ff057e24 */ /* 0x000fe2000f8e00ff */
[----:B------:R-:W-:Y:S01]  /*1260*/  UIMAD UR55, UR47, UR61, URZ ;  /* 0x0000003d2f3772a4 */ /* 0x000fe2000f8e02ff */
[----:B------:R-:W-:Y:S01]  /*1270*/  IMAD.U32 R20, RZ, RZ, UR10 ;  /* 0x0000000aff147e24 */ /* 0x000fe2000f8e00ff */
[----:B------:R-:W-:Y:S01]  /*1280*/  UIMAD UR16, UR53, UR9, UR16 ;  /* 0x00000009351072a4 */ /* 0x000fe2000f8e0210 */
[----:B------:R-:W-:Y:S01]  /*1290*/  IMAD.WIDE.U32 R8, R5, UR53, R8 ;  /* 0x0000003505087c25 */ /* 0x000fe2000f8e0008 */
[----:B------:R-:W-:-:S03]  /*12a0*/  USHF.L.U32 UR54, UR55, 0x6, URZ ;  /* 0x0000000637367899 */ /* 0x000fc600080006ff */
[----:B------:R-:W-:Y:S01]  /*12b0*/  IMAD.U32 R5, RZ, RZ, UR11 ;  /* 0x0000000bff057e24 */ /* 0x000fe2000f8e00ff */
[----:B------:R-:W-:Y:S01]  /*12c0*/  IADD3 R9, PT, PT, R9, UR16, RZ ;  /* 0x0000001009097c10 */ /* 0x000fe2000fffe0ff */
[----:B------:R-:W2:Y:S02]  /*12d0*/  LDCU.64 UR10, c[0x0][0x550] ;  /* 0x0000aa00ff0a77ac */ /* 0x000ea40008000a00 */
[----:B------:R-:W-:Y:S02]  /*12e0*/  IMAD.WIDE.U32 R20, R20, UR23, R8 ;  /* 0x0000001714147c25 */ /* 0x000fe4000f8e0008 */
[----:B------:R-:W3:Y:S01]  /*12f0*/  LDCU.64 UR16, c[0x0][0x3c8] ;  /* 0x00007900ff1077ac */ /* 0x000ee20008000a00 */
[----:B------:R-:W4:Y:S01]  /*1300*/  LDC.64 R8, c[0x0][0x5f8] ;  /* 0x00017e00ff087b82 */ /* 0x000f220000000a00 */
[----:B------:R-:W-:Y:S02]  /*1310*/  IMAD R21, R5, UR23, R21 ;  /* 0x0000001705157c24 */ /* 0x000fe4000f8e0215 */
[----:B------:R-:W-:Y:S01]  /*1320*/  IMAD R5, R3, UR53, R14 ;  /* 0x0000003503057c24 */ /* 0x000fe2000f8e020e */
[----:B------:R-:W-:Y:S01]  /*1330*/  SHF.R.U32.HI R14, RZ, 0x3, R0 ;  /* 0x00000003ff0e7819 */ /* 0x000fe20000011600 */
[----:B------:R-:W-:-:S03]  /*1340*/  USHF.L.U32 UR53, UR8, 0x5, URZ ;  /* 0x0000000508357899 */ /* 0x000fc600080006ff */
[----:B------:R-:W-:Y:S01]  /*1350*/  IADD3.X R17, PT, PT, R17, UR49, R5, P0, !PT ;  /* 0x0000003111117c10 */ /* 0x000fe200087fe405 */
[C---:B------:R-:W-:Y:S01]  /*1360*/  IMAD.WIDE.U32 R20, R14.reuse, UR8, R20 ;  /* 0x000000080e147c25 */ /* 0x040fe2000f8e0014 */
[----:B------:R-:W-:Y:S01]  /*1370*/  ISETP.NE.AND P0, PT, RZ, UR60, PT ;  /* 0x0000003cff007c0c */ /* 0x000fe2000bf05270 */
[----:B------:R-:W-:Y:S02]  /*1380*/  USHF.L.U64.HI UR49, UR8, 0x5, UR9 ;  /* 0x0000000508317899 */ /* 0x000fe40008010209 */
[----:B------:R-:W-:Y:S01]  /*1390*/  IMAD R5, R14, UR9, R21 ;  /* 0x000000090e057c24 */ /* 0x000fe2000f8e0215 */
[----:B------:R-:W5:Y:S01]  /*13a0*/  LDCU.64 UR8, c[0x0][0x380] ;  /* 0x00007000ff0877ac */ /* 0x000f620008000a00 */
[----:B--2---:R-:W-:Y:S01]  /*13b0*/  LEA R242, P3, R20, UR10, 0x1 ;  /* 0x0000000a14f27c11 */ /* 0x004fe2000f8608ff */
[----:B---3--:R-:W-:Y:S02]  /*13c0*/  IMAD.U32 R22, RZ, RZ, UR16 ;  /* 0x00000010ff167e24 */ /* 0x008fe4000f8e00ff */
[----:B------:R-:W-:Y:S01]  /*13d0*/  IMAD.U32 R15, RZ, RZ, UR17 ;  /* 0x00000011ff0f7e24 */ /* 0x000fe2000f8e00ff */
[----:B------:R-:W2:Y:S01]  /*13e0*/  LDCU.64 UR16, c[0x0][0x570] ;  /* 0x0000ae00ff1077ac */ /* 0x000ea20008000a00 */
[----:B------:R-:W-:Y:S01]  /*13f0*/  IMAD.WIDE.U32 R22, R22, UR23, R16 ;  /* 0x0000001716167c25 */ /* 0x000fe2000f8e0010 */
[----:B------:R-:W-:Y:S01]  /*1400*/  SHF.R.U32.HI R16, RZ, 0x5, R0 ;  /* 0x00000005ff107819 */ /* 0x000fe20000011600 */
[----:B------:R-:W3:Y:S02]  /*1410*/  LDCU.64 UR60, c[0x0][0x420] ;  /* 0x00008400ff3c77ac */ /* 0x000ee40008000a00 */
[----:B----4-:R-:W-:Y:S01]  /*1420*/  IMAD.WIDE.U32 R24, R8, UR21, RZ ;  /* 0x0000001508187c25 */ /* 0x010fe2000f8e00ff */
[----:B------:R-:W-:-:S03]  /*1430*/  LEA.HI.X R243, R20, UR11, R5, 0x1, P3 ;  /* 0x0000000b14f37c11 */ /* 0x000fc600098f0c05 */
[----:B------:R-:W-:Y:S01]  /*1440*/  IMAD R8, R16, UR55, R7 ;  /* 0x0000003710087c24 */ /* 0x000fe2000f8e0207 */
[----:B------:R-:W-:Y:S01]  /*1450*/  SEL R13, R24, RZ, P0 ;  /* 0x000000ff180d7207 */ /* 0x000fe20000000000 */
[----:B------:R-:W-:Y:S02]  /*1460*/  IMAD R9, R9, UR21, R25 ;  /* 0x0000001509097c24 */ /* 0x000fe4000f8e0219 */
[----:B------:R-:W-:Y:S01]  /*1470*/  IMAD R23, R15, UR23, R23 ;  /* 0x000000170f177c24 */ /* 0x000fe2000f8e0217 */
[----:B------:R-:W-:Y:S02]  /*1480*/  IADD3 R13, P2, P1, R8, UR57, R13 ;  /* 0x00000039080d7c10 */ /* 0x000fe4000f95e00d */
[----:B------:R-:W-:Y:S01]  /*1490*/  SHF.R.S32.HI R8, RZ, 0x1f, R8 ;  /* 0x0000001fff087819 */ /* 0x000fe20000011408 */
[----:B------:R-:W-:Y:S01]  /*14a0*/  IMAD.WIDE.U32 R20, R14, R2, R22 ;  /* 0x000000020e147225 */ /* 0x000fe200078e0016 */
[----:B------:R-:W-:-:S03]  /*14b0*/  SEL R9, R9, RZ, P0 ;  /* 0x000000ff09097207 */ /* 0x000fc60000000000 */
[----:B------:R-:W-:Y:S01]  /*14c0*/  IMAD R5, R14, R3, R21 ;  /* 0x000000030e057224 */ /* 0x000fe200078e0215 */
[----:B------:R-:W-:Y:S01]  /*14d0*/  IADD3.X R9, PT, PT, R8, UR56, R9, P2, P1 ;  /* 0x0000003808097c10 */ /* 0x000fe200097e2409 */
[----:B---3--:R-:W-:Y:S01]  /*14e0*/  UIMAD.WIDE UR56, UR59, 0x4, UR60 ;  /* 0x000000043b3878a5 */ /* 0x008fe2000f8e023c */
[----:B------:R-:W-:Y:S02]  /*14f0*/  MOV R8, UR54 ;  /* 0x0000003600087c02 */ /* 0x000fe40008000f00 */
[----:B------:R-:W-:Y:S02]  /*1500*/  IADD3 R13, P1, PT, R13, UR54, RZ ;  /* 0x000000360d0d7c10 */ /* 0x000fe4000ff3e0ff */
[----:B-----5:R-:W-:Y:S02]  /*1510*/  LEA R244, P2, R20, UR8, 0x1 ;  /* 0x0000000814f47c11 */ /* 0x020fe4000f8408ff */
[----:B------:R-:W-:Y:S02]  /*1520*/  LEA.HI.X.SX32 R8, R8, R9, 0x1, P1 ;  /* 0x0000000908087211 */ /* 0x000fe400008f0eff */
[C---:B--2---:R-:W-:Y:S01]  /*1530*/  LEA R240, P1, R13.reuse, UR16, 0x2 ;  /* 0x000000100df07c11 */ /* 0x044fe2000f8210ff */
[----:B------:R-:W-:Y:S01]  /*1540*/  UMOV UR16, UR62 ;  /* 0x0000003e00107c82 */ /* 0x000fe20008000000 */
[----:B------:R-:W-:Y:S01]  /*1550*/  LEA.HI.X R245, R20, UR9, R5, 0x1, P2 ;  /* 0x0000000914f57c11 */ /* 0x000fe200090f0c05 */
[----:B------:R-:W-:Y:S01]  /*1560*/  IMAD.SHL.U32 R5, R2, 0x20, RZ ;  /* 0x0000002002057824 */ /* 0x000fe200078e00ff */
[----:B------:R-:W-:Y:S01]  /*1570*/  LEA.HI.X R241, R13, UR17, R8, 0x2, P1 ;  /* 0x000000110df17c11 */ /* 0x000fe200088f1408 */
[C---:B------:R-:W-:Y:S01]  /*1580*/  VIADD R13, R14.reuse, 0x20 ;  /* 0x000000200e0d7836 */ /* 0x040fe20000000000 */
[----:B------:R-:W-:Y:S01]  /*1590*/  IADD3 R22, P1, PT, R14, 0x20, RZ ;  /* 0x000000200e167810 */ /* 0x000fe20007f3e0ff */
[----:B------:R-:W-:Y:S01]  /*15a0*/  UMOV UR17, UR63 ;  /* 0x0000003f00117c82 */ /* 0x000fe20008000000 */
[----:B------:R-:W-:-:S02]  /*15b0*/  SHF.L.U64.HI R3, R2, 0x5, R3 ;  /* 0x0000000502037819 */ /* 0x000fc40000010203 */
[----:B------:R-:W-:Y:S01]  /*15c0*/  IADD3.X R2, PT, PT, RZ, RZ, RZ, P1, !PT ;  /* 0x000000ffff027210 */ /* 0x000fe20000ffe4ff */
[----:B------:R-:W-:Y:S08]  /*15d0*/  BRA.U UP0, `(.L_x_1051) ;  /* 0x0000000500dc7547 */ /* 0x000ff0000b800000 */
        /* <DEDUP_REMOVED lines=13> */
.L_x_1052:
[----:B------:R-:W2:Y:S01]  /*16b0*/  LDCU.64 UR12, c[0x0][0x5c0] ;  /* 0x0000b800ff0c77ac */ /* 0x000ea20008000a00 */
[----:B------:R-:W-:-:S04]  /*16c0*/  UIADD3 UR8, UPT, UPT, UR39, UR42, URZ ;  /* 0x0000002a27087290 */ /* 0x000fc8000fffe0ff */
[----:B--2---:R-:W-:Y:S02]  /*16d0*/  UIMAD.WIDE.U32 UR16, UR8, UR12, URZ ;  /* 0x0000000c081072a5 */ /* 0x004fe4000f8e00ff */
[----:B------:R-:W-:-:S04]  /*16e0*/  UIMAD UR8, UR8, UR13, URZ ;  /* 0x0000000d080872a4 */ /* 0x000fc8000f8e02ff */
[----:B------:R-:W-:-:S06]  /*16f0*/  UIADD3 UR8, UPT, UPT, UR17, UR8, URZ ;  /* 0x0000000811087290 */ /* 0x000fcc000fffe0ff */
[----:B------:R-:W-:Y:S02]  /*1700*/  MOV R0, UR8 ;  /* 0x0000000800007c02 */ /* 0x000fe40008000f00 */
.L_x_1053:
        /* <DEDUP_REMOVED lines=13> */
.L_x_1054:
[----:B------:R-:W2:Y:S01]  /*17e0*/  LDCU.64 UR10, c[0x0][0x5c8] ;  /* 0x0000b900ff0a77ac */ /* 0x000ea20008000a00 */
[----:B------:R-:W-:-:S04]  /*17f0*/  UIADD3 UR39, UPT, UPT, UR39, UR42, URZ ;  /* 0x0000002a27277290 */ /* 0x000fc8000fffe0ff */
[----:B--2---:R-:W-:Y:S02]  /*1800*/  UIMAD.WIDE.U32 UR14, UR39, UR10, URZ ;  /* 0x0000000a270e72a5 */ /* 0x004fe4000f8e00ff */
[----:B------:R-:W-:-:S04]  /*1810*/  UIMAD UR39, UR39, UR11, URZ ;  /* 0x0000000b272772a4 */ /* 0x000fc8000f8e02ff */
[----:B------:R-:W-:-:S06]  /*1820*/  UIADD3 UR39, UPT, UPT, UR15, UR39, URZ ;  /* 0x000000270f277290 */ /* 0x000fcc000fffe0ff */
[----:B------:R-:W-:-:S07]  /*1830*/  MOV R3, UR39 ;  /* 0x0000002700037c02 */ /* 0x000fce0008000f00 */
.L_x_1055:
        /* <DEDUP_REMOVED lines=26> */
.L_x_1057:
[----:B-1----:R-:W-:Y:S05]  /*19e0*/  BSYNC.RECONVERGENT B0 ;  /* 0x0000000000007941 */ /* 0x002fea0003800200 */
.L_x_1056:
        /* <DEDUP_REMOVED lines=14> */
.L_x_1059:
[----:B------:R-:W-:Y:S05]  /*1ad0*/  BSYNC.RECONVERGENT B0 ;  /* 0x0000000000007941 */ /* 0x000fea0003800200 */
.L_x_1058:
        /* <DEDUP_REMOVED lines=14> */
[----:B------:R-:W-:Y:S02]  /*1bc0*/  MOV R6, R4 ;  /* 0x0000000400067202 */ /* 0x000fe40000000f00 */
[----:B------:R-:W-:-:S03]  /*1bd0*/  MOV R7, R3 ;  /* 0x0000000300077202 */ /* 0x000fc60000000f00 */
        /* <DEDUP_REMOVED lines=8> */
.L_x_1061:
[----:B------:R-:W-:Y:S05]  /*1c60*/  BSYNC.RECONVERGENT B0 ;  /* 0x0000000000007941 */ /* 0x000fea0003800200 */
.L_x_1060:
        /* <DEDUP_REMOVED lines=14> */
.L_x_1051:
[----:B------:R-:W2:Y:S01]  /*1d50*/  LDCU.64 UR10, c[0x0][0x3d0] ;  /* 0x00007a00ff0a77ac */ /* 0x000ea20008000a00 */
[----:B------:R-:W-:Y:S01]  /*1d60*/  IMAD.U32 R9, RZ, RZ, UR14 ;  /* 0x0000000eff097e24 */ /* 0x000fe2000f8e00ff */
[----:B------:R-:W-:Y:S01]  /*1d70*/  LOP3.LUT R15, R6, 0x1f8, RZ, 0xc0, !PT ;  /* 0x000001f8060f7812 */ /* 0x000fe200078ec0ff */
[----:B------:R-:W-:Y:S01]  /*1d80*/  IMAD.U32 R8, RZ, RZ, UR12 ;  /* 0x0000000cff087e24 */ /* 0x000fe2000f8e00ff */
[----:B------:R-:W3:Y:S01]  /*1d90*/  LDCU.64 UR8, c[0x0][0x3d8] ;  /* 0x00007b00ff0877ac */ /* 0x000ee20008000a00 */
[----:B------:R-:W-:Y:S01]  /*1da0*/  IMAD.WIDE.U32 R20, R9, UR31, R18 ;  /* 0x0000001f09147c25 */ /* 0x000fe2000f8e0012 */
[----:B------:R-:W-:Y:S01]  /*1db0*/  LOP3.LUT R15, R15, 0x38, R0, 0x78, !PT ;  /* 0x000000380f0f7812 */ /* 0x000fe200078e7800 */
[----:B------:R-:W-:Y:S02]  /*1dc0*/  UIMAD UR58, UR30, UR14, URZ ;  /* 0x0000000e1e3a72a4 */ /* 0x000fe4000f8e02ff */
[----:B------:R-:W-:Y:S01]  /*1dd0*/  IMAD.WIDE.U32 R8, R8, UR31, R18 ;  /* 0x0000001f08087c25 */ /* 0x000fe2000f8e0012 */
[----:B------:R-:W-:Y:S01]  /*1de0*/  UIMAD UR54, UR52, -0x40, UR43 ;  /* 0xffffffc0343678a4 */ /* 0x000fe2000f8e022b */
[----:B------:R-:W-:Y:S01]  /*1df0*/  IADD3 R26, P1, PT, R20, UR46, RZ ;  /* 0x0000002e141a7c10 */ /* 0x000fe2000ff3e0ff */
[----:B------:R-:W-:Y:S01]  /*1e00*/  UIMAD UR58, UR31, UR15, UR58 ;  /* 0x0000000f1f3a72a4 */ /* 0x000fe2000f8e023a */
[----:B------:R-:W-:Y:S01]  /*1e10*/  IMAD.U32 R35, RZ, RZ, UR53 ;  /* 0x00000035ff237e24 */ /* 0x000fe2000f8e00ff */
[----:B------:R-:W-:Y:S01]  /*1e20*/  UIMAD UR30, UR30, UR12, URZ ;  /* 0x0000000c1e1e72a4 */ /* 0x000fe2000f8e02ff */
[----:B------:R-:W-:Y:S01]  /*1e30*/  LOP3.LUT R15, R15, 0x1e00, R6, 0xf8, !PT ;  /* 0x00001e000f0f7812 */ /* 0x000fe200078ef806 */
[----:B------:R-:W-:Y:S01]  /*1e40*/  UIADD3 UR46, UPT, UPT, -UR31, UR35, URZ ;  /* 0x000000231f2e7290 */ /* 0x000fe2000fffe1ff */
[----:B------:R-:W-:Y:S01]  /*1e50*/  ISETP.GE.AND P4, PT, R13, UR54, PT ;  /* 0x000000360d007c0c */ /* 0x000fe2000bf86270 */
[----:B------:R-:W-:Y:S01]  /*1e60*/  UIMAD UR30, UR31, UR13, UR30 ;  /* 0x0000000d1f1e72a4 */ /* 0x000fe2000f8e021e */
[----:B------:R-:W-:Y:S01]  /*1e70*/  IADD3.X R27, PT, PT, R11, UR58, R21, P1, !PT ;  /* 0x0000003a0b1b7c10 */ /* 0x000fe20008ffe415 */
[----:B--2---:R-:W-:Y:S01]  /*1e80*/  IMAD R11, R10, UR10, RZ ;  /* 0x0000000a0a0b7c24 */ /* 0x004fe2000f8e02ff */
[----:B------:R-:W-:Y:S01]  /*1e90*/  IADD3 R18, P1, PT, R8, UR48, RZ ;  /* 0x0000003008127c10 */ /* 0x000fe2000ff3e0ff */
[----:B------:R-:W-:Y:S01]  /*1ea0*/  ULOP3.LUT UR52, UR52, 0x80000001, URZ, 0xc0, !UPT ;  /* 0x8000000134347892 */ /* 0x000fe2000f8ec0ff */
[----:B------:R-:W-:Y:S01]  /*1eb0*/  ISETP.GE.AND P2, PT, R13, UR46, PT ;  /* 0x0000002e0d007c0c */ /* 0x000fe2000bf46270 */
[----:B------:R-:W-:Y:S01]  /*1ec0*/  IMAD R28, R4, UR11, R11 ;  /* 0x0000000b041c7c24 */ /* 0x000fe2000f8e020b */
[----:B------:R-:W-:Y:S01]  /*1ed0*/  IADD3.X R19, PT, PT, R12, UR30, R9, P1, !PT ;  /* 0x0000001e0c137c10 */ /* 0x000fe20008ffe409 */
[----:B---3--:R-:W-:Y:S01]  /*1ee0*/  IMAD R9, R10, UR8, RZ ;  /* 0x000000080a097c24 */ /* 0x008fe2000f8e02ff */
[----:B------:R-:W-:Y:S01]  /*1ef0*/  ISETP.GE.AND P3, PT, R14, UR46, PT ;  /* 0x0000002e0e007c0c */ /* 0x000fe2000bf66270 */
[C---:B------:R-:W-:Y:S01]  /*1f00*/  IMAD.WIDE.U32 R26, R4.reuse, UR10, R26 ;  /* 0x0000000a041a7c25 */ /* 0x040fe2000f8e001a */
[----:B------:R-:W-:Y:S01]  /*1f10*/  UISETP.NE.AND UP0, UPT, UR52, 0x1, UPT ;  /* 0x000000013400788c */ /* 0x000fe2000bf05270 */
[----:B------:R-:W-:Y:S01]  /*1f20*/  @!P4 LEA R34, P5, R35, R242, 0x1 ;  /* 0x000000f22322c211 */ /* 0x000fe200078a08ff */
[----:B------:R-:W-:Y:S01]  /*1f30*/  @P0 BAR.SYNC.DEFER_BLOCKING 0x0 ;  /* 0x0000000000000b1d */ /* 0x000fe20000010000 */
[C---:B------:R-:W-:Y:S01]  /*1f40*/  IMAD R24, R4.reuse, UR9, R9 ;  /* 0x0000000904187c24 */ /* 0x040fe2000f8e0209 */
[----:B------:R-:W-:Y:S01]  /*1f50*/  @!P4 LEA R30, P1, R5, R244, 0x1 ;  /* 0x000000f4051ec211 */ /* 0x000fe200078208ff */
[----:B------:R-:W-:Y:S01]  /*1f60*/  IMAD.WIDE.U32 R10, R4, UR8, R18 ;  /* 0x00000008040a7c25 */ /* 0x000fe2000f8e0012 */
[----:B------:R-:W-:Y:S01]  /*1f70*/  LEA R15, R15, UR25, 0x1 ;  /* 0x000000190f0f7c11 */ /* 0x000fe2000f8e08ff */
[----:B------:R-:W-:Y:S01]  /*1f80*/  USEL UR8, URZ, 0x8000, UP0 ;  /* 0x00008000ff087887 */ /* 0x000fe20008000000 */
[----:B------:R-:W-:Y:S01]  /*1f90*/  @!P4 LEA.HI.X R31, R5, R245, R3, 0x1, P1 ;  /* 0x000000f5051fc211 */ /* 0x000fe200008f0c03 */
[----:B------:R-:W-:Y:S01]  /*1fa0*/  IMAD.U32 R4, RZ, RZ, UR53 ;  /* 0x00000035ff047e24 */ /* 0x000fe2000f8e00ff */
[----:B------:R-:W2:Y:S01]  /*1fb0*/  S2R R220, SR_TID.X ;  /* 0x0000000000dc7919 */ /* 0x000ea20000002100 */
[----:B------:R-:W-:Y:S01]  /*1fc0*/  IMAD.U32 R9, RZ, RZ, UR49 ;  /* 0x00000031ff097e24 */ /* 0x000fe2000f8e00ff */
[----:B------:R-:W-:Y:S01]  /*1fd0*/  SHF.R.U32.HI R237, RZ, 0x2, R0 ;  /* 0x00000002ffed7819 */ /* 0x000fe20000011600 */
[----:B------:R-:W-:-:S02]  /*1fe0*/  IMAD.IADD R29, R27, 0x1, R28 ;  /* 0x000000011b1d7824 */ /* 0x000fc400078e021c */
[----:B------:R-:W-:Y:S01]  /*1ff0*/  IMAD.U32 R234, RZ, RZ, UR44 ;  /* 0x0000002cffea7e24 */ /* 0x000fe2000f8e00ff */
[----:B------:R-:W-:Y:S01]  /*2000*/  @!P4 LEA.HI.X R35, R4, R243, R9, 0x1, P5 ;  /* 0x000000f30423c211 */ /* 0x000fe200028f0c09 */
[----:B------:R-:W-:Y:S01]  /*2010*/  IMAD.IADD R25, R11, 0x1, R24 ;  /* 0x000000010b197824 */ /* 0x000fe200078e0218 */
[----:B------:R-:W3:Y:S01]  /*2020*/  @!P3 LDC.64 R8, c[0x0][0x390] ;  /* 0x0000e400ff08bb82 */ /* 0x000ee20000000a00 */
[----:B------:R-:W-:Y:S01]  /*2030*/  @!P2 IMAD.MOV.U32 R27, RZ, RZ, R29 ;  /* 0x000000ffff1ba224 */ /* 0x000fe200078e001d */
[----:B------:R-:W-:Y:S01]  /*2040*/  ISETP.GE.AND P5, PT, R14, UR54, PT ;  /* 0x000000360e007c0c */ /* 0x000fe2000bfa6270 */
[----:B------:R-:W-:Y:S02]  /*2050*/  @!P2 IMAD.MOV.U32 R4, RZ, RZ, R10 ;  /* 0x000000ffff04a224 */ /* 0x000fe400078e000a */
[----:B------:R-:W-:Y:S01]  /*2060*/  IMAD.MOV.U32 R236, RZ, RZ, 0x7f800000 ;  /* 0x7f800000ffec7424 */ /* 0x000fe200078e00ff */
[----:B------:R-:W-:Y:S01]  /*2070*/  UIMAD UR47, UR24, UR47, UR23 ;  /* 0x0000002f182f72a4 */ /* 0x000fe2000f8e0217 */
[----:B------:R-:W-:-:S02]  /*2080*/  @!P2 IMAD.MOV.U32 R5, RZ, RZ, R25 ;  /* 0x000000ffff05a224 */ /* 0x000fc400078e0019 */
[----:B------:R-:W-:Y:S01]  /*2090*/  IMAD.MOV.U32 R235, RZ, RZ, 0x7f800000 ;  /* 0x7f800000ffeb7424 */ /* 0x000fe200078e00ff */
[----:B------:R-:W4:Y:S01]  /*20a0*/  S2R R250, SR_TID.X ;  /* 0x0000000000fa7919 */ /* 0x000f220000002100 */
[C---:B------:R-:W-:Y:S01]  /*20b0*/  @!P2 IMAD R13, R2.reuse, UR14, RZ ;  /* 0x0000000e020dac24 */ /* 0x040fe2000f8e02ff */
[----:B------:R-:W1:Y:S01]  /*20c0*/  LDC R251, c[0x0][0x44c] ;  /* 0x00011300fffb7b82 */ /* 0x000e620000000800 */
[----:B------:R-:W-:Y:S02]  /*20d0*/  @!P2 IMAD R3, R2, UR12, RZ ;  /* 0x0000000c0203ac24 */ /* 0x000fe4000f8e02ff */
[----:B------:R-:W-:Y:S01]  /*20e0*/  IMAD.MOV.U32 R230, RZ, RZ, 0x40 ;  /* 0x00000040ffe67424 */ /* 0x000fe200078e00ff */
[----:B------:R-:W-:Y:S01]  /*20f0*/  @!PT LDS RZ, [RZ] ;  /* 0x00000000fffff984 */ /* 0x000fe20000000800 */
[----:B------:R-:W-:Y:S01]  /*2100*/  @!PT LDS RZ, [RZ] ;  /* 0x00000000fffff984 */ /* 0x000fe20000000800 */
[----:B------:R-:W-:Y:S01]  /*2110*/  @!PT LDS RZ, [RZ] ;  /* 0x00000000fffff984 */ /* 0x000fe20000000800 */
[----:B------:R-:W-:Y:S01]  /*2120*/  @!P5 LDGSTS.E.BYPASS.LTC128B.128 [R15+0x10000], desc[UR36][R242.64] ;  /* 0x10000000f20fdfae */ /* 0x000fe2000b981a24 */
[----:B------:R-:W-:Y:S02]  /*2130*/  @!P3 IMAD.MOV.U32 R24, RZ, RZ, R10 ;  /* 0x000000ffff18b224 */ /* 0x000fe400078e000a */
[----:B------:R-:W-:Y:S01]  /*2140*/  IMAD.MOV.U32 R228, RZ, RZ, 0x20 ;  /* 0x00000020ffe47424 */ /* 0x000fe200078e00ff */
[----:B------:R-:W2:Y:S01]  /*2150*/  @!P3 LDC.64 R10, c[0x0][0x388] ;  /* 0x0000e200ff0abb82 */ /* 0x000ea20000000a00 */
        /* <DEDUP_REMOVED lines=9> */
[----:B------:R-:W-:Y:S01]  /*21f0*/  @!P5 LDGSTS.E.BYPASS.LTC128B.128 [R15+0x16000], desc[UR36][R242.64+0x180] ;  /* 0x16000180f20fdfae */ /* 0x000fe2000b981a24 */
[----:B------:R-:W-:Y:S01]  /*2200*/  @!P2 IMAD.WIDE.U32 R22, R22, UR12, R4 ;  /* 0x0000000c1616ac25 */ /* 0x000fe2000f8e0004 */
[----:B------:R-:W-:-:S02]  /*2210*/  CS2R R194, SRZ ;  /* 0x0000000000c27805 */ /* 0x000fc4000001ff00 */
[----:B------:R-:W-:Y:S01]  /*2220*/  CS2R R192, SRZ ;  /* 0x0000000000c07805 */ /* 0x000fe2000001ff00 */
[----:B------:R-:W-:Y:S01]  /*2230*/  @P5 STS.128 [R15+0x10000], RZ ;  /* 0x010000ff0f005388 */ /* 0x000fe20000000c00 */
[C---:B------:R-:W-:Y:S01]  /*2240*/  @!P3 IMAD.WIDE.U32 R28, R14.reuse, UR14, R28 ;  /* 0x0000000e0e1cbc25 */ /* 0x040fe2000f8e001c */
[----:B------:R-:W1:Y:S01]  /*2250*/  @!P2 LDC.64 R4, c[0x0][0x388] ;  /* 0x0000e200ff04ab82 */ /* 0x000e620000000a00 */
[----:B------:R-:W-:Y:S01]  /*2260*/  CS2R R186, SRZ ;  /* 0x0000000000ba7805 */ /* 0x000fe2000001ff00 */
[----:B------:R-:W-:Y:S01]  /*2270*/  @P5 STS.128 [R15+0x12000], RZ ;  /* 0x012000ff0f005388 */ /* 0x000fe20000000c00 */
[C---:B------:R-:W-:Y:S01]  /*2280*/  @!P3 IMAD R18, R14.reuse, UR15, R29 ;  /* 0x0000000f0e12bc24 */ /* 0x040fe2000f8e021d */
[----:B------:R-:W-:Y:S01]  /*2290*/  CS2R R184, SRZ ;  /* 0x0000000000b87805 */ /* 0x000fe2000001ff00 */
[----:B------:R-:W-:Y:S01]  /*22a0*/  @!P3 IMAD.WIDE.U32 R24, R14, UR12, R24 ;  /* 0x0000000c0e18bc25 */ /* 0x000fe2000f8e0018 */
[----:B------:R-:W-:Y:S01]  /*22b0*/  @P5 STS.128 [R15+0x14000], RZ ;  /* 0x014000ff0f005388 */ /* 0x000fe20000000c00 */
[----:B------:R-:W-:-:S02]  /*22c0*/  CS2R R182, SRZ ;  /* 0x0000000000b67805 */ /* 0x000fc4000001ff00 */
[C---:B--2---:R-:W-:Y:S01]  /*22d0*/  @!P3 LEA R10, P1, R28.reuse, R10, 0x1 ;  /* 0x0000000a1c0ab211 */ /* 0x044fe200078208ff */
[----:B------:R-:W-:Y:S01]  /*22e0*/  @!P2 IMAD.IADD R20, R27, 0x1, R13 ;  /* 0x000000011b14a824 */ /* 0x000fe200078e020d */
[----:B------:R-:W-:Y:S01]  /*22f0*/  @P5 STS.128 [R15+0x16000], RZ ;  /* 0x016000ff0f005388 */ /* 0x000fe20000000c00 */
[----:B------:R-:W-:Y:S01]  /*2300*/  VIADD R238, R15, UR8 ;  /* 0x000000080fee7c36 */ /* 0x000fe20008000000 */
[----:B------:R-:W-:Y:S01]  /*2310*/  @!P3 LEA.HI.X R11, R28, R11, R18, 0x1, P1 ;  /* 0x0000000b1c0bb211 */ /* 0x000fe200008f0c12 */
[----:B------:R-:W-:Y:S01]  /*2320*/  @!P2 IMAD.IADD R12, R23, 0x1, R12 ;  /* 0x00000001170ca824 */ /* 0x000fe200078e020c */
[----:B---3--:R-:W-:Y:S01]  /*2330*/  @!P3 LEA R8, P1, R24, R8, 0x1 ;  /* 0x000000081808b211 */ /* 0x008fe200078208ff */
[----:B------:R-:W-:Y:S01]  /*2340*/  @P4 STS.128 [R15+0x11000], RZ ;  /* 0x011000ff0f004388 */ /* 0x000fe20000000c00 */
[----:B------:R-:W-:Y:S01]  /*2350*/  IMAD.MOV.U32 R248, RZ, RZ, 0x3f ;  /* 0x0000003ffff87424 */ /* 0x000fe200078e00ff */
[----:B------:R-:W-:Y:S01]  /*2360*/  CS2R R180, SRZ ;  /* 0x0000000000b47805 */ /* 0x000fe2000001ff00 */
[----:B------:R-:W-:Y:S01]  /*2370*/  IMAD.MOV.U32 R247, RZ, RZ, 0x37 ;  /* 0x00000037fff77424 */ /* 0x000fe200078e00ff */
[----:B------:R-:W-:Y:S01]  /*2380*/  @P4 STS.128 [R15+0x13000], RZ ;  /* 0x013000ff0f004388 */ /* 0x000fe20000000c00 */
[----:B------:R-:W-:Y:S01]  /*2390*/  IMAD.MOV.U32 R252, RZ, RZ, 0x40 ;  /* 0x00000040fffc7424 */ /* 0x000fe200078e00ff */
[----:B------:R-:W-:Y:S01]  /*23a0*/  CS2R R174, SRZ ;  /* 0x0000000000ae7805 */ /* 0x000fe2000001ff00 */
[----:B------:R-:W-:Y:S01]  /*23b0*/  IMAD.MOV.U32 R246, RZ, RZ, 0x4 ;  /* 0x00000004fff67424 */ /* 0x000fe200078e00ff */
[----:B------:R-:W-:Y:S01]  /*23c0*/  @P4 STS.128 [R15+0x15000], RZ ;  /* 0x015000ff0f004388 */ /* 0x000fe20000000c00 */
[----:B-1----:R-:W-:Y:S01]  /*23d0*/  @!P2 LEA R32, P0, R26, R4, 0x1 ;  /* 0x000000041a20a211 */ /* 0x002fe200078008ff */
[----:B------:R-:W-:Y:S01]  /*23e0*/  @!P3 IMAD R4, R14, UR13, R25 ;  /* 0x0000000d0e04bc24 */ /* 0x000fe2000f8e0219 */
[----:B------:R-:W-:Y:S01]  /*23f0*/  CS2R R172, SRZ ;  /* 0x0000000000ac7805 */ /* 0x000fe2000001ff00 */
[----:B------:R-:W-:Y:S01]  /*2400*/  @P4 STS.128 [R15+0x17000], RZ ;  /* 0x017000ff0f004388 */ /* 0x000fe20000000c00 */
[----:B------:R-:W-:-:S02]  /*2410*/  @!P2 LEA.HI.X R33, R26, R5, R20, 0x1, P0 ;  /* 0x000000051a21a211 */ /* 0x000fc400000f0c14 */
[----:B------:R-:W-:Y:S02]  /*2420*/  CS2R R178, SRZ ;  /* 0x0000000000b27805 */ /* 0x000fe4000001ff00 */
[----:B------:R-:W-:Y:S01]  /*2430*/  @!P3 LEA.HI.X R9, R24, R9, R4, 0x1, P1 ;  /* 0x000000091809b211 */ /* 0x000fe200008f0c04 */
[----:B------:R-:W-:Y:S01]  /*2440*/  @!PT LDS RZ, [RZ] ;  /* 0x00000000fffff984 */ /* 0x000fe20000000800 */
[----:B------:R-:W-:Y:S01]  /*2450*/  @!PT LDS RZ, [RZ] ;  /* 0x00000000fffff984 */ /* 0x000fe20000000800 */
[----:B------:R-:W-:Y:S01]  /*2460*/  @!PT LDS RZ, [RZ] ;  /* 0x00000000fffff984 */ /* 0x000fe20000000800 */
[----:B------:R-:W-:Y:S01]  /*2470*/  @!P4 LDGSTS.E.BYPASS.LTC128B.128 [R15+0x11000], desc[UR36][R34.64] ;  /* 0x11000000220fcfae */ /* 0x000fe2000b981a24 */
[----:B------:R-:W1:Y:S01]  /*2480*/  LDC.64 R4, c[0x0][0x528] ;  /* 0x00014a00ff047b82 */ /* 0x000e620000000a00 */
[C---:B----4-:R-:W-:Y:S02]  /*2490*/  @!P2 LEA R18, P0, R22.reuse, R2, 0x1 ;  /* 0x000000021612a211 */ /* 0x050fe400078008ff */
[----:B------:R-:W-:Y:S01]  /*24a0*/  CS2R R176, SRZ ;  /* 0x0000000000b07805 */ /* 0x000fe2000001ff00 */
[----:B------:R-:W-:Y:S01]  /*24b0*/  @!P4 LDGSTS.E.BYPASS.LTC128B.128 [R15+0x13000], desc[UR36][R34.64+0x80] ;  /* 0x13000080220fcfae */ /* 0x000fe2000b981a24 */
[----:B------:R-:W-:Y:S02]  /*24c0*/  CS2R R170, SRZ ;  /* 0x0000000000aa7805 */ /* 0x000fe4000001ff00 */
[----:B------:R-:W-:-:S02]  /*24d0*/  @!P2 LEA.HI.X R19, R22, R3, R12, 0x1, P0 ;  /* 0x000000031613a211 */ /* 0x000fc400000f0c0c */
        /* <DEDUP_REMOVED lines=57> */
[----:B------:R-:W-:Y:S01]  /*2870*/  @!PT LDS RZ, [RZ] ;  /* 0x00000000fffff984 */ /* 0x000fe20000000800 */
[----:B------:R-:W-:Y:S01]  /*2880*/  @!PT LDS RZ, [RZ] ;  /* 0x00000000fffff984 */ /* 0x000fe20000000800 */
[----:B------:R-:W-:Y:S01]  /*2890*/  @!PT LDS RZ, [RZ] ;  /* 0x00000000fffff984 */ /* 0x000fe20000000800 */
[----:B------:R-:W-:Y:S01]  /*28a0*/  @!P4 LDGSTS.E.BYPASS.LTC128B.128 [R238+0x1000], desc[UR36][R30.64] ;  /* 0x010000001eeecfae */ /* 0x000fe2000b981a24 */
[----:B------:R-:W-:Y:S02]  /*28b0*/  UIADD3 UR51, UPT, UPT, UR51, 0x40, -UR35 ;  /* 0x0000004033337890 */ /* 0x000fe4000fffe823 */
[----:B------:R-:W-:Y:S01]  /*28c0*/  UIADD3 UR31, UPT, UPT, UR31, 0x40, URZ ;  /* 0x000000401f1f7890 */ /* 0x000fe2000fffe0ff */
[----:B------:R-:W-:Y:S01]  /*28d0*/  @!P4 LDGSTS.E.BYPASS.LTC128B.128 [R238+0x3000], desc[UR36][R30.64+0x80] ;  /* 0x030000801eeecfae */ /* 0x000fe2000b981a24 */
[----:B------:R-:W-:Y:S01]  /*28e0*/  USHF.L.U32 UR55, UR55, 0x3, URZ ;  /* 0x0000000337377899 */ /* 0x000fe200080006ff */
[----:B------:R-:W2:Y:S02]  /*28f0*/  LDCU UR9, c[0x0][0x3e0] ;  /* 0x00007c00ff0977ac */ /* 0x000ea40008000800 */
[----:B------:R-:W-:Y:S01]  /*2900*/  @!P4 LDGSTS.E.BYPASS.LTC128B.128 [R238+0x5000], desc[UR36][R30.64+0x100] ;  /* 0x050001001eeecfae */ /* 0x000fe2000b981a24 */
[----:B------:R-:W3:Y:S03]  /*2910*/  LDCU UR11, c[0x0][0x45c] ;  /* 0x00008b80ff0b77ac */ /* 0x000ee60008000800 */
[----:B------:R-:W-:Y:S01]  /*2920*/  @!P4 LDGSTS.E.BYPASS.LTC128B.128 [R238+0x7000], desc[UR36][R30.64+0x180] ;  /* 0x070001801eeecfae */ /* 0x000fe2000b981a24 */
[----:B------:R-:W4:Y:S03]  /*2930*/  LDCU.U8 UR10, c[0x0][0x4f8] ;  /* 0x00009f00ff0a77ac */ /* 0x000f260008000000 */
        /* <DEDUP_REMOVED lines=38> */
[----:B------:R-:W0:Y:S04]  /*2ba0*/  LDGDEPBAR ;  /* 0x00000000000079af */ /* 0x000e280000000000 */
[----:B-1----:R-:W3:Y:S04]  /*2bb0*/  LDG.E.64 R12, desc[UR36][R4.64+0x8] ;  /* 0x00000824040c7981 */ /* 0x002ee8000c1e1b00 */
[----:B------:R1:W3:Y:S01]  /*2bc0*/  LDG.E.64 R8, desc[UR36][R4.64] ;  /* 0x0000002404087981 */ /* 0x0002e2000c1e1b00 */
[----:B------:R-:W-:-:S04]  /*2bd0*/  SHF.R.U32.HI R3, RZ, 0x1, R0 ;  /* 0x00000001ff037819 */ /* 0x000fc80000011600 */
[----:B------:R-:W-:-:S04]  /*2be0*/  LOP3.LUT R2, R3, 0x30, RZ, 0xc0, !PT ;  /* 0x0000003003027812 */ /* 0x000fc800078ec0ff */
[----:B------:R-:W-:Y:S01]  /*2bf0*/  LOP3.LUT R237, R2, 0x7, R237, 0xf8, !PT ;  /* 0x0000000702ed7812 */ /* 0x000fe200078ef8ed */
[C---:B--2---:R-:W-:Y:S02]  /*2c00*/  IMAD.SHL.U32 R11, R0.reuse, 0x2, RZ ;  /* 0x00000002000b7824 */ /* 0x044fe400078e00ff */
[----:B------:R-:W-:Y:S01]  /*2c10*/  IMAD.SHL.U32 R10, R0, 0x20, RZ ;  /* 0x00000020000a7824 */ /* 0x000fe200078e00ff */
[C---:B------:R-:W-:Y:S01]  /*2c20*/  ISETP.GE.AND P1, PT, R237.reuse, UR54, PT ;  /* 0x00000036ed007c0c */ /* 0x040fe2000bf26270 */
[----:B------:R-:W-:-:S05]  /*2c30*/  VIADD R2, R237, 0x8 ;  /* 0x00000008ed027836 */ /* 0x000fca0000000000 */
[----:B------:R-:W-:Y:S01]  /*2c40*/  ISETP.GE.AND P0, PT, R2, UR54, PT ;  /* 0x0000003602007c0c */ /* 0x000fe2000bf06270 */
[----:B------:R-:W-:-:S04]  /*2c50*/  IMAD.MOV.U32 R2, RZ, RZ, 0x4 ;  /* 0x00000004ff027424 */ /* 0x000fc800078e00ff */
[----:B----4-:R-:W-:Y:S01]  /*2c60*/  IMAD.WIDE.U32 R18, R237, R2, UR56 ;  /* 0x00000038ed127e25 */ /* 0x010fe2000f8e0002 */
[----:B-1----:R-:W-:-:S03]  /*2c70*/  LOP3.LUT R5, R16, 0x3, RZ, 0xc0, !PT ;  /* 0x0000000310057812 */ /* 0x002fc600078ec0ff */
[----:B------:R-:W-:Y:S01]  /*2c80*/  IMAD.SHL.U32 R2, R0, 0x40, RZ ;  /* 0x0000004000027824 */ /* 0x000fe200078e00ff */
[----:B------:R-:W-:Y:S01]  /*2c90*/  LOP3.LUT R11, R11, 0x20, RZ, 0xc0, !PT ;  /* 0x000000200b0b7812 */ /* 0x000fe200078ec0ff */
[----:B------:R-:W-:Y:S01]  /*2ca0*/  IMAD R234, R234, 0x4, R5 ;  /* 0x00000004eaea7824 */ /* 0x000fe200078e0205 */
[----:B------:R-:W-:Y:S01]  /*2cb0*/  LOP3.LUT R5, R10, 0x200, RZ, 0xc0, !PT ;  /* 0x000002000a057812 */ /* 0x000fe200078ec0ff */
[----:B------:R-:W-:Y:S01]  /*2cc0*/  IMAD.SHL.U32 R4, R0, 0x10, RZ ;  /* 0x0000001000047824 */ /* 0x000fe200078e00ff */
[----:B---3--:R-:W-:Y:S01]  /*2cd0*/  LOP3.LUT R15, R2, 0x1c0, RZ, 0xc0, !PT ;  /* 0x000001c0020f7812 */ /* 0x008fe200078ec0ff */
[----:B------:R-:W-:Y:S01]  /*2ce0*/  IMAD.SHL.U32 R217, R220, 0x40, RZ ;  /* 0x00000040dcd97824 */ /* 0x000fe200078e00ff */
[----:B------:R-:W-:Y:S01]  /*2cf0*/  LOP3.LUT R17, R2, 0x200, RZ, 0xc0, !PT ;  /* 0x0000020002117812 */ /* 0x000fe200078ec0ff */
[C---:B------:R-:W-:Y:S01]  /*2d00*/  IMAD.SHL.U32 R219, R220.reuse, 0x2, RZ ;  /* 0x00000002dcdb7824 */ /* 0x040fe200078e00ff */
[----:B------:R-:W-:Y:S01]  /*2d10*/  LOP3.LUT R11, R11, 0x18, R14, 0xf8, !PT ;  /* 0x000000180b0b7812 */ /* 0x000fe200078ef80e */
[C---:B------:R-:W-:Y:S01]  /*2d20*/  IMAD.SHL.U32 R218, R220.reuse, 0x20, RZ ;  /* 0x00000020dcda7824 */ /* 0x040fe200078e00ff */
[----:B------:R-:W-:Y:S01]  /*2d30*/  LOP3.LUT R15, R15, 0x38, R6, 0xf8, !PT ;  /* 0x000000380f0f7812 */ /* 0x000fe200078ef806 */
[----:B------:R-:W-:Y:S01]  /*2d40*/  IMAD.SHL.U32 R216, R220, 0x8, RZ ;  /* 0x00000008dcd87824 */ /* 0x000fe200078e00ff */
[----:B------:R-:W-:Y:S01]  /*2d50*/  LOP3.LUT R4, R5, 0x3800, R4, 0xf8, !PT ;  /* 0x0000380005047812 */ /* 0x000fe200078ef804 */
[----:B------:R1:W5:Y:S01]  /*2d60*/  @!P1 LDG.E R236, desc[UR36][R18.64] ;  /* 0x0000002412ec9981 */ /* 0x000362000c1e1900 */
[----:B------:R-:W-:-:S02]  /*2d70*/  LOP3.LUT R17, R17, 0xc00, R10, 0xf8, !PT ;  /* 0x00000c0011117812 */ /* 0x000fc400078ef80a */
[----:B------:R-:W-:Y:S02]  /*2d80*/  LOP3.LUT R5, R11, 0x1c0, R2, 0xf8, !PT ;  /* 0x000001c00b057812 */ /* 0x000fe400078ef802 */
[----:B------:R-:W-:Y:S01]  /*2d90*/  SHF.R.U32.HI R232, RZ, 0x2, R220 ;  /* 0x00000002ffe87819 */ /* 0x000fe200000116dc */
[----:B------:R-:W-:Y:S01]  /*2da0*/  USHF.L.U32 UR47, UR47, 0x5, URZ ;  /* 0x000000052f2f7899 */ /* 0x000fe200080006ff */
[----:B------:R-:W-:Y:S01]  /*2db0*/  LOP3.LUT R10, R15, 0x8, R3, 0x78, !PT ;  /* 0x000000080f0a7812 */ /* 0x000fe200078e7803 */
[----:B------:R1:W5:Y:S01]  /*2dc0*/  @!P0 LDG.E R235, desc[UR36][R18.64+0x20] ;  /* 0x0000202412eb8981 */ /* 0x000362000c1e1900 */
[----:B------:R-:W-:Y:S01]  /*2dd0*/  LOP3.LUT R5, R5, 0x38, R6, 0x78, !PT ;  /* 0x0000003805057812 */ /* 0x000fe200078e7806 */
[----:B------:R-:W-:Y:S01]  /*2de0*/  USHF.R.S32.HI UR12, URZ, 0x1f, UR47 ;  /* 0x0000001fff0c7899 */ /* 0x000fe2000801142f */
[----:B------:R-:W-:Y:S02]  /*2df0*/  LOP3.LUT R3, R217, 0x1c0, RZ, 0xc0, !PT ;  /* 0x000001c0d9037812 */ /* 0x000fe400078ec0ff */
[----:B------:R-:W-:-:S02]  /*2e00*/  CS2R R30, SRZ ;  /* 0x00000000001e7805 */ /* 0x000fc4000001ff00 */
[----:B------:R-:W-:Y:S02]  /*2e10*/  LOP3.LUT R11, R219, 0x38, RZ, 0xc0, !PT ;  /* 0x00000038db0b7812 */ /* 0x000fe400078ec0ff */
[----:B------:R-:W-:Y:S02]  /*2e20*/  CS2R R28, SRZ ;  /* 0x00000000001c7805 */ /* 0x000fe4000001ff00 */
[----:B------:R-:W-:Y:S01]  /*2e30*/  LOP3.LUT R6, R17, R10, RZ, 0xfc, !PT ;  /* 0x0000000a11067212 */ /* 0x000fe200078efcff */
[----:B------:R-:W-:Y:S01]  /*2e40*/  IMAD.SHL.U32 R10, R220, 0x10, RZ ;  /* 0x00000010dc0a7824 */ /* 0x000fe200078e00ff */
        /* <DEDUP_REMOVED lines=8> */
[----:B------:R-:W-:-:S02]  /*2ed0*/  R2P PR, R0, 0x6 ;  /* 0x0000000600007804 */ /* 0x000fc40000000000 */
[----:B------:R-:W-:Y:S02]  /*2ee0*/  CS2R R22, SRZ ;  /* 0x0000000000167805 */ /* 0x000fe4000001ff00 */
[----:B------:R-:W-:Y:S02]  /*2ef0*/  LOP3.LUT R0, R15, 0x3800, R10, 0xf8, !PT ;  /* 0x000038000f007812 */ /* 0x000fe400078ef80a */
[----:B------:R-:W-:Y:S02]  /*2f00*/  CS2R R20, SRZ ;  /* 0x0000000000147805 */ /* 0x000fe4000001ff00 */
[----:B------:R-:W-:Y:S02]  /*2f10*/  LOP3.LUT R239, R3, 0x8, R220, 0x78, !PT ;  /* 0x0000000803ef7812 */ /* 0x000fe400078e78dc */
[----:B------:R-:W-:Y:S02]  /*2f20*/  LOP3.LUT R10, R11, 0x1c0, R10, 0xf8, !PT ;  /* 0x000001c00b0a7812 */ /* 0x000fe400078ef80a */
[----:B------:R-:W-:-:S02]  /*2f30*/  LOP3.LUT R5, R5, 0x200, R2, 0xf8, !PT ;  /* 0x0000020005057812 */ /* 0x000fc400078ef802 */
[----:B------:R-:W-:Y:S02]  /*2f40*/  LOP3.LUT R11, R217, 0x200, RZ, 0xc0, !PT ;  /* 0x00000200d90b7812 */ /* 0x000fe400078ec0ff */
[----:B------:R-:W-:Y:S02]  /*2f50*/  SHF.R.U32.HI R2, RZ, 0x1, R220 ;  /* 0x00000001ff027819 */ /* 0x000fe400000116dc */
[----:B------:R-:W-:Y:S02]  /*2f60*/  LOP3.LUT R14, R218, 0xc00, RZ, 0xc0, !PT ;  /* 0x00000c00da0e7812 */ /* 0x000fe400078ec0ff */
[----:B------:R-:W-:Y:S02]  /*2f70*/  LOP3.LUT R227, R4, R227, RZ, 0xfc, !PT ;  /* 0x000000e304e37212 */ /* 0x000fe400078efcff */
[----:B------:R-:W-:Y:S02]  /*2f80*/  LOP3.LUT R239, R0, R239, RZ, 0xfc, !PT ;  /* 0x000000ef00ef7212 */ /* 0x000fe400078efcff */
[----:B------:R-:W-:-:S02]  /*2f90*/  LOP3.LUT R0, R11, 0xc00, R218, 0xf8, !PT ;  /* 0x00000c000b007812 */ /* 0x000fc400078ef8da */
[----:B------:R-:W-:Y:S02]  /*2fa0*/  LOP3.LUT R221, R3, 0x8, R2, 0x78, !PT ;  /* 0x0000000803dd7812 */ /* 0x000fe400078e7802 */
[----:B------:R-:W-:Y:S02]  /*2fb0*/  LOP3.LUT R4, R11, 0x400, R218, 0xf8, !PT ;  /* 0x000004000b047812 */ /* 0x000fe400078ef8da */
[----:B------:R-:W-:Y:S02]  /*2fc0*/  LOP3.LUT R11, R14, 0x6, R219, 0xf8, !PT ;  /* 0x000000060e0b7812 */ /* 0x000fe400078ef8db */
[-C--:B------:R-:W-:Y:S02]  /*2fd0*/  LOP3.LUT R0, R0, R221.reuse, RZ, 0xfc, !PT ;  /* 0x000000dd00007212 */ /* 0x080fe400078efcff */
[----:B------:R-:W-:Y:S02]  /*2fe0*/  LOP3.LUT R221, R4, R221, RZ, 0xfc, !PT ;  /* 0x000000dd04dd7212 */ /* 0x000fe400078efcff */
[----:B------:R-:W-:-:S02]  /*2ff0*/  LOP3.LUT R10, R11, R10, RZ, 0xfc, !PT ;  /* 0x0000000a0b0a7212 */ /* 0x000fc400078efcff */
[----:B------:R-:W-:Y:S02]  /*3000*/  SEL R230, R230, 0xffffffc0, !P2 ;  /* 0xffffffc0e6e67807 */ /* 0x000fe40005000000 */
[----:B------:R-:W-:Y:S01]  /*3010*/  LEA R227, R227, UR25, 0x1 ;  /* 0x00000019e3e37c11 */ /* 0x000fe2000f8e08ff */
[----:B------:R-:W-:Y:S01]  /*3020*/  STL [R1+0x4], R10 ;  /* 0x0000040a01007387 */ /* 0x000fe20000100800 */
[----:B------:R-:W-:Y:S02]  /*3030*/  SEL R228, R228, 0xffffffe0, !P1 ;  /* 0xffffffe0e4e47807 */ /* 0x000fe40004800000 */
[----:B------:R-:W-:Y:S01]  /*3040*/  LEA R6, R6, UR25, 0x1 ;  /* 0x0000001906067c11 */ /* 0x000fe2000f8e08ff */
[--C-:B------:R-:W-:Y:S01]  /*3050*/  IMAD.IADD R225, R230, 0x1, R227.reuse ;  /* 0x00000001e6e17824 */ /* 0x100fe200078e02e3 */
[----:B------:R-:W-:Y:S01]  /*3060*/  LEA R5, R5, UR25, 0x1 ;  /* 0x0000001905057c11 */ /* 0x000fe2000f8e08ff */
[----:B------:R-:W-:Y:S01]  /*3070*/  IMAD.IADD R226, R228, 0x1, R227 ;  /* 0x00000001e4e27824 */ /* 0x000fe200078e02e3 */
[----:B------:R-:W-:Y:S01]  /*3080*/  LOP3.LUT P1, RZ, R220, 0x2, RZ, 0xc0, !PT ;  /* 0x00000002dcff7812 */ /* 0x000fe2000782c0ff */
[----:B------:R-:W-:Y:S01]  /*3090*/  VIADD R223, R6, UR8 ;  /* 0x0000000806df7c36 */ /* 0x000fe20008000000 */
[----:B------:R-:W-:Y:S01]  /*30a0*/  LOP3.LUT P2, RZ, R220, 0x8, RZ, 0xc0, !PT ;  /* 0x00000008dcff7812 */ /* 0x000fe2000784c0ff */
[----:B------:R-:W-:Y:S01]  /*30b0*/  VIADD R222, R5, UR8 ;  /* 0x0000000805de7c36 */ /* 0x000fe20008000000 */
[----:B------:R-:W-:Y:S01]  /*30c0*/  SHF.R.U32.HI R249, RZ, 0x2, R250 ;  /* 0x00000002fff97819 */ /* 0x000fe200000116fa */
[----:B------:R-:W-:Y:S01]  /*30d0*/  IMAD.IADD R224, R228, 0x1, R225 ;  /* 0x00000001e4e07824 */ /* 0x000fe200078e02e1 */
[----:B------:R-:W-:-:S04]  /*30e0*/  IADD3 R7, P3, P0, R12, UR47, R7 ;  /* 0x0000002f0c077c10 */ /* 0x000fc8000f87e007 */
[----:B------:R-:W-:Y:S01]  /*30f0*/  IADD3.X R4, PT, PT, R13, UR12, RZ, P3, P0 ;  /* 0x0000000c0d047c10 */ /* 0x000fe20009fe04ff */
[----:B------:R-:W2:Y:S01]  /*3100*/  LDCU UR12, c[0x0][0x590] ;  /* 0x0000b200ff0c77ac */ /* 0x000ea20008000800 */
[----:B------:R-:W-:Y:S01]  /*3110*/  R2UR UR61, R8 ;  /* 0x00000000083d72ca */ /* 0x000fe200000e0000 */
[----:B------:R-:W-:Y:S01]  /*3120*/  IMAD.MOV.U32 R8, RZ, RZ, 0x10 ;  /* 0x00000010ff087424 */ /* 0x000fe200078e00ff */
[----:B------:R-:W-:Y:S01]  /*3130*/  LOP3.LUT P0, RZ, R220, 0x4, RZ, 0xc0, !PT ;  /* 0x00000004dcff7812 */ /* 0x000fe2000780c0ff */
[----:B------:R3:W-:Y:S01]  /*3140*/  STL [R1], R4 ;  /* 0x0000000401007387 */ /* 0x0007e20000100800 */
[----:B------:R-:W-:Y:S02]  /*3150*/  R2UR UR60, R9 ;  /* 0x00000000093c72ca */ /* 0x000fe400000e0000 */
[----:B------:R-:W-:Y:S01]  /*3160*/  SEL R8, R8, 0xfffffff0, !P0 ;  /* 0xfffffff008087807 */ /* 0x000fe20004000000 */
[----:B------:R-:W-:-:S05]  /*3170*/  IMAD.WIDE.U32 R8, R7, -0x2daee0ad, RZ ;  /* 0xd2511f5307087825 */ /* 0x000fca00078e00ff */
[----:B------:R1:W-:Y:S01]  /*3180*/  STL.64 [R1+0x10], R8 ;  /* 0x0000100801007387 */ /* 0x0003e20000100a00 */
[----:B------:R-:W-:Y:S02]  /*3190*/  UIADD3 UR59, UPT, UPT, UR61, -0x61c88647, URZ ;  /* 0x9e3779b93d3b7890 */ /* 0x000fe4000fffe0ff */
[----:B------:R-:W-:Y:S02]  /*31a0*/  UIADD3 UR54, UPT, UPT, UR61, 0x3c6ef372, URZ ;  /* 0x3c6ef3723d367890 */ /* 0x000fe4000fffe0ff */
[----:B--2---:R-:W-:Y:S02]  /*31b0*/  USHF.L.U32 UR12, UR12, 0x6, URZ ;  /* 0x000000060c0c7899 */ /* 0x004fe400080006ff */
[----:B------:R-:W-:Y:S02]  /*31c0*/  UIADD3 UR58, UPT, UPT, UR60, -0x4498517b, URZ ;  /* 0xbb67ae853c3a7890 */ /* 0x000fe4000fffe0ff */
[----:B------:R-:W-:Y:S02]  /*31d0*/  UIADD3 UR52, UPT, UPT, UR60, 0x76cf5d0a, URZ ;  /* 0x76cf5d0a3c347890 */ /* 0x000fe4000fffe0ff */
[----:B------:R-:W-:-:S02]  /*31e0*/  UIADD3 UR48, UPT, UPT, UR61, -0x255992d5, URZ ;  /* 0xdaa66d2b3d307890 */ /* 0x000fc4000fffe0ff */
[----:B------:R-:W-:Y:S02]  /*31f0*/  UIADD3 UR47, UPT, UPT, UR60, 0x32370b8f, URZ ;  /* 0x32370b8f3c2f7890 */ /* 0x000fe4000fffe0ff */
[----:B------:R-:W-:Y:S01]  /*3200*/  UIADD3 UR46, UPT, UPT, UR61, 0x78dde6e4, URZ ;  /* 0x78dde6e43d2e7890 */ /* 0x000fe2000fffe0ff */
[----:B---3--:R-:W-:Y:S01]  /*3210*/  IMAD.U32 R4, RZ, RZ, UR45 ;  /* 0x0000002dff047e24 */ /* 0x008fe2000f8e00ff */
[----:B------:R-:W-:Y:S02]  /*3220*/  UIADD3 UR30, UPT, UPT, UR60, -0x126145ec, URZ ;  /* 0xed9eba143c1e7890 */ /* 0x000fe4000fffe0ff */
[----:B------:R-:W-:Y:S02]  /*3230*/  UIADD3 UR24, UPT, UPT, UR61, 0x1715609d, URZ ;  /* 0x1715609d3d187890 */ /* 0x000fe4000fffe0ff */
[----:B------:R-:W-:Y:S01]  /*3240*/  IADD3 R4, PT, PT, R4, UR35, R237 ;  /* 0x0000002304047c10 */ /* 0x000fe2000fffe0ed */
[----:B------:R-:W-:Y:S02]  /*3250*/  UIADD3 UR15, UPT, UPT, UR60, -0x56f99767, URZ ;  /* 0xa90668993c0f7890 */ /* 0x000fe4000fffe0ff */
[----:B------:R-:W-:-:S02]  /*3260*/  UIADD3 UR14, UPT, UPT, UR61, -0x4ab325aa, URZ ;  /* 0xb54cda563d0e7890 */ /* 0x000fc4000fffe0ff */
[----:B------:R-:W-:Y:S01]  /*3270*/  VIADD R4, R4, -UR43 ;  /* 0x8000002b04047c36 */ /* 0x000fe20008000000 */
[----:B------:R-:W-:-:S04]  /*3280*/  UIADD3 UR13, UPT, UPT, UR60, 0x646e171e, URZ ;  /* 0x646e171e3c0d7890 */ /* 0x000fc8000fffe0ff */
[----:B------:R1:W-:Y:S08]  /*3290*/  STL [R1+0x8], R4 ;  /* 0x0000080401007387 */ /* 0x0003f00000100800 */
.L_x_1065:
[----:B------:R-:W0:Y:S01]  /*32a0*/  LDGDEPBAR ;  /* 0x00000000000079af */ /* 0x000e220000000000 */
[----:B------:R-:W-:Y:S01]  /*32b0*/  IMAD.IADD R116, R223, 0x1, R228 ;  /* 0x00000001df747824 */ /* 0x000fe200078e02e4 */
[----:B-----5:R-:W-:Y:S01]  /*32c0*/  FSETP.NEU.FTZ.AND P3, PT, R235, -INF , PT ;  /* 0xff800000eb00780b */ /* 0x020fe20003f7d000 */
[----:B------:R-:W-:Y:S02]  /*32d0*/  IMAD.IADD R117, R223, 0x1, R230 ;  /* 0x00000001df757824 */ /* 0x000fe400078e02e6 */
[----:B------:R-:W2:Y:S01]  /*32e0*/  LDL R122, [R1] ;  /* 0x00000000017a7983 */ /* 0x000ea20000100800 */
[----:B------:R-:W-:Y:S01]  /*32f0*/  SEL R230, R252, 0xffffffc0, !P0 ;  /* 0xffffffc0fce67807 */ /* 0x000fe20004000000 */
[----:B------:R-:W-:Y:S01]  /*3300*/  IMAD.MOV.U32 R210, RZ, RZ, 0x10 ;  /* 0x00000010ffd27424 */ /* 0x000fe200078e00ff */
[----:B------:R-:W-:Y:S01]  /*3310*/  FSETP.NEU.FTZ.AND P5, PT, R236, -INF , PT ;  /* 0xff800000ec00780b */ /* 0x000fe20003fbd000 */
[----:B------:R-:W-:Y:S01]  /*3320*/  IMAD.IADD R228, R228, 0x1, R117 ;  /* 0x00000001e4e47824 */ /* 0x000fe200078e0275 */
[----:B------:R-:W3:Y:S01]  /*3330*/  LDL.64 R124, [R1+0x10] ;  /* 0x00001000017c7983 */ /* 0x000ee20000100a00 */
[----:B------:R-:W-:Y:S01]  /*3340*/  UIADD3 UR45, UPT, UPT, UR45, -0x40, URZ ;  /* 0xffffffc02d2d7890 */ /* 0x000fe2000fffe0ff */
[----:B------:R-:W-:Y:S01]  /*3350*/  SEL R210, R210, 0xfffffff0, !P0 ;  /* 0xfffffff0d2d27807 */ /* 0x000fe20004000000 */
[----:B------:R-:W-:Y:S02]  /*3360*/  VIADD R234, R234, 0xfffffffc ;  /* 0xfffffffceaea7836 */ /* 0x000fe40000000000 */
[----:B------:R-:W4:Y:S01]  /*3370*/  LDL R130, [R1+0x8] ;  /* 0x0000080001827983 */ /* 0x000f220000100800 */
[----:B------:R-:W-:Y:S01]  /*3380*/  UISETP.GE.AND UP0, UPT, UR45, UR51, UPT ;  /* 0x000000332d00728c */ /* 0x000fe2000bf06270 */
[----:B------:R-:W-:Y:S01]  /*3390*/  SHF.R.U32.HI R121, RZ, 0x7, R220 ;  /* 0x00000007ff797819 */ /* 0x000fe200000116dc */
[----:B------:R-:W-:Y:S01]  /*33a0*/  IMAD.WIDE.U32 R118, R234, -0x326172a9, RZ ;  /* 0xcd9e8d57ea767825 */ /* 0x000fe200078e00ff */
[----:B------:R-:W-:Y:S02]  /*33b0*/  UIADD3 UR44, UPT, UPT, UR44, -0x1, URZ ;  /* 0xffffffff2c2c7890 */ /* 0x000fe4000fffe0ff */
[----:B------:R-:W-:Y:S01]  /*33c0*/  UISETP.LT.AND UP0, UPT, UR31, UR35, UP0 ;  /* 0x000000231f00728c */ /* 0x000fe20008701270 */
[----:B------:R-:W-:Y:S04]  /*33d0*/  IMAD.U32 R120, RZ, RZ, UR38 ;  /* 0x00000026ff787e24 */ /* 0x000fe8000f8e00ff */
[----:B------:R-:W-:Y:S01]  /*33e0*/  IMAD R121, R120, 0x2, R121 ;  /* 0x0000000278797824 */ /* 0x000fe200078e0279 */
[----:B------:R-:W-:Y:S01]  /*33f0*/  PLOP3.LUT P4, PT, PT, PT, UP0, 0x80, 0x8 ;  /* 0x000000000008781c */ /* 0x000fe20003f8f008 */
[----:B------:R-:W-:Y:S01]  /*3400*/  UISETP.GT.AND UP0, UPT, UR44, UR50, UPT ;  /* 0x000000322c00728c */ /* 0x000fe2000bf04270 */
[----:B------:R-:W-:Y:S04]  /*3410*/  DEPBAR.LE SB0, 0x0 ;  /* 0x000080000000791a */ /* 0x000fe80000000000 */
[----:B------:R-:W-:Y:S06]  /*3420*/  BAR.SYNC.DEFER_BLOCKING 0x0 ;  /* 0x0000000000007b1d */ /* 0x000fec0000010000 */
[----:B------:R-:W-:Y:S05]  /*3430*/  LDSM.16.M88.4 R84, [R223] ;  /* 0x00000000df54783b */ /* 0x000fea0000000200 */
[----:B------:R-:W1:Y:S05]  /*3440*/  LDSM.16.M88.4 R88, [R227+0x18000] ;  /* 0x01800000e358783b */ /* 0x000e6a0000000200 */
[----:B------:R-:W1:Y:S05]  /*3450*/  LDSM.16.M88.4 R92, [R227+0x18800] ;  /* 0x01880000e35c783b */ /* 0x000e6a0000000200 */
[----:B------:R-:W-:Y:S05]  /*3460*/  LDSM.16.M88.4 R96, [R116] ;  /* 0x000000007460783b */ /* 0x000fea0000000200 */
[----:B------:R-:W1:Y:S05]  /*3470*/  LDSM.16.M88.4 R100, [R226+0x18000] ;  /* 0x01800000e264783b */ /* 0x000e6a0000000200 */
[----:B------:R-:W1:Y:S05]  /*3480*/  LDSM.16.M88.4 R104, [R226+0x18800] ;  /* 0x01880000e268783b */ /* 0x000e6a0000000200 */
[----:B------:R-:W-:Y:S05]  /*3490*/  LDSM.16.M88.4 R108, [R117] ;  /* 0x00000000756c783b */ /* 0x000fea0000000200 */
[----:B------:R-:W1:Y:S02]  /*34a0*/  LDSM.16.M88.4 R112, [R225+0x18000] ;  /* 0x01800000e170783b */ /* 0x000e640000000200 */
[C---:B-1----:R-:W-:Y:S08]  /*34b0*/  HMMA.16816.F32 R4, R84.reuse, R88, RZ ;  /* 0x000000585404723c */ /* 0x042ff000000018ff */
[C---:B------:R-:W-:Y:S01]  /*34c0*/  HMMA.16816.F32 R8, R84.reuse, R90, RZ ;  /* 0x0000005a5408723c */ /* 0x040fe200000018ff */
[----:B------:R-:W-:Y:S07]  /*34d0*/  LDSM.16.M88.4 R88, [R228] ;  /* 0x00000000e458783b */ /* 0x000fee0000000200 */
[C---:B------:R-:W-:Y:S08]  /*34e0*/  HMMA.16816.F32 R12, R84.reuse, R92, RZ ;  /* 0x0000005c540c723c */ /* 0x040ff000000018ff */
[----:B------:R-:W-:Y:S01]  /*34f0*/  HMMA.16816.F32 R16, R84, R94, RZ ;  /* 0x0000005e5410723c */ /* 0x000fe200000018ff */
[----:B------:R-:W1:Y:S05]  /*3500*/  LDSM.16.M88.4 R84, [R225+0x18800] ;  /* 0x01880000e154783b */ /* 0x000e6a0000000200 */
[----:B------:R-:W1:Y:S02]  /*3510*/  LDSM.16.M88.4 R92, [R224+0x18000] ;  /* 0x01800000e05c783b */ /* 0x000e640000000200 */
[C---:B------:R-:W-:Y:S08]  /*3520*/  HMMA.16816.F32 R4, R96.reuse, R100, R4 ;  /* 0x000000646004723c */ /* 0x040ff00000001804 */
[C---:B------:R-:W-:Y:S01]  /*3530*/  HMMA.16816.F32 R8, R96.reuse, R102, R8 ;  /* 0x000000666008723c */ /* 0x040fe20000001808 */
[----:B------:R-:W-:Y:S07]  /*3540*/  LDSM.16.M88.4 R100, [R223+0x2000] ;  /* 0x00200000df64783b */ /* 0x000fee0000000200 */
[C---:B------:R-:W-:Y:S08]  /*3550*/  HMMA.16816.F32 R12, R96.reuse, R104, R12 ;  /* 0x00000068600c723c */ /* 0x040ff0000000180c */
[----:B------:R-:W-:Y:S01]  /*3560*/  HMMA.16816.F32 R16, R96, R106, R16 ;  /* 0x0000006a6010723c */ /* 0x000fe20000001810 */
[----:B------:R-:W1:Y:S05]  /*3570*/  LDSM.16.M88.4 R96, [R224+0x18800] ;  /* 0x01880000e060783b */ /* 0x000e6a0000000200 */
[----:B------:R-:W1:Y:S02]  /*3580*/  LDSM.16.M88.4 R104, [R227+0x1a000] ;  /* 0x01a00000e368783b */ /* 0x000e640000000200 */
[C---:B------:R-:W-:Y:S08]  /*3590*/  HMMA.16816.F32 R4, R108.reuse, R112, R4 ;  /* 0x000000706c04723c */ /* 0x040ff00000001804 */
[C---:B------:R-:W-:Y:S01]  /*35a0*/  HMMA.16816.F32 R8, R108.reuse, R114, R8 ;  /* 0x000000726c08723c */ /* 0x040fe20000001808 */
[----:B------:R-:W-:Y:S07]  /*35b0*/  LDSM.16.M88.4 R112, [R226+0x1a000] ;  /* 0x01a00000e270783b */ /* 0x000fee0000000200 */
[C---:B-1----:R-:W-:Y:S08]  /*35c0*/  HMMA.16816.F32 R12, R108.reuse, R84, R12 ;  /* 0x000000546c0c723c */ /* 0x042ff0000000180c */
[----:B------:R-:W-:Y:S01]  /*35d0*/  HMMA.16816.F32 R16, R108, R86, R16 ;  /* 0x000000566c10723c */ /* 0x000fe20000001810 */
        /* <DEDUP_REMOVED lines=19> */
[C---:B------:R-:W-:Y:S08]  /*3710*/  HMMA.16816.F32 R12, R108.reuse, R88, R12 ;  /* 0x000000586c0c723c */ /* 0x040ff0000000180c */
[----:B------:R-:W-:Y:S01]  /*3720*/  HMMA.16816.F32 R16, R108, R90, R16 ;  /* 0x0000005a6c10723c */ /* 0x000fe20000001810 */
[----:B------:R-:W4:Y:S05]  /*3730*/  LDSM.16.M88.4 R88, [R224+0x1a800] ;  /* 0x01a80000e058783b */ /* 0x000f2a0000000200 */
[----:B------:R-:W4:Y:S02]  /*3740*/  LDSM.16.M88.4 R108, [R223+0x4000] ;  /* 0x00400000df6c783b */ /* 0x000f240000000200 */
[C---:B------:R-:W-:Y:S08]  /*3750*/  HMMA.16816.F32 R4, R92.reuse, R96, R4 ;  /* 0x000000605c04723c */ /* 0x040ff00000001804 */
[C---:B------:R-:W-:Y:S01]  /*3760*/  HMMA.16816.F32 R8, R92.reuse, R98, R8 ;  /* 0x000000625c08723c */ /* 0x040fe20000001808 */
[----:B------:R-:W-:Y:S02]  /*3770*/  LDSM.16.M88.4 R96, [R226+0x1c000] ;  /* 0x01c00000e260783b */ /* 0x000fe40000000200 */
[----:B--2---:R-:W-:Y:S05]  /*3780*/  LOP3.LUT R120, R122, UR61, R119, 0x96, !PT ;  /* 0x0000003d7a787c12 */ /* 0x004fea000f8e9677 */
[C---:B-1----:R-:W-:Y:S03]  /*3790*/  HMMA.16816.F32 R12, R92.reuse, R84, R12 ;  /* 0x000000545c0c723c */ /* 0x042fe6000000180c */
[----:B------:R-:W-:Y:S01]  /*37a0*/  IMAD.WIDE.U32 R122, R120, -0x2daee0ad, RZ ;  /* 0xd2511f53787a7825 */ /* 0x000fe200078e00ff */
[----:B---3--:R-:W-:Y:S02]  /*37b0*/  LOP3.LUT R119, R121, UR60, R125, 0x96, !PT ;  /* 0x0000003c79777c12 */ /* 0x008fe4000f8e967d */
[----:B----4-:R-:W-:Y:S01]  /*37c0*/  @!P4 VIADDMNMX R121, R130, -R247, UR35, PT ;  /* 0x000000238279ce46 */ /* 0x010fe2000b8009f7 */
[----:B------:R-:W-:Y:S01]  /*37d0*/  IMAD.U32 R120, RZ, RZ, UR38 ;  /* 0x00000026ff787e24 */ /* 0x000fe2000f8e00ff */
[----:B------:R-:W-:Y:S01]  /*37e0*/  HMMA.16816.F32 R16, R92, R86, R16 ;  /* 0x000000565c10723c */ /* 0x000fe20000001810 */
[----:B------:R-:W1:Y:S02]  /*37f0*/  LDSM.16.M88.4 R84, [R227+0x1c800] ;  /* 0x01c80000e354783b */ /* 0x000e640000000200 */
[----:B------:R-:W-:Y:S01]  /*3800*/  LOP3.LUT R124, R124, UR58, R123, 0x96, !PT ;  /* 0x0000003a7c7c7c12 */ /* 0x000fe2000f8e967b */
[----:B------:R-:W-:Y:S01]  /*3810*/  IMAD.WIDE.U32 R126, R119, -0x326172a9, RZ ;  /* 0xcd9e8d57777e7825 */ /* 0x000fe200078e00ff */
[----:B------:R-:W-:Y:S01]  /*3820*/  @!P4 VIADDMNMX R123, R130, -R248, UR35, PT ;  /* 0x00000023827bce46 */ /* 0x000fe2000b8009f8 */
[----:B------:R-:W2:Y:S01]  /*3830*/  LDSM.16.M88.4 R92, [R116+0x4000] ;  /* 0x00400000745c783b */ /* 0x000ea20000000200 */
[----:B------:R-:W-:Y:S01]  /*3840*/  @!P4 LOP3.LUT R119, R219, 0x6, RZ, 0xc0, !PT ;  /* 0x00000006db77c812 */ /* 0x000fe200078ec0ff */
[C---:B------:R-:W-:Y:S05]  /*3850*/  HMMA.16816.F32 R4, R100.reuse, R104, R4 ;  /* 0x000000686404723c */ /* 0x040fea0000001804 */
[----:B------:R-:W-:Y:S01]  /*3860*/  @!P4 LOP3.LUT R119, R119, 0xe0, R232, 0xf8, !PT ;  /* 0x000000e07777c812 */ /* 0x000fe200078ef8e8 */
[----:B------:R-:W-:Y:S01]  /*3870*/  IMAD.WIDE.U32 R124, R124, -0x326172a9, RZ ;  /* 0xcd9e8d577c7c7825 */ /* 0x000fe200078e00ff */
[----:B------:R-:W-:Y:S01]  /*3880*/  LOP3.LUT R128, R118, UR59, R127, 0x96, !PT ;  /* 0x0000003b76807c12 */ /* 0x000fe2000f8e967f */
[C---:B------:R-:W-:Y:S01]  /*3890*/  HMMA.16816.F32 R8, R100.reuse, R106, R8 ;  /* 0x0000006a6408723c */ /* 0x040fe20000001808 */
[----:B------:R-:W-:Y:S02]  /*38a0*/  LDSM.16.M88.4 R104, [R225+0x1c000] ;  /* 0x01c00000e168783b */ /* 0x000fe40000000200 */
[----:B------:R-:W-:Y:S01]  /*38b0*/  LOP3.LUT R118, R126, UR54, R125, 0x96, !PT ;  /* 0x000000367e767c12 */ /* 0x000fe2000f8e967d */
[----:B------:R-:W-:Y:S02]  /*38c0*/  @!P4 IMAD R120, R120, 0x40, R119 ;  /* 0x000000407878c824 */ /* 0x000fe400078e0277 */
[----:B------:R-:W-:Y:S01]  /*38d0*/  FMUL.FTZ R125, R235, 1.4426950216293334961 ;  /* 0x3fb8aa3beb7d7820 */ /* 0x000fe20000410000 */
[----:B------:R-:W-:Y:S04]  /*38e0*/  IMAD.WIDE.U32 R128, R128, -0x2daee0ad, RZ ;  /* 0xd2511f5380807825 */ /* 0x000fe800078e00ff */
[----:B------:R-:W-:Y:S01]  /*38f0*/  FMUL.FTZ R119, R236, 1.4426950216293334961 ;  /* 0x3fb8aa3bec777820 */ /* 0x000fe20000410000 */
[C---:B------:R-:W-:Y:S03]  /*3900*/  HMMA.16816.F32 R12, R100.reuse, R88, R12 ;  /* 0x00000058640c723c */ /* 0x040fe6000000180c */
[----:B------:R-:W-:Y:S01]  /*3910*/  IMAD.WIDE.U32 R126, R118, -0x2daee0ad, RZ ;  /* 0xd2511f53767e7825 */ /* 0x000fe200078e00ff */
[----:B------:R-:W-:Y:S02]  /*3920*/  FSEL R118, R125, RZ, P3 ;  /* 0x000000ff7d767208 */ /* 0x000fe40001800000 */
[----:B------:R-:W-:Y:S01]  /*3930*/  FSEL R119, R119, RZ, P5 ;  /* 0x000000ff77777208 */ /* 0x000fe20002800000 */
[C---:B------:R-:W-:Y:S01]  /*3940*/  @!P4 VIADD R130, R120.reuse, 0x1 ;  /* 0x000000017882c836 */ /* 0x040fe20000000000 */
[----:B------:R-:W-:Y:S01]  /*3950*/  HMMA.16816.F32 R16, R100, R90, R16 ;  /* 0x0000005a6410723c */ /* 0x000fe20000001810 */
[----:B------:R-:W3:Y:S02]  /*3960*/  LDSM.16.M88.4 R88, [R226+0x1c800] ;  /* 0x01c80000e258783b */ /* 0x000ee40000000200 */
[-C--:B------:R-:W-:Y:S02]  /*3970*/  @!P4 ISETP.GE.AND P3, PT, R120, R123.reuse, PT ;  /* 0x0000007b7800c20c */ /* 0x080fe40003f66270 */
[C---:B------:R-:W-:Y:S01]  /*3980*/  @!P4 ISETP.GE.AND P5, PT, R130.reuse, R123, PT ;  /* 0x0000007b8200c20c */ /* 0x040fe20003fa6270 */
[----:B------:R-:W4:Y:S01]  /*3990*/  LDSM.16.M88.4 R100, [R117+0x4000] ;  /* 0x004000007564783b */ /* 0x000f220000000200 */
[----:B------:R-:W-:Y:S01]  /*39a0*/  @!P4 ISETP.GE.AND P6, PT, R130, R121, PT ;  /* 0x000000798200c20c */ /* 0x000fe20003fc6270 */
[C---:B------:R-:W-:Y:S05]  /*39b0*/  HMMA.16816.F32 R4, R108.reuse, R112, R4 ;  /* 0x000000706c04723c */ /* 0x040fea0000001804 */
[----:B------:R-:W-:Y:S02]  /*39c0*/  LOP3.LUT R122, R122, UR52, R129, 0x96, !PT ;  /* 0x000000347a7a7c12 */ /* 0x000fe4000f8e9681 */
[----:B------:R-:W-:Y:S01]  /*39d0*/  LOP3.LUT R125, R128, UR47, R127, 0x96, !PT ;  /* 0x0000002f807d7c12 */ /* 0x000fe2000f8e967f */
[C---:B------:R-:W-:Y:S01]  /*39e0*/  HMMA.16816.F32 R8, R108.reuse, R114, R8 ;  /* 0x000000726c08723c */ /* 0x040fe20000001808 */
[----:B------:R-:W-:Y:S02]  /*39f0*/  LDSM.16.M88.4 R112, [R226+0x1e800] ;  /* 0x01e80000e270783b */ /* 0x000fe40000000200 */
[----:B------:R-:W-:Y:S02]  /*3a00*/  @!P4 VIADD R128, R120, 0x8 ;  /* 0x000000087880c836 */ /* 0x000fe40000000000 */
[----:B------:R-:W-:Y:S03]  /*3a10*/  IMAD.WIDE.U32 R196, R125, -0x326172a9, RZ ;  /* 0xcd9e8d577dc47825 */ /* 0x000fe600078e00ff */
[C---:B-1----:R-:W-:Y:S03]  /*3a20*/  HMMA.16816.F32 R12, R108.reuse, R84, R12 ;  /* 0x000000546c0c723c */ /* 0x042fe6000000180c */
[----:B------:R-:W-:Y:S04]  /*3a30*/  IMAD.WIDE.U32 R130, R122, -0x326172a9, RZ ;  /* 0xcd9e8d577a827825 */ /* 0x000fe800078e00ff */
[----:B------:R-:W-:Y:S01]  /*3a40*/  @!P4 VIADD R122, R120, 0x9 ;  /* 0x00000009787ac836 */ /* 0x000fe20000000000 */
[----:B------:R-:W-:Y:S01]  /*3a50*/  HMMA.16816.F32 R16, R108, R86, R16 ;  /* 0x000000566c10723c */ /* 0x000fe20000001810 */
[----:B------:R-:W1:Y:S02]  /*3a60*/  LDSM.16.M88.4 R84, [R225+0x1c800] ;  /* 0x01c80000e154783b */ /* 0x000e640000000200 */
[----:B------:R-:W-:Y:S03]  /*3a70*/  LOP3.LUT R124, R124, UR48, R131, 0x96, !PT ;  /* 0x000000307c7c7c12 */ /* 0x000fe6000f8e9683 */
[----:B------:R-:W-:Y:S02]  /*3a80*/  LDSM.16.M88.4 R108, [R224+0x1c000] ;  /* 0x01c00000e06c783b */ /* 0x000fe40000000200 */
        /* <DEDUP_REMOVED lines=8> */
[----:B------:R-:W3:Y:S05]  /*3b10*/  LDSM.16.M88.4 R88, [R224+0x1c800] ;  /* 0x01c80000e058783b */ /* 0x000eea0000000200 */
[----:B------:R-:W-:Y:S02]  /*3b20*/  LDSM.16.M88.4 R92, [R223+0x6000] ;  /* 0x00600000df5c783b */ /* 0x000fe40000000200 */
[C---:B----4-:R-:W-:Y:S08]  /*3b30*/  HMMA.16816.F32 R4, R100.reuse, R104, R4 ;  /* 0x000000686404723c */ /* 0x050ff00000001804 */
[C---:B------:R-:W-:Y:S01]  /*3b40*/  HMMA.16816.F32 R8, R100.reuse, R106, R8 ;  /* 0x0000006a6408723c */ /* 0x040fe20000001808 */
[----:B------:R-:W4:Y:S07]  /*3b50*/  LDSM.16.M88.4 R104, [R227+0x1e000] ;  /* 0x01e00000e368783b */ /* 0x000f2e0000000200 */
[C---:B-1----:R-:W-:Y:S08]  /*3b60*/  HMMA.16816.F32 R12, R100.reuse, R84, R12 ;  /* 0x00000054640c723c */ /* 0x042ff0000000180c */
[----:B------:R-:W-:Y:S01]  /*3b70*/  HMMA.16816.F32 R16, R100, R86, R16 ;  /* 0x000000566410723c */ /* 0x000fe20000001810 */
[----:B------:R1:W4:Y:S05]  /*3b80*/  LDSM.16.M88.4 R84, [R227+0x1e800] ;  /* 0x01e80000e354783b */ /* 0x00032a0000000200 */
[----:B------:R-:W-:Y:S02]  /*3b90*/  LDSM.16.M88.4 R100, [R116+0x6000] ;  /* 0x006000007464783b */ /* 0x000fe40000000200 */
[C---:B--2---:R-:W-:Y:S08]  /*3ba0*/  HMMA.16816.F32 R4, R96.reuse, R108, R4 ;  /* 0x0000006c6004723c */ /* 0x044ff00000001804 */
[C---:B------:R-:W-:Y:S01]  /*3bb0*/  HMMA.16816.F32 R8, R96.reuse, R110, R8 ;  /* 0x0000006e6008723c */ /* 0x040fe20000001808 */
[----:B------:R-:W2:Y:S07]  /*3bc0*/  LDSM.16.M88.4 R108, [R226+0x1e000] ;  /* 0x01e00000e26c783b */ /* 0x000eae0000000200 */
[C---:B---3--:R-:W-:Y:S03]  /*3bd0*/  HMMA.16816.F32 R12, R96.reuse, R88, R12 ;  /* 0x00000058600c723c */ /* 0x048fe6000000180c */
[----:B-1----:R-:W-:Y:S05]  /*3be0*/  LEA R227, R239, UR4, 0x1 ;  /* 0x00000004efe37c11 */ /* 0x002fea000f8e08ff */
[----:B------:R-:W-:Y:S01]  /*3bf0*/  HMMA.16816.F32 R16, R96, R90, R16 ;  /* 0x0000005a6010723c */ /* 0x000fe20000001810 */
[----:B------:R-:W-:Y:S05]  /*3c00*/  LDSM.16.M88.4 R88, [R117+0x6000] ;  /* 0x006000007558783b */ /* 0x000fea0000000200 */
[----:B------:R-:W1:Y:S02]  /*3c10*/  LDSM.16.M88.4 R96, [R225+0x1e000] ;  /* 0x01e00000e160783b */ /* 0x000e640000000200 */
[C---:B----4-:R-:W-:Y:S08]  /*3c20*/  HMMA.16816.F32 R4, R92.reuse, R104, R4 ;  /* 0x000000685c04723c */ /* 0x050ff00000001804 */
[C---:B------:R-:W-:Y:S01]  /*3c30*/  HMMA.16816.F32 R8, R92.reuse, R106, R8 ;  /* 0x0000006a5c08723c */ /* 0x040fe20000001808 */
[----:B------:R-:W-:Y:S07]  /*3c40*/  LDSM.16.M88.4 R104, [R224+0x1e000] ;  /* 0x01e00000e068783b */ /* 0x000fee0000000200 */
[C---:B------:R-:W-:Y:S08]  /*3c50*/  HMMA.16816.F32 R12, R92.reuse, R84, R12 ;  /* 0x000000545c0c723c */ /* 0x040ff0000000180c */
[----:B------:R-:W-:Y:S01]  /*3c60*/  HMMA.16816.F32 R16, R92, R86, R16 ;  /* 0x000000565c10723c */ /* 0x000fe20000001810 */
[----:B------:R3:W4:Y:S05]  /*3c70*/  LDSM.16.M88.4 R84, [R225+0x1e800] ;  /* 0x01e80000e154783b */ /* 0x00072a0000000200 */
[----:B------:R-:W4:Y:S02]  /*3c80*/  LDSM.16.M88.4 R92, [R228+0x6000] ;  /* 0x00600000e45c783b */ /* 0x000f240000000200 */
[C---:B--2---:R-:W-:Y:S08]  /*3c90*/  HMMA.16816.F32 R4, R100.reuse, R108, R4 ;  /* 0x0000006c6404723c */ /* 0x044ff00000001804 */
[C---:B------:R-:W-:Y:S08]  /*3ca0*/  HMMA.16816.F32 R8, R100.reuse, R110, R8 ;  /* 0x0000006e6408723c */ /* 0x040ff00000001808 */
[C---:B------:R-:W-:Y:S03]  /*3cb0*/  HMMA.16816.F32 R12, R100.reuse, R112, R12 ;  /* 0x00000070640c723c */ /* 0x040fe6000000180c */
[----:B---3--:R-:W-:Y:S05]  /*3cc0*/  IMAD.IADD R225, R230, 0x1, R227 ;  /* 0x00000001e6e17824 */ /* 0x008fea00078e02e3 */
[----:B------:R-:W-:Y:S08]  /*3cd0*/  HMMA.16816.F32 R16, R100, R114, R16 ;  /* 0x000000726410723c */ /* 0x000ff00000001810 */
[C---:B-1----:R-:W-:Y:S08]  /*3ce0*/  HMMA.16816.F32 R4, R88.reuse, R96, R4 ;  /* 0x000000605804723c */ /* 0x042ff00000001804 */
[C---:B------:R-:W-:Y:S08]  /*3cf0*/  HMMA.16816.F32 R8, R88.reuse, R98, R8 ;  /* 0x000000625808723c */ /* 0x040ff00000001808 */
[C---:B----4-:R-:W-:Y:S08]  /*3d00*/  HMMA.16816.F32 R12, R88.reuse, R84, R12 ;  /* 0x00000054580c723c */ /* 0x050ff0000000180c */
[----:B------:R-:W-:Y:S01]  /*3d10*/  HMMA.16816.F32 R16, R88, R86, R16 ;  /* 0x000000565810723c */ /* 0x000fe20000001810 */
[----:B------:R-:W2:Y:S05]  /*3d20*/  LDL R88, [R1+0x4] ;  /* 0x0000040001587983 */ /* 0x000eaa0000100800 */
[----:B------:R-:W1:Y:S02]  /*3d30*/  LDSM.16.M88.4 R84, [R224+0x1e800] ;  /* 0x01e80000e054783b */ /* 0x000e640000000200 */
[C---:B------:R-:W-:Y:S08]  /*3d40*/  HMMA.16816.F32 R4, R92.reuse, R104, R4 ;  /* 0x000000685c04723c */ /* 0x040ff00000001804 */
[C---:B------:R-:W-:Y:S11]  /*3d50*/  HMMA.16816.F32 R8, R92.reuse, R106, R8 ;  /* 0x0000006a5c08723c */ /* 0x040ff60000001808 */
[----:B------:R-:W-:Y:S02]  /*3d60*/  @!P4 FSEL R5, R5, -INF , !P5 ;  /* 0xff8000000505c808 */ /* 0x000fe40006800000 */
[----:B------:R-:W-:Y:S02]  /*3d70*/  @!P4 ISETP.GE.AND P5, PT, R128, R123, PT ;  /* 0x0000007b8000c20c */ /* 0x000fe40003fa6270 */
[----:B------:R-:W-:Y:S02]  /*3d80*/  @!P4 FSEL R7, R7, -INF , !P6 ;  /* 0xff8000000707c808 */ /* 0x000fe40007000000 */
[----:B------:R-:W-:Y:S02]  /*3d90*/  @!P4 FSEL R4, R4, -INF , !P3 ;  /* 0xff8000000404c808 */ /* 0x000fe40005800000 */
[----:B------:R-:W-:Y:S02]  /*3da0*/  @!P4 FSEL R8, R8, -INF , !P5 ;  /* 0xff8000000808c808 */ /* 0x000fe40006800000 */
[----:B------:R-:W-:Y:S02]  /*3db0*/  @!P4 ISETP.GE.AND P3, PT, R120, R121, PT ;  /* 0x000000797800c20c */ /* 0x000fe40003f66270 */
[----:B------:R-:W-:Y:S02]  /*3dc0*/  @!P4 ISETP.GE.AND P6, PT, R122, R123, PT ;  /* 0x0000007b7a00c20c */ /* 0x000fe40003fc6270 */
[----:B------:R-:W-:Y:S02]  /*3dd0*/  @!P4 FSEL R6, R6, -INF , !P3 ;  /* 0xff8000000606c808 */ /* 0x000fe40005800000 */
[----:B------:R-:W-:Y:S01]  /*3de0*/  @!P4 FSEL R9, R9, -INF , !P6 ;  /* 0xff8000000909c808 */ /* 0x000fe20007000000 */
[C---:B-1----:R-:W-:Y:S03]  /*3df0*/  HMMA.16816.F32 R12, R92.reuse, R84, R12 ;  /* 0x000000545c0c723c */ /* 0x042fe6000000180c */
[-C--:B------:R-:W-:Y:S02]  /*3e00*/  @!P4 ISETP.GE.AND P5, PT, R122, R121.reuse, PT ;  /* 0x000000797a00c20c */ /* 0x080fe40003fa6270 */
[----:B------:R-:W-:Y:S01]  /*3e10*/  LOP3.LUT R122, R130, UR46, R197, 0x96, !PT ;  /* 0x0000002e827a7c12 */ /* 0x000fe2000f8e96c5 */
[----:B------:R-:W-:Y:S01]  /*3e20*/  FFMA.FTZ R197, R8, UR11, -R119 ;  /* 0x0000000b08c57c23 */ /* 0x000fe20008010877 */
[----:B------:R-:W-:Y:S01]  /*3e30*/  @!P4 ISETP.GE.AND P3, PT, R128, R121, PT ;  /* 0x000000798000c20c */ /* 0x000fe20003f66270 */
[----:B------:R-:W-:Y:S03]  /*3e40*/  HMMA.16816.F32 R16, R92, R86, R16 ;  /* 0x000000565c10723c */ /* 0x000fe60000001810 */
[----:B------:R-:W-:Y:S01]  /*3e50*/  @!P4 VIADD R128, R120, 0x10 ;  /* 0x000000107880c836 */ /* 0x000fe20000000000 */
[----:B------:R-:W-:Y:S01]  /*3e60*/  @!P4 FSEL R10, R10, -INF , !P3 ;  /* 0xff8000000a0ac808 */ /* 0x000fe20005800000 */
[----:B------:R-:W-:Y:S01]  /*3e70*/  IMAD.WIDE.U32 R130, R122, -0x2daee0ad, RZ ;  /* 0xd2511f537a827825 */ /* 0x000fe200078e00ff */
[----:B------:R-:W-:Y:S02]  /*3e80*/  @!P4 FSEL R11, R11, -INF , !P5 ;  /* 0xff8000000b0bc808 */ /* 0x000fe40006800000 */
[----:B------:R-:W-:Y:S01]  /*3e90*/  @!P4 ISETP.GE.AND P6, PT, R128, R123, PT ;  /* 0x0000007b8000c20c */ /* 0x000fe20003fc6270 */
[----:B------:R-:W-:Y:S01]  /*3ea0*/  @!P4 VIADD R122, R120, 0x18 ;  /* 0x00000018787ac836 */ /* 0x000fe20000000000 */
[----:B------:R-:W-:Y:S01]  /*3eb0*/  @!P4 ISETP.GE.AND P3, PT, R128, R121, PT ;  /* 0x000000798000c20c */ /* 0x000fe20003f66270 */
[----:B------:R-:W-:Y:S01]  /*3ec0*/  @!P4 VIADD R128, R120, 0x11 ;  /* 0x000000117880c836 */ /* 0x000fe20000000000 */
[----:B------:R-:W-:Y:S01]  /*3ed0*/  LOP3.LUT R198, R124, UR15, R131, 0x96, !PT ;  /* 0x0000000f7cc67c12 */ /* 0x000fe2000f8e9683 */
[----:B------:R-:W-:Y:S01]  /*3ee0*/  @!P4 VIADD R120, R120, 0x19 ;  /* 0x000000197878c836 */ /* 0x000fe20000000000 */
[----:B------:R-:W-:Y:S02]  /*3ef0*/  @!P4 FSEL R12, R12, -INF , !P6 ;  /* 0xff8000000c0cc808 */ /* 0x000fe40007000000 */
[----:B------:R-:W-:Y:S01]  /*3f00*/  @!P4 ISETP.GE.AND P5, PT, R128, R123, PT ;  /* 0x0000007b8000c20c */ /* 0x000fe20003fa6270 */
[----:B------:R-:W-:Y:S01]  /*3f10*/  IMAD.WIDE.U32 R198, R198, -0x326172a9, RZ ;  /* 0xcd9e8d57c6c67825 */ /* 0x000fe200078e00ff */
[----:B------:R-:W-:Y:S02]  /*3f20*/  @!P4 ISETP.GE.AND P6, PT, R128, R121, PT ;  /* 0x000000798000c20c */ /* 0x000fe40003fc6270 */
[----:B------:R-:W-:Y:S01]  /*3f30*/  @!P4 FSEL R13, R13, -INF , !P5 ;  /* 0xff8000000d0dc808 */ /* 0x000fe20006800000 */
[----:B------:R-:W-:Y:S01]  /*3f40*/  FFMA.FTZ R202, R12, UR11, -R119 ;  /* 0x0000000b0cca7c23 */ /* 0x000fe20008010877 */
[----:B------:R-:W-:Y:S02]  /*3f50*/  @!P4 ISETP.GE.AND P5, PT, R122, R123, PT ;  /* 0x0000007b7a00c20c */ /* 0x000fe40003fa6270 */
[----:B------:R-:W-:Y:S01]  /*3f60*/  LOP3.LUT R124, R126, UR14, R199, 0x96, !PT ;  /* 0x0000000e7e7c7c12 */ /* 0x000fe2000f8e96c7 */
[----:B------:R-:W-:Y:S01]  /*3f70*/  FFMA.FTZ R203, R13, UR11, -R119 ;  /* 0x0000000b0dcb7c23 */ /* 0x000fe20008010877 */
[----:B------:R-:W-:Y:S02]  /*3f80*/  @!P4 FSEL R15, R15, -INF , !P6 ;  /* 0xff8000000f0fc808 */ /* 0x000fe40007000000 */
[----:B------:R-:W-:Y:S02]  /*3f90*/  @!P4 FSEL R16, R16, -INF , !P5 ;  /* 0xff8000001010c808 */ /* 0x000fe40006800000 */
[-C--:B------:R-:W-:Y:S02]  /*3fa0*/  @!P4 ISETP.GE.AND P6, PT, R122, R121.reuse, PT ;  /* 0x000000797a00c20c */ /* 0x080fe40003fc6270 */
[----:B------:R-:W-:Y:S02]  /*3fb0*/  @!P4 ISETP.GE.AND P5, PT, R120, R121, PT ;  /* 0x000000797800c20c */ /* 0x000fe40003fa6270 */
[----:B------:R-:W-:Y:S02]  /*3fc0*/  PRMT R121, R124, 0x7632, R121 ;  /* 0x000076327c797816 */ /* 0x000fe40000000079 */
[----:B------:R-:W-:Y:S02]  /*3fd0*/  @!P4 FSEL R14, R14, -INF , !P3 ;  /* 0xff8000000e0ec808 */ /* 0x000fe40005800000 */
[----:B------:R-:W-:Y:S02]  /*3fe0*/  LOP3.LUT R122, R124, 0xffff, RZ, 0xc0, !PT ;  /* 0x0000ffff7c7a7812 */ /* 0x000fe400078ec0ff */
[----:B------:R-:W-:Y:S01]  /*3ff0*/  @!P4 ISETP.GE.AND P3, PT, R120, R123, PT ;  /* 0x0000007b7800c20c */ /* 0x000fe20003f66270 */
[--C-:B------:R-:W-:Y:S01]  /*4000*/  FFMA.FTZ R123, R5, UR11, -R119.reuse ;  /* 0x0000000b057b7c23 */ /* 0x100fe20008010877 */
[----:B------:R-:W-:Y:S01]  /*4010*/  LOP3.LUT R120, R124, 0xff, RZ, 0xc0, !PT ;  /* 0x000000ff7c787812 */ /* 0x000fe200078ec0ff */
[----:B------:R-:W-:Y:S01]  /*4020*/  FFMA.FTZ R201, R14, UR11, -R118 ;  /* 0x0000000b0ec97c23 */ /* 0x000fe20008010876 */
[----:B------:R-:W-:Y:S02]  /*4030*/  LOP3.LUT R121, R121, 0xff, RZ, 0xc0, !PT ;  /* 0x000000ff79797812 */ /* 0x000fe400078ec0ff */
[----:B------:R-:W-:Y:S01]  /*4040*/  SHF.R.U32.HI R122, RZ, 0x8, R122 ;  /* 0x00000008ff7a7819 */ /* 0x000fe2000001167a */
[----:B------:R-:W-:Y:S01]  /*4050*/  MUFU.EX2 R123, R123 ;  /* 0x0000007b007b7308 */ /* 0x000fe20000000800 */
[----:B------:R-:W-:Y:S02]  /*4060*/  @!P4 FSEL R17, R17, -INF , !P3 ;  /* 0xff8000001111c808 */ /* 0x000fe40005800000 */
[----:B------:R-:W-:Y:S02]  /*4070*/  @!P4 FSEL R18, R18, -INF , !P6 ;  /* 0xff8000001212c808 */ /* 0x000fe40007000000 */
[----:B------:R-:W-:Y:S01]  /*4080*/  ISETP.LE.U32.AND P3, PT, R120, UR10, PT ;  /* 0x0000000a78007c0c */ /* 0x000fe2000bf63070 */
[----:B------:R-:W-:Y:S01]  /*4090*/  FFMA.FTZ R120, R4, UR11, -R119 ;  /* 0x0000000b04787c23 */ /* 0x000fe20008010877 */
[----:B------:R-:W-:Y:S01]  /*40a0*/  ISETP.LE.U32.AND P6, PT, R121, UR10, PT ;  /* 0x0000000a79007c0c */ /* 0x000fe2000bfc3070 */
[----:B------:R-:W-:Y:S01]  /*40b0*/  IMAD.MOV.U32 R4, RZ, RZ, 0x20 ;  /* 0x00000020ff047424 */ /* 0x000fe200078e00ff */
[----:B------:R-:W-:Y:S01]  /*40c0*/  LOP3.LUT R121, R122, 0xffff, RZ, 0xc0, !PT ;  /* 0x0000ffff7a797812 */ /* 0x000fe200078ec0ff */
[--C-:B------:R-:W-:Y:S01]  /*40d0*/  FFMA.FTZ R122, R6, UR11, -R118.reuse ;  /* 0x0000000b067a7c23 */ /* 0x100fe20008010876 */
[----:B------:R-:W-:Y:S01]  /*40e0*/  @!P4 FSEL R19, R19, -INF , !P5 ;  /* 0xff8000001313c808 */ /* 0x000fe20006800000 */
[----:B------:R-:W1:Y:S01]  /*40f0*/  MUFU.EX2 R120, R120 ;  /* 0x0000007800787308 */ /* 0x000e620000000800 */
[----:B------:R-:W-:Y:S01]  /*4100*/  ISETP.LE.U32.AND P5, PT, R121, UR10, PT ;  /* 0x0000000a79007c0c */ /* 0x000fe2000bfa3070 */
[----:B------:R-:W-:Y:S01]  /*4110*/  FFMA.FTZ R121, R7, UR11, -R118 ;  /* 0x0000000b07797c23 */ /* 0x000fe20008010876 */
[----:B------:R-:W-:Y:S07]  /*4120*/  SHF.R.U32.HI R124, RZ, 0x18, R124 ;  /* 0x00000018ff7c7819 */ /* 0x000fee000001167c */
[----:B------:R-:W3:Y:S01]  /*4130*/  MUFU.EX2 R122, R122 ;  /* 0x0000007a007a7308 */ /* 0x000ee20000000800 */
[----:B------:R-:W-:Y:S02]  /*4140*/  LOP3.LUT R128, R196, UR24, R127, 0x96, !PT ;  /* 0x00000018c4807c12 */ /* 0x000fe4000f8e967f */
[----:B------:R-:W-:Y:S07]  /*4150*/  ISETP.LE.U32.AND P4, PT, R124, UR10, PT ;  /* 0x0000000a7c007c0c */ /* 0x000fee000bf83070 */
[----:B------:R-:W4:Y:S01]  /*4160*/  MUFU.EX2 R121, R121 ;  /* 0x0000007900797308 */ /* 0x000f220000000800 */
[----:B------:R-:W-:Y:S01]  /*4170*/  PRMT R196, R198, 0x7770, RZ ;  /* 0x00007770c6c47816 */ /* 0x000fe200000000ff */
[----:B------:R-:W-:Y:S01]  /*4180*/  IMAD.WIDE.U32 R128, R128, -0x2daee0ad, RZ ;  /* 0xd2511f5380807825 */ /* 0x000fe200078e00ff */
[C---:B------:R-:W-:Y:S07]  /*4190*/  PRMT R127, R198.reuse, 0x7772, RZ ;  /* 0x00007772c67f7816 */ /* 0x040fee00000000ff */
[----:B------:R4:W4:Y:S01]  /*41a0*/  MUFU.EX2 R124, R197 ;  /* 0x000000c5007c7308 */ /* 0x0009220000000800 */
[----:B------:R-:W-:Y:S01]  /*41b0*/  PRMT R126, R198, 0x7771, RZ ;  /* 0x00007771c67e7816 */ /* 0x000fe200000000ff */
[----:B-1----:R-:W-:Y:S01]  /*41c0*/  @!P3 FADD.FTZ R120, -R120, -RZ ;  /* 0x800000ff7878b221 */ /* 0x002fe20000010100 */
[----:B------:R-:W-:Y:S01]  /*41d0*/  PRMT R125, R198, 0x7773, RZ ;  /* 0x00007773c67d7816 */ /* 0x000fe200000000ff */
[----:B------:R-:W-:Y:S01]  /*41e0*/  FFMA.FTZ R198, R9, UR11, -R119 ;  /* 0x0000000b09c67c23 */ /* 0x000fe20008010877 */
[----:B------:R-:W-:Y:S01]  /*41f0*/  ISETP.LE.U32.AND P3, PT, R196, UR10, PT ;  /* 0x0000000ac4007c0c */ /* 0x000fe2000bf63070 */
[----:B---3--:R-:W-:Y:S01]  /*4200*/  @!P6 FADD.FTZ R122, -R122, -RZ ;  /* 0x800000ff7a7ae221 */ /* 0x008fe20000010100 */
[----:B------:R-:W-:Y:S01]  /*4210*/  ISETP.GT.U32.AND P6, PT, R127, UR10, PT ;  /* 0x0000000a7f007c0c */ /* 0x000fe2000bfc4070 */
[----:B------:R-:W-:Y:S02]  /*4220*/  @!P5 FADD.FTZ R123, -R123, -RZ ;  /* 0x800000ff7b7bd221 */ /* 0x000fe40000010100 */
[----:B------:R-:W1:Y:S01]  /*4230*/  MUFU.EX2 R127, R198 ;  /* 0x000000c6007f7308 */ /* 0x000e620000000800 */
[----:B------:R-:W-:Y:S01]  /*4240*/  ISETP.GT.U32.AND P5, PT, R126, UR10, PT ;  /* 0x0000000a7e007c0c */ /* 0x000fe2000bfa4070 */
[--C-:B------:R-:W-:Y:S01]  /*4250*/  FFMA.FTZ R196, R10, UR11, -R118.reuse ;  /* 0x0000000b0ac47c23 */ /* 0x100fe20008010876 */
[--C-:B------:R-:W-:Y:S01]  /*4260*/  LOP3.LUT R131, R130, UR13, R129.reuse, 0x96, !PT ;  /* 0x0000000d82837c12 */ /* 0x100fe2000f8e9681 */
[----:B----4-:R-:W-:Y:S01]  /*4270*/  @!P4 FADD.FTZ R121, -R121, -RZ ;  /* 0x800000ff7979c221 */ /* 0x010fe20000010100 */
[----:B------:R-:W-:Y:S01]  /*4280*/  FFMA.FTZ R197, R11, UR11, -R118 ;  /* 0x0000000b0bc57c23 */ /* 0x000fe20008010876 */
[----:B------:R-:W-:Y:S02]  /*4290*/  ISETP.GT.U32.AND P4, PT, R125, UR10, PT ;  /* 0x0000000a7d007c0c */ /* 0x000fe4000bf84070 */
[C---:B------:R-:W-:Y:S01]  /*42a0*/  LOP3.LUT R130, R131.reuse, 0xff, RZ, 0xc0, !PT ;  /* 0x000000ff83827812 */ /* 0x040fe200078ec0ff */
[----:B------:R-:W-:Y:S01]  /*42b0*/  @!P3 FADD.FTZ R124, -R124, -RZ ;  /* 0x800000ff7c7cb221 */ /* 0x000fe20000010100 */
[C---:B------:R-:W-:Y:S01]  /*42c0*/  PRMT R129, R131.reuse, 0x7632, R129 ;  /* 0x0000763283817816 */ /* 0x040fe20000000081 */
[----:B------:R-:W3:Y:S01]  /*42d0*/  MUFU.EX2 R125, R196 ;  /* 0x000000c4007d7308 */ /* 0x000ee20000000800 */
[----:B------:R-:W-:Y:S02]  /*42e0*/  LOP3.LUT R126, R131, 0xffff, RZ, 0xc0, !PT ;  /* 0x0000ffff837e7812 */ /* 0x000fe400078ec0ff */
[----:B------:R-:W-:Y:S01]  /*42f0*/  ISETP.LE.U32.AND P3, PT, R130, UR10, PT ;  /* 0x0000000a82007c0c */ /* 0x000fe2000bf63070 */
[----:B-1----:R-:W-:Y:S01]  /*4300*/  @P5 FADD.FTZ R127, -R127, -RZ ;  /* 0x800000ff7f7f5221 */ /* 0x002fe20000010100 */
[----:B------:R-:W-:Y:S02]  /*4310*/  LOP3.LUT R129, R129, 0xff, RZ, 0xc0, !PT ;  /* 0x000000ff81817812 */ /* 0x000fe400078ec0ff */
[----:B------:R-:W-:Y:S03]  /*4320*/  SHF.R.U32.HI R130, RZ, 0x8, R126 ;  /* 0x00000008ff827819 */ /* 0x000fe6000001167e */
[----:B------:R-:W1:Y:S01]  /*4330*/  MUFU.EX2 R126, R197 ;  /* 0x000000c5007e7308 */ /* 0x000e620000000800 */
[----:B------:R-:W-:Y:S02]  /*4340*/  ISETP.LE.U32.AND P5, PT, R129, UR10, PT ;  /* 0x0000000a81007c0c */ /* 0x000fe4000bfa3070 */
[----:B------:R-:W-:Y:S07]  /*4350*/  LOP3.LUT R130, R130, 0xffff, RZ, 0xc0, !PT ;  /* 0x0000ffff82827812 */ /* 0x000fee00078ec0ff */
[----:B------:R-:W4:Y:S01]  /*4360*/  MUFU.EX2 R197, R201 ;  /* 0x000000c900c57308 */ /* 0x000f220000000800 */
[----:B------:R-:W-:Y:S01]  /*4370*/  PRMT R198, R128, 0x7772, RZ ;  /* 0x0000777280c67816 */ /* 0x000fe200000000ff */
[----:B---3--:R-:W-:Y:S01]  /*4380*/  @P6 FADD.FTZ R125, -R125, -RZ ;  /* 0x800000ff7d7d6221 */ /* 0x008fe20000010100 */
[--C-:B------:R-:W-:Y:S07]  /*4390*/  FFMA.FTZ R196, R15, UR11, -R118.reuse ;  /* 0x0000000b0fc47c23 */ /* 0x100fee0008010876 */
[----:B------:R-:W3:Y:S01]  /*43a0*/  MUFU.EX2 R129, R202 ;  /* 0x000000ca00817308 */ /* 0x000ee20000000800 */
[----:B------:R-:W-:Y:S02]  /*43b0*/  ISETP.LE.U32.AND P6, PT, R130, UR10, PT ;  /* 0x0000000a82007c0c */ /* 0x000fe4000bfc3070 */
[----:B------:R-:W-:Y:S07]  /*43c0*/  SHF.R.U32.HI R131, RZ, 0x18, R131 ;  /* 0x00000018ff837819 */ /* 0x000fee0000011683 */
[----:B------:R-:W3:Y:S01]  /*43d0*/  MUFU.EX2 R130, R203 ;  /* 0x000000cb00827308 */ /* 0x000ee20000000800 */
[----:B------:R-:W-:Y:S01]  /*43e0*/  F2FP.RELU.F16.F32.PACK_AB R207, R121, R122 ;  /* 0x0000007a79cf723e */ /* 0x000fe200000008ff */
[----:B-1----:R-:W-:Y:S01]  /*43f0*/  @P4 FADD.FTZ R126, -R126, -RZ ;  /* 0x800000ff7e7e4221 */ /* 0x002fe20000010100 */
[----:B------:R-:W-:Y:S07]  /*4400*/  F2FP.RELU.F16.F32.PACK_AB R205, R123, R120 ;  /* 0x000000787bcd723e */ /* 0x000fee00000008ff */
[----:B------:R-:W1:Y:S01]  /*4410*/  MUFU.EX2 R196, R196 ;  /* 0x000000c400c47308 */ /* 0x000e620000000800 */
[----:B------:R-:W-:Y:S01]  /*4420*/  ISETP.LE.U32.AND P4, PT, R131, UR10, PT ;  /* 0x0000000a83007c0c */ /* 0x000fe2000bf83070 */
[----:B----4-:R-:W-:Y:S01]  /*4430*/  @!P5 FADD.FTZ R197, -R197, -RZ ;  /* 0x800000ffc5c5d221 */ /* 0x010fe20000010100 */
[----:B------:R-:W-:Y:S02]  /*4440*/  ISETP.GT.U32.AND P5, PT, R198, UR10, PT ;  /* 0x0000000ac6007c0c */ /* 0x000fe4000bfa4070 */
[----:B------:R-:W-:Y:S01]  /*4450*/  F2FP.RELU.F16.F32.PACK_AB R204, R127, R124 ;  /* 0x0000007c7fcc723e */ /* 0x000fe200000008ff */
[----:B---3--:R-:W-:Y:S01]  /*4460*/  @!P3 FADD.FTZ R129, -R129, -RZ ;  /* 0x800000ff8181b221 */ /* 0x008fe20000010100 */
[----:B------:R-:W-:Y:S01]  /*4470*/  PRMT R200, R128, 0x7770, RZ ;  /* 0x0000777080c87816 */ /* 0x000fe200000000ff */
[--C-:B------:R-:W-:Y:S01]  /*4480*/  FFMA.FTZ R202, R18, UR11, -R118.reuse ;  /* 0x0000000b12ca7c23 */ /* 0x100fe20008010876 */
[----:B------:R-:W-:Y:S01]  /*4490*/  PRMT R199, R128, 0x7771, RZ ;  /* 0x0000777180c77816 */ /* 0x000fe200000000ff */
[----:B------:R-:W-:Y:S01]  /*44a0*/  FFMA.FTZ R118, R19, UR11, -R118 ;  /* 0x0000000b13767c23 */ /* 0x000fe20008010876 */
[----:B------:R-:W-:Y:S01]  /*44b0*/  ISETP.LE.U32.AND P3, PT, R200, UR10, PT ;  /* 0x0000000ac8007c0c */ /* 0x000fe2000bf63070 */
[--C-:B------:R-:W-:Y:S01]  /*44c0*/  FFMA.FTZ R200, R16, UR11, -R119.reuse ;  /* 0x0000000b10c87c23 */ /* 0x100fe20008010877 */
[----:B------:R-:W-:Y:S01]  /*44d0*/  FFMA.FTZ R119, R17, UR11, -R119 ;  /* 0x0000000b11777c23 */ /* 0x000fe20008010877 */
[----:B------:R-:W-:Y:S01]  /*44e0*/  @!P6 FADD.FTZ R130, -R130, -RZ ;  /* 0x800000ff8282e221 */ /* 0x000fe20000010100 */
[----:B------:R-:W-:Y:S01]  /*44f0*/  PRMT R128, R128, 0x7773, RZ ;  /* 0x0000777380807816 */ /* 0x000fe200000000ff */
[----:B-1----:R-:W-:Y:S01]  /*4500*/  @!P4 FADD.FTZ R196, -R196, -RZ ;  /* 0x800000ffc4c4c221 */ /* 0x002fe20000010100 */
[----:B------:R-:W-:Y:S01]  /*4510*/  ISETP.GT.U32.AND P6, PT, R199, UR10, PT ;  /* 0x0000000ac7007c0c */ /* 0x000fe2000bfc4070 */
[----:B------:R-:W1:Y:S01]  /*4520*/  MUFU.EX2 R201, R119 ;  /* 0x0000007700c97308 */ /* 0x000e620000000800 */
[----:B------:R-:W-:Y:S02]  /*4530*/  ISETP.GT.U32.AND P4, PT, R128, UR10, PT ;  /* 0x0000000a80007c0c */ /* 0x000fe4000bf84070 */
[----:B------:R-:W-:Y:S07]  /*4540*/  F2FP.RELU.F16.F32.PACK_AB R208, R126, R125 ;  /* 0x0000007d7ed0723e */ /* 0x000fee00000008ff */
[----:B------:R-:W3:Y:S01]  /*4550*/  MUFU.EX2 R199, R118 ;  /* 0x0000007600c77308 */ /* 0x000ee20000000800 */
[----:B------:R-:W-:Y:S02]  /*4560*/  F2FP.RELU.F16.F32.PACK_AB R209, R130, R129 ;  /* 0x0000008182d1723e */ /* 0x000fe400000008ff */
[----:B------:R-:W-:Y:S07]  /*4570*/  SEL R228, R4, 0xffffffe0, !P1 ;  /* 0xffffffe004e47807 */ /* 0x000fee0004800000 */
[----:B------:R-:W4:Y:S10]  /*4580*/  MUFU.EX2 R200, R200 ;  /* 0x000000c800c87308 */ /* 0x000f340000000800 */
[----:B------:R-:W4:Y:S01]  /*4590*/  MUFU.EX2 R202, R202 ;  /* 0x000000ca00ca7308 */ /* 0x000f220000000800 */
[----:B------:R-:W-:Y:S02]  /*45a0*/  IMAD.IADD R226, R228, 0x1, R227 ;  /* 0x00000001e4e27824 */ /* 0x000fe400078e02e3 */
[----:B-1----:R-:W-:Y:S01]  /*45b0*/  @P6 FADD.FTZ R201, -R201, -RZ ;  /* 0x800000ffc9c96221 */ /* 0x002fe20000010100 */
[----:B------:R-:W-:Y:S01]  /*45c0*/  LEA R119, R0, UR4, 0x1 ;  /* 0x0000000400777c11 */ /* 0x000fe2000f8e08ff */
[----:B------:R-:W-:Y:S01]  /*45d0*/  IMAD.IADD R224, R228, 0x1, R225 ;  /* 0x00000001e4e07824 */ /* 0x000fe200078e02e1 */
[----:B------:R-:W-:Y:S01]  /*45e0*/  FSETP.GE.FTZ.AND P6, PT, R120, RZ, PT ;  /* 0x000000ff7800720b */ /* 0x000fe20003fd6000 */
[----:B---3--:R-:W-:Y:S01]  /*45f0*/  @P4 FADD.FTZ R199, -R199, -RZ ;  /* 0x800000ffc7c74221 */ /* 0x008fe20000010100 */
[----:B------:R-:W-:Y:S01]  /*4600*/  FSETP.GE.FTZ.AND P4, PT, R124, RZ, PT ;  /* 0x000000ff7c00720b */ /* 0x000fe20003f96000 */
[C---:B------:R-:W-:Y:S02]  /*4610*/  IMAD.IADD R118, R119.reuse, 0x1, R228 ;  /* 0x0000000177767824 */ /* 0x040fe400078e02e4 */
[----:B----4-:R-:W-:Y:S01]  /*4620*/  @!P3 FADD.FTZ R200, -R200, -RZ ;  /* 0x800000ffc8c8b221 */ /* 0x010fe20000010100 */
[----:B------:R-:W-:Y:S02]  /*4630*/  IMAD.IADD R117, R119, 0x1, R230 ;  /* 0x0000000177757824 */ /* 0x000fe400078e02e6 */
[----:B------:R-:W-:Y:S02]  /*4640*/  @P5 FADD.FTZ R202, -R202, -RZ ;  /* 0x800000ffcaca5221 */ /* 0x000fe40000010100 */
[----:B------:R-:W-:Y:S01]  /*4650*/  F2FP.RELU.F16.F32.PACK_AB R206, R201, R200 ;  /* 0x000000c8c9ce723e */ /* 0x000fe200000008ff */
[----:B------:R-:W-:Y:S01]  /*4660*/  IMAD.IADD R116, R228, 0x1, R117 ;  /* 0x00000001e4747824 */ /* 0x000fe200078e0275 */
[----:B------:R-:W-:Y:S02]  /*4670*/  FSETP.GE.FTZ.AND P5, PT, R123, RZ, PT ;  /* 0x000000ff7b00720b */ /* 0x000fe40003fb6000 */
[----:B--2---:R-:W-:Y:S05]  /*4680*/  LEA R198, R88, UR4, 0x1 ;  /* 0x0000000458c67c11 */ /* 0x004fea000f8e08ff */
[C---:B------:R-:W-:Y:S01]  /*4690*/  IMAD.IADD R131, R198.reuse, 0x1, R210 ;  /* 0x00000001c6837824 */ /* 0x040fe200078e02d2 */
[----:B------:R1:W-:Y:S01]  /*46a0*/  STS [R198+0x2a000], R205 ;  /* 0x02a000cdc6007388 */ /* 0x0003e20000000800 */
[C---:B------:R-:W-:Y:S02]  /*46b0*/  VIADD R203, R198.reuse, 0x2a000 ;  /* 0x0002a000c6cb7836 */ /* 0x040fe40000000000 */
[----:B------:R-:W-:Y:S02]  /*46c0*/  VIADD R128, R198, 0x2a020 ;  /* 0x0002a020c6807836 */ /* 0x000fe40000000000 */
[----:B------:R-:W-:Y:S01]  /*46d0*/  STS [R198+0x2a400], R207 ;  /* 0x02a400cfc6007388 */ /* 0x000fe20000000800 */
[----:B------:R-:W-:Y:S04]  /*46e0*/  @P2 VIADD R128, R203, 0xffffffe0 ;  /* 0xffffffe0cb802836 */ /* 0x000fe80000000000 */
[----:B------:R2:W-:Y:S01]  /*46f0*/  STS [R131+0x2a000], R204 ;  /* 0x02a000cc83007388 */ /* 0x0005e20000000800 */
[----:B------:R-:W-:Y:S04]  /*4700*/  IMAD.IADD R203, R210, 0x1, R128 ;  /* 0x00000001d2cb7824 */ /* 0x000fe800078e0280 */
[----:B------:R-:W-:Y:S05]  /*4710*/  STS [R131+0x2a400], R208 ;  /* 0x02a400d083007388 */ /* 0x000fea0000000800 */
[----:B------:R-:W-:Y:S01]  /*4720*/  STS [R128], R209 ;  /* 0x000000d180007388 */ /* 0x000fe20000000800 */
[----:B-1----:R-:W-:Y:S05]  /*4730*/  F2FP.RELU.F16.F32.PACK_AB R205, R196, R197 ;  /* 0x000000c5c4cd723e */ /* 0x002fea00000008ff */
[----:B------:R1:W-:Y:S01]  /*4740*/  STS [R128+0x400], R205 ;  /* 0x000400cd80007388 */ /* 0x0003e20000000800 */
[----:B--2---:R-:W-:Y:S04]  /*4750*/  F2FP.RELU.F16.F32.PACK_AB R204, R199, R202 ;  /* 0x000000cac7cc723e */ /* 0x004fe800000008ff */
[----:B------:R-:W-:Y:S05]  /*4760*/  STS [R203], R206 ;  /* 0x000000cecb007388 */ /* 0x000fea0000000800 */
        /* <DEDUP_REMOVED lines=11> */
[----:B------:R-:W-:Y:S02]  /*4820*/  LEA.HI.X R207, R237, R205, RZ, 0x2, P3 ;  /* 0x000000cdedcf7211 */ /* 0x000fe400018f14ff */
[----:B------:R-:W-:Y:S02]  /*4830*/  FSETP.GE.FTZ.AND P3, PT, R127, RZ, PT ;  /* 0x000000ff7f00720b */ /* 0x000fe40003f76000 */
[----:B------:R-:W-:Y:S05]  /*4840*/  LDSM.16.M88.4 R112, [R225+0x22000] ;  /* 0x02200000e170783b */ /* 0x000fea0000000200 */
[----:B------:R-:W2:Y:S01]  /*4850*/  LDG.E R204, desc[UR36][R206.64] ;  /* 0x00000024cecc7981 */ /* 0x000ea2000c1e1900 */
[C---:B---3--:R-:W-:Y:S08]  /*4860*/  HMMA.16816.F32 R4, R84.reuse, R88, RZ ;  /* 0x000000585404723c */ /* 0x048ff000000018ff */
[C---:B------:R-:W-:Y:S01]  /*4870*/  HMMA.16816.F32 R8, R84.reuse, R90, RZ ;  /* 0x0000005a5408723c */ /* 0x040fe200000018ff */
[----:B------:R-:W3:Y:S07]  /*4880*/  LDSM.16.M88.4 R88, [R117+0x10000] ;  /* 0x010000007558783b */ /* 0x000eee0000000200 */
[C---:B----4-:R-:W-:Y:S01]  /*4890*/  HMMA.16816.F32 R12, R84.reuse, R92, RZ ;  /* 0x0000005c540c723c */ /* 0x050fe200000018ff */
[----:B------:R4:W5:Y:S07]  /*48a0*/  LDG.E R206, desc[UR36][R206.64+0x20] ;  /* 0x00002024cece7981 */ /* 0x00096e000c1e1900 */
        /* <DEDUP_REMOVED lines=10> */
[C---:B---3--:R-:W-:Y:S08]  /*4950*/  HMMA.16816.F32 R4, R88.reuse, R108, R4 ;  /* 0x0000006c5804723c */ /* 0x048ff00000001804 */
[C---:B------:R-:W-:Y:S01]  /*4960*/  HMMA.16816.F32 R8, R88.reuse, R110, R8 ;  /* 0x0000006e5808723c */ /* 0x040fe20000001808 */
[----:B------:R-:W3:Y:S07]  /*4970*/  LDSM.16.M88.4 R108, [R227+0x22000] ;  /* 0x02200000e36c783b */ /* 0x000eee0000000200 */
[C---:B----4-:R-:W-:Y:S08]  /*4980*/  HMMA.16816.F32 R12, R88.reuse, R84, R12 ;  /* 0x00000054580c723c */ /* 0x050ff0000000180c */
[----:B------:R-:W-:Y:S01]  /*4990*/  HMMA.16816.F32 R16, R88, R86, R16 ;  /* 0x000000565810723c */ /* 0x000fe20000001810 */
        /* <DEDUP_REMOVED lines=73> */
[C---:B------:R-:W-:Y:S08]  /*4e30*/  HMMA.16816.F32 R8, R104.reuse, R110, R8 ;  /* 0x0000006e6808723c */ /* 0x040ff00000001808 */
[C---:B-1----:R-:W-:Y:S08]  /*4e40*/  HMMA.16816.F32 R12, R104.reuse, R88, R12 ;  /* 0x00000058680c723c */ /* 0x042ff0000000180c */
[----:B------:R-:W-:Y:S01]  /*4e50*/  HMMA.16816.F32 R16, R104, R90, R16 ;  /* 0x0000005a6810723c */ /* 0x000fe20000001810 */
[----:B------:R-:W1:Y:S07]  /*4e60*/  LDSM.16.M88.4 R88, [R224+0x26800] ;  /* 0x02680000e058783b */ /* 0x000e6e0000000200 */
[C---:B---3--:R-:W-:Y:S08]  /*4e70*/  HMMA.16816.F32 R4, R92.reuse, R100, R4 ;  /* 0x000000645c04723c */ /* 0x048ff00000001804 */
[C---:B------:R-:W-:Y:S08]  /*4e80*/  HMMA.16816.F32 R8, R92.reuse, R102, R8 ;  /* 0x000000665c08723c */ /* 0x040ff00000001808 */
[C---:B--2---:R-:W-:Y:S03]  /*4e90*/  HMMA.16816.F32 R12, R92.reuse, R84, R12 ;  /* 0x000000545c0c723c */ /* 0x044fe6000000180c */
[----:B------:R-:W-:Y:S02]  /*4ea0*/  LOP3.LUT R85, R219, 0x20, RZ, 0xc0, !PT ;  /* 0x00000020db557812 */ /* 0x000fe400078ec0ff */
[----:B------:R-:W-:Y:S03]  /*4eb0*/  SHF.R.U32.HI R84, RZ, 0x3, R220 ;  /* 0x00000003ff547819 */ /* 0x000fe600000116dc */
[----:B------:R-:W-:Y:S03]  /*4ec0*/  HMMA.16816.F32 R16, R92, R86, R16 ;  /* 0x000000565c10723c */ /* 0x000fe60000001810 */
[----:B------:R-:W-:Y:S05]  /*4ed0*/  LOP3.LUT R84, R85, 0x18, R84, 0xf8, !PT ;  /* 0x0000001855547812 */ /* 0x000fea00078ef854 */
[C---:B------:R-:W-:Y:S08]  /*4ee0*/  HMMA.16816.F32 R4, R96.reuse, R112, R4 ;  /* 0x000000706004723c */ /* 0x040ff00000001804 */
[C---:B------:R-:W-:Y:S08]  /*4ef0*/  HMMA.16816.F32 R8, R96.reuse, R114, R8 ;  /* 0x000000726008723c */ /* 0x040ff00000001808 */
[C---:B-1----:R-:W-:Y:S03]  /*4f00*/  HMMA.16816.F32 R12, R96.reuse, R88, R12 ;  /* 0x00000058600c723c */ /* 0x042fe6000000180c */
[C---:B------:R-:W-:Y:S01]  /*4f10*/  FADD.FTZ R203, -R204.reuse, R5 ;  /* 0x00000005cccb7221 */ /* 0x040fe20000010100 */
[C---:B------:R-:W-:Y:S04]  /*4f20*/  FADD.FTZ R119, -R204.reuse, R4 ;  /* 0x00000004cc777221 */ /* 0x040fe80000010100 */
[-C--:B------:R-:W-:Y:S01]  /*4f30*/  FSEL R118, R203, R204.reuse, P5 ;  /* 0x000000cccb767208 */ /* 0x080fe20002800000 */
[----:B------:R-:W-:Y:S03]  /*4f40*/  HMMA.16816.F32 R16, R96, R90, R16 ;  /* 0x0000005a6010723c */ /* 0x000fe60000001810 */
[----:B------:R-:W-:Y:S01]  /*4f50*/  FSEL R119, R119, R204, P6 ;  /* 0x000000cc77777208 */ /* 0x000fe20003000000 */
[----:B------:R-:W-:Y:S01]  /*4f60*/  FADD.FTZ R207, -R204, R9 ;  /* 0x00000009cccf7221 */ /* 0x000fe20000010100 */
[----:B------:R-:W-:Y:S01]  /*4f70*/  FSETP.GE.FTZ.AND P5, PT, R130, RZ, PT ;  /* 0x000000ff8200720b */ /* 0x000fe20003fb6000 */
[----:B------:R-:W-:Y:S01]  /*4f80*/  FADD.FTZ R205, -R204, R8 ;  /* 0x00000008cccd7221 */ /* 0x000fe20000010100 */
[----:B------:R-:W-:Y:S01]  /*4f90*/  FMUL.FTZ R118, R123, R118 ;  /* 0x000000767b767220 */ /* 0x000fe20000410000 */
[----:B------:R-:W-:Y:S01]  /*4fa0*/  FMUL.FTZ R119, R120, R119 ;  /* 0x0000007778777220 */ /* 0x000fe20000410000 */
[-C--:B------:R-:W-:Y:S01]  /*4fb0*/  FSEL R208, R207, R204.reuse, P3 ;  /* 0x000000cccfd07208 */ /* 0x080fe20001800000 */
[C---:B------:R-:W-:Y:S01]  /*4fc0*/  FADD.FTZ R123, -R204.reuse, R12 ;  /* 0x0000000ccc7b7221 */ /* 0x040fe20000010100 */
[----:B------:R-:W-:Y:S02]  /*4fd0*/  FSETP.GE.FTZ.AND P3, PT, R201, RZ, PT ;  /* 0x000000ffc900720b */ /* 0x000fe40003f76000 */
[----:B------:R-:W-:Y:S01]  /*4fe0*/  FSEL R205, R205, R204, P4 ;  /* 0x000000cccdcd7208 */ /* 0x000fe20002000000 */
[----:B------:R-:W-:Y:S01]  /*4ff0*/  FMUL.FTZ R208, R127, R208 ;  /* 0x000000d07fd07220 */ /* 0x000fe20000410000 */
[----:B------:R-:W-:Y:S01]  /*5000*/  FSETP.GE.FTZ.AND P4, PT, R129, RZ, PT ;  /* 0x000000ff8100720b */ /* 0x000fe20003f96000 */
[----:B------:R-:W-:Y:S01]  /*5010*/  FADD.FTZ R127, -R204, R13 ;  /* 0x0000000dcc7f7221 */ /* 0x000fe20000010100 */
[----:B------:R-:W-:Y:S01]  /*5020*/  F2FP.F16.F32.PACK_AB R119, R118, R119 ;  /* 0x000000777677723e */ /* 0x000fe200000000ff */
[----:B------:R-:W-:Y:S01]  /*5030*/  FMUL.FTZ R205, R124, R205 ;  /* 0x000000cd7ccd7220 */ /* 0x000fe20000410000 */
[-C--:B------:R-:W-:Y:S01]  /*5040*/  FSEL R120, R123, R204.reuse, P4 ;  /* 0x000000cc7b787208 */ /* 0x080fe20002000000 */
[----:B------:R-:W-:Y:S01]  /*5050*/  FADD.FTZ R123, -R204, R16 ;  /* 0x00000010cc7b7221 */ /* 0x000fe20000010100 */
[----:B------:R-:W-:Y:S02]  /*5060*/  FSEL R127, R127, R204, P5 ;  /* 0x000000cc7f7f7208 */ /* 0x000fe40002800000 */
[----:B------:R-:W-:Y:S01]  /*5070*/  FSETP.GE.FTZ.AND P4, PT, R200, RZ, PT ;  /* 0x000000ffc800720b */ /* 0x000fe20003f96000 */
[----:B------:R-:W-:Y:S01]  /*5080*/  FMUL.FTZ R120, R129, R120 ;  /* 0x0000007881787220 */ /* 0x000fe20000410000 */
[----:B------:R-:W-:Y:S01]  /*5090*/  F2FP.F16.F32.PACK_AB R208, R208, R205 ;  /* 0x000000cdd0d0723e */ /* 0x000fe200000000ff */
[----:B------:R-:W-:Y:S01]  /*50a0*/  FMUL.FTZ R127, R130, R127 ;  /* 0x0000007f827f7220 */ /* 0x000fe20000410000 */
[----:B------:R-:W-:Y:S01]  /*50b0*/  FSEL R123, R123, R204, P4 ;  /* 0x000000cc7b7b7208 */ /* 0x000fe20002000000 */
[----:B------:R-:W-:Y:S03]  /*50c0*/  @P3 FADD.FTZ R204, -R204, R17 ;  /* 0x00000011cccc3221 */ /* 0x000fe60000010100 */
[----:B------:R-:W-:Y:S01]  /*50d0*/  F2FP.F16.F32.PACK_AB R127, R127, R120 ;  /* 0x000000787f7f723e */ /* 0x000fe200000000ff */
[----:B------:R-:W-:Y:S01]  /*50e0*/  FMUL.FTZ R123, R200, R123 ;  /* 0x0000007bc87b7220 */ /* 0x000fe20000410000 */
[----:B------:R-:W-:Y:S01]  /*50f0*/  FMUL.FTZ R204, R201, R204 ;  /* 0x000000ccc9cc7220 */ /* 0x000fe20000410000 */
        /* <DEDUP_REMOVED lines=28> */
.L_x_1063:
[C---:B-----5:R-:W-:Y:S01]  /*52c0*/  FADD.FTZ R7, -R206.reuse, R7 ;  /* 0x00000007ce077221 */ /* 0x060fe20000010100 */
[----:B------:R-:W-:Y:S01]  /*52d0*/  FSETP.GE.FTZ.AND P3, PT, R121, RZ, PT ;  /* 0x000000ff7900720b */ /* 0x000fe20003f76000 */
[----:B------:R-:W-:Y:S01]  /*52e0*/  FADD.FTZ R5, -R206, R6 ;  /* 0x00000006ce057221 */ /* 0x000fe20000010100 */
[----:B------:R-:W-:Y:S01]  /*52f0*/  FSETP.GE.FTZ.AND P4, PT, R122, RZ, PT ;  /* 0x000000ff7a00720b */ /* 0x000fe20003f96000 */
[C---:B------:R-:W-:Y:S01]  /*5300*/  FADD.FTZ R11, -R206.reuse, R11 ;  /* 0x0000000bce0b7221 */ /* 0x040fe20000010100 */
[-C--:B------:R-:W-:Y:S01]  /*5310*/  FSEL R4, R7, R206.reuse, P3 ;  /* 0x000000ce07047208 */ /* 0x080fe20001800000 */
[----:B-1----:R-:W-:Y:S01]  /*5320*/  FADD.FTZ R9, -R206, R10 ;  /* 0x0000000ace097221 */ /* 0x002fe20000010100 */
[----:B------:R-:W-:Y:S01]  /*5330*/  FSETP.GE.FTZ.AND P3, PT, R126, RZ, PT ;  /* 0x000000ff7e00720b */ /* 0x000fe20003f76000 */
[C---:B------:R-:W-:Y:S01]  /*5340*/  FADD.FTZ R7, -R206.reuse, R14 ;  /* 0x0000000ece077221 */ /* 0x040fe20000010100 */
[----:B------:R-:W-:Y:S01]  /*5350*/  FSEL R5, R5, R206, P4 ;  /* 0x000000ce05057208 */ /* 0x000fe20002000000 */
[----:B------:R-:W-:Y:S01]  /*5360*/  FADD.FTZ R15, -R206, R15 ;  /* 0x0000000fce0f7221 */ /* 0x000fe20000010100 */
[----:B------:R-:W-:Y:S01]  /*5370*/  FSETP.GE.FTZ.AND P4, PT, R125, RZ, PT ;  /* 0x000000ff7d00720b */ /* 0x000fe20003f96000 */
[----:B------:R-:W-:Y:S01]  /*5380*/  FMUL.FTZ R4, R121, R4 ;  /* 0x0000000479047220 */ /* 0x000fe20000410000 */
[-C--:B------:R-:W-:Y:S01]  /*5390*/  FSEL R11, R11, R206.reuse, P3 ;  /* 0x000000ce0b0b7208 */ /* 0x080fe20001800000 */
[----:B------:R-:W-:Y:S01]  /*53a0*/  FMUL.FTZ R5, R122, R5 ;  /* 0x000000057a057220 */ /* 0x000fe20000410000 */
[----:B------:R-:W-:Y:S01]  /*53b0*/  FSETP.GE.FTZ.AND P3, PT, R199, RZ, PT ;  /* 0x000000ffc700720b */ /* 0x000fe20003f76000 */
[----:B------:R-:W-:Y:S01]  /*53c0*/  STS [R198+0x28000], R119 ;  /* 0x02800077c6007388 */ /* 0x000fe20000000800 */
[----:B------:R-:W-:Y:S01]  /*53d0*/  FSEL R6, R9, R206, P4 ;  /* 0x000000ce09067208 */ /* 0x000fe20002000000 */
[----:B------:R-:W-:Y:S01]  /*53e0*/  FMUL.FTZ R11, R126, R11 ;  /* 0x0000000b7e0b7220 */ /* 0x000fe20000410000 */
[----:B------:R-:W-:Y:S01]  /*53f0*/  FSETP.GE.FTZ.AND P5, PT, R197, RZ, PT ;  /* 0x000000ffc500720b */ /* 0x000fe20003fb6000 */
[----:B------:R-:W-:Y:S01]  /*5400*/  IMAD.IADD R88, R210, 0x1, R128 ;  /* 0x00000001d2587824 */ /* 0x000fe200078e0280 */
[----:B------:R-:W-:Y:S01]  /*5410*/  FSETP.GE.FTZ.AND P4, PT, R196, RZ, PT ;  /* 0x000000ffc400720b */ /* 0x000fe20003f96000 */
[----:B------:R-:W-:Y:S01]  /*5420*/  FMUL.FTZ R6, R125, R6 ;  /* 0x000000067d067220 */ /* 0x000fe20000410000 */
[-C--:B------:R-:W-:Y:S01]  /*5430*/  FSEL R8, R7, R206.reuse, P5 ;  /* 0x000000ce07087208 */ /* 0x080fe20002800000 */
[----:B------:R-:W-:Y:S01]  /*5440*/  FADD.FTZ R7, -R206, R18 ;  /* 0x00000012ce077221 */ /* 0x000fe20000010100 */
[----:B------:R-:W-:Y:S01]  /*5450*/  FSEL R15, R15, R206, P4 ;  /* 0x000000ce0f0f7208 */ /* 0x000fe20002000000 */
[----:B------:R-:W-:Y:S01]  /*5460*/  IMAD R121, R251, UR9, RZ ;  /* 0x00000009fb797c24 */ /* 0x000fe2000f8e02ff */
[----:B------:R-:W-:Y:S01]  /*5470*/  FSETP.GE.FTZ.AND P4, PT, R202, RZ, PT ;  /* 0x000000ffca00720b */ /* 0x000fe20003f96000 */
[----:B------:R-:W-:Y:S01]  /*5480*/  FMUL.FTZ R8, R197, R8 ;  /* 0x00000008c5087220 */ /* 0x000fe20000410000 */
[----:B------:R-:W-:Y:S01]  /*5490*/  F2FP.F16.F32.PACK_AB R9, R4, R5 ;  /* 0x000000050409723e */ /* 0x000fe200000000ff */
[----:B------:R-:W-:Y:S01]  /*54a0*/  FMUL.FTZ R15, R196, R15 ;  /* 0x0000000fc40f7220 */ /* 0x000fe20000410000 */
[----:B------:R-:W-:Y:S01]  /*54b0*/  FSEL R7, R7, R206, P4 ;  /* 0x000000ce07077208 */ /* 0x000fe20002000000 */
[----:B------:R-:W-:Y:S01]  /*54c0*/  @P3 FADD.FTZ R206, -R206, R19 ;  /* 0x00000013cece3221 */ /* 0x000fe20000010100 */
[----:B------:R-:W-:Y:S01]  /*54d0*/  F2FP.F16.F32.PACK_AB R6, R11, R6 ;  /* 0x000000060b06723e */ /* 0x000fe200000000ff */
[----:B------:R-:W-:Y:S01]  /*54e0*/  STS [R198+0x28400], R9 ;  /* 0x02840009c6007388 */ /* 0x000fe20000000800 */
[----:B------:R-:W-:Y:S01]  /*54f0*/  F2FP.F16.F32.PACK_AB R15, R15, R8 ;  /* 0x000000080f0f723e */ /* 0x000fe200000000ff */
[----:B------:R-:W-:Y:S01]  /*5500*/  FMUL.FTZ R7, R202, R7 ;  /* 0x00000007ca077220 */ /* 0x000fe20000410000 */
[----:B------:R-:W-:Y:S01]  /*5510*/  FMUL.FTZ R206, R199, R206 ;  /* 0x000000cec7ce7220 */ /* 0x000fe20000410000 */
[----:B------:R-:W-:Y:S01]  /*5520*/  STS [R131+0x28000], R208 ;  /* 0x028000d083007388 */ /* 0x000fe20000000800 */
[----:B------:R-:W-:Y:S02]  /*5530*/  F2FP.F16.F32.PACK_AB R85, R204, R123 ;  /* 0x0000007bcc55723e */ /* 0x000fe400000000ff */
[----:B------:R-:W-:Y:S01]  /*5540*/  LOP3.LUT R5, R2, 0x10, RZ, 0xc0, !PT ;  /* 0x0000001002057812 */ /* 0x000fe200078ec0ff */
[----:B------:R-:W-:Y:S01]  /*5550*/  STS [R131+0x28400], R6 ;  /* 0x0284000683007388 */ /* 0x000fe20000000800 */
[----:B------:R-:W-:Y:S02]  /*5560*/  F2FP.F16.F32.PACK_AB R206, R206, R7 ;  /* 0x00000007cece723e */ /* 0x000fe400000000ff */
[----:B------:R-:W-:Y:S01]  /*5570*/  LOP3.LUT R4, R5, 0x8, R220, 0xf8, !PT ;  /* 0x0000000805047812 */ /* 0x000fe200078ef8dc */
[----:B------:R-:W-:Y:S01]  /*5580*/  STS [R128+-0x2000], R127 ;  /* 0xffe0007f80007388 */ /* 0x000fe20000000800 */
        /* <DEDUP_REMOVED lines=9> */
[----:B------:R-:W-:Y:S01]  /*5620*/  LEA R231, R4, UR4, 0x1 ;  /* 0x0000000404e77c11 */ /* 0x000fe2000f8e08ff */
[----:B------:R-:W-:Y:S02]  /*5630*/  BAR.SYNC.DEFER_BLOCKING 0x0 ;  /* 0x0000000000007b1d */ /* 0x000fe40000010000 */
[C---:B------:R-:W-:Y:S02]  /*5640*/  VIADD R12, R229.reuse, 0x2a000 ;  /* 0x0002a000e50c7836 */ /* 0x040fe40000000000 */
[----:B------:R-:W-:Y:S02]  /*5650*/  VIADD R120, R229, 0x2a040 ;  /* 0x0002a040e5787836 */ /* 0x000fe40000000000 */
[----:B------:R-:W-:Y:S01]  /*5660*/  @P0 VIADD R120, R12, 0xffffffc0 ;  /* 0xffffffc00c780836 */ /* 0x000fe20000000000 */
[----:B------:R-:W-:Y:S08]  /*5670*/  LDSM.16.MT88.4 R4, [R229+0x2a000] ;  /* 0x02a00000e504783b */ /* 0x000ff00000004200 */
[----:B------:R-:W1:Y:S08]  /*5680*/  LDSM.16.MT88.4 R8, [R231+0x10000] ;  /* 0x01000000e708783b */ /* 0x000e700000004200 */
[----:B------:R-:W2:Y:S08]  /*5690*/  LDSM.16.MT88.4 R12, [R120] ;  /* 0x00000000780c783b */ /* 0x000eb00000004200 */
[----:B------:R-:W3:Y:S08]  /*56a0*/  LDSM.16.MT88.4 R16, [R231+0x12000] ;  /* 0x01200000e710783b */ /* 0x000ef00000004200 */
[----:B------:R-:W4:Y:S08]  /*56b0*/  LDSM.16.MT88.4 R84, [R231+0x14000] ;  /* 0x01400000e754783b */ /* 0x000f300000004200 */
[----:B------:R-:W4:Y:S01]  /*56c0*/  LDSM.16.MT88.4 R88, [R231+0x16000] ;  /* 0x01600000e758783b */ /* 0x000f220000004200 */
        /* <DEDUP_REMOVED lines=49> */
[----:B------:R-:W3:Y:S07]  /*59e0*/  LDSM.16.MT88.4 R8, [R231+0x17800] ;  /* 0x01780000e708783b */ /* 0x000eee0000004200 */
        /* <DEDUP_REMOVED lines=64> */
.L_x_1064:
[----:B------:R-:W-:Y:S01]  /*5df0*/  LEA R233, R221, UR4, 0x1 ;  /* 0x00000004dde97c11 */ /* 0x000fe2000f8e08ff */
[----:B------:R-:W-:Y:S01]  /*5e00*/  LDSM.16.MT88.4 R16, [R231+0x18000] ;  /* 0x01800000e710783b */ /* 0x000fe20000004200 */
[----:B------:R-:W-:Y:S01]  /*5e10*/  PLOP3.LUT P5, PT, PT, PT, UP0, 0x80, 0x8 ;  /* 0x000000000008781c */ /* 0x000fe20003faf008 */
[----:B------:R-:W-:Y:S02]  /*5e20*/  @UP0 UIADD3 UR62, UP1, UPT, UR56, -0x100, URZ ;  /* 0xffffff00383e0890 */ /* 0x000fe4000ff3e0ff */
[----:B------:R-:W2:Y:S01]  /*5e30*/  LDSM.16.M88.4 R128, [R233+0x28000] ;  /* 0x02800000e980783b */ /* 0x000ea20000000200 */
[----:B------:R-:W-:Y:S01]  /*5e40*/  IMAD.IADD R104, R228, 0x1, R233 ;  /* 0x00000001e4687824 */ /* 0x000fe200078e02e9 */
        /* <DEDUP_REMOVED lines=113> */
[----:B------:R-:W-:Y:S02]  /*6560*/  @P5 LOP3.LUT R200, R2, 0x30, RZ, 0xc0, !PT ;  /* 0x0000003002c85812 */ /* 0x000fe400078ec0ff */
[C---:B------:R-:W-:Y:S02]  /*6570*/  LEA.HI.X.SX32 R213, R233.reuse, R205, 0x5, P3 ;  /* 0x000000cde9d57211 */ /* 0x040fe400018f2eff */
[----:B------:R-:W-:Y:S01]  /*6580*/  @P5 LOP3.LUT R237, R200, 0x7, R249, 0xf8, !PT ;  /* 0x00000007c8ed5812 */ /* 0x000fe200078ef8f9 */
[----:B------:R-:W-:Y:S04]  /*6590*/  IMAD.WIDE R206, R233, -0xc0, R212 ;  /* 0xffffff40e9ce7825 */ /* 0x000fe800078e02d4 */
[----:B------:R-:W-:Y:S01]  /*65a0*/  @P5 IMAD.WIDE.U32 R214, R237, R246, UR56 ;  /* 0x00000038edd65e25 */ /* 0x000fe2000f8e00f6 */
[C---:B------:R-:W-:Y:S01]  /*65b0*/  LEA R202, P3, R233.reuse, R206, 0x5 ;  /* 0x000000cee9ca7211 */ /* 0x040fe200078628ff */
[----:B------:R-:W-:Y:S01]  /*65c0*/  @UP0 UMOV UR56, UR62 ;  /* 0x0000003e00380c82 */ /* 0x000fe20008000000 */
[----:B------:R-:W-:Y:S01]  /*65d0*/  @UP0 UMOV UR57, UR43 ;  /* 0x0000002b00390c82 */ /* 0x000fe20008000000 */
[----:B------:R-:W-:Y:S01]  /*65e0*/  UISETP.GT.AND UP0, UPT, UR44, UR50, UPT ;  /* 0x000000322c00728c */ /* 0x000fe2000bf04270 */
[----:B------:R-:W5:Y:S01]  /*65f0*/  @P5 LDG.E R236, desc[UR36][R214.64+-0x100] ;  /* 0xffff0024d6ec5981 */ /* 0x000f62000c1e1900 */
[C---:B------:R-:W-:Y:S02]  /*6600*/  LEA.HI.X.SX32 R203, R233.reuse, R207, 0x5, P3 ;  /* 0x000000cfe9cb7211 */ /* 0x040fe400018f2eff */
[C---:B------:R-:W-:Y:S01]  /*6610*/  LEA R200, P3, R233.reuse, R202, 0x5 ;  /* 0x000000cae9c87211 */ /* 0x040fe200078628ff */
[----:B------:R1:W5:Y:S03]  /*6620*/  @P5 LDG.E R235, desc[UR36][R214.64+-0xe0] ;  /* 0xffff2024d6eb5981 */ /* 0x000366000c1e1900 */
[C---:B------:R-:W-:Y:S01]  /*6630*/  LEA.HI.X.SX32 R201, R233.reuse, R203, 0x5, P3 ;  /* 0x000000cbe9c97211 */ /* 0x040fe200018f2eff */
        /* <DEDUP_REMOVED lines=249> */
[C---:B------:R-:W-:Y:S01]  /*75d0*/  SHF.L.U32 R0, R250.reuse, 0x4, RZ ;  /* 0x00000004fa007819 */ /* 0x040fe200000006ff */
[----:B------:R-:W1:Y:S01]  /*75e0*/  LDCU UR8, c[0x0][0x500] ;  /* 0x0000a000ff0877ac */ /* 0x000e620008000800 */
[----:B------:R-:W-:Y:S02]  /*75f0*/  SHF.L.U32 R2, R250, 0x5, RZ ;  /* 0x00000005fa027819 */ /* 0x000fe400000006ff */
[----:B------:R-:W-:Y:S01]  /*7600*/  SHF.R.U32.HI R3, RZ, 0x3, R250 ;  /* 0x00000003ff037819 */ /* 0x000fe200000116fa */
[----:B------:R-:W2:Y:S01]  /*7610*/  LDCU UR9, c[0x0][0x4fc] ;  /* 0x00009f80ff0977ac */ /* 0x000ea20008000800 */
[----:B------:R-:W-:Y:S02]  /*7620*/  LOP3.LUT R0, R0, 0x1c0, RZ, 0xc0, !PT ;  /* 0x000001c000007812 */ /* 0x000fe400078ec0ff */
[----:B------:R-:W-:Y:S01]  /*7630*/  SHF.L.U32 R4, R250, 0x1, RZ ;  /* 0x00000001fa047819 */ /* 0x000fe200000006ff */
[----:B------:R-:W-:Y:S01]  /*7640*/  UISETP.NE.AND UP0, UPT, UR42, -0x1, UPT ;  /* 0xffffffff2a00788c */ /* 0x000fe2000bf05270 */
[----:B------:R-:W-:Y:S01]  /*7650*/  LOP3.LUT R5, R2, 0x400, RZ, 0xc0, !PT ;  /* 0x0000040002057812 */ /* 0x000fe200078ec0ff */
[----:B------:R-:W-:Y:S01]  /*7660*/  UMOV UR24, UR18 ;  /* 0x0000001200187c82 */ /* 0x000fe20008000000 */
[----:B------:R-:W-:Y:S01]  /*7670*/  LOP3.LUT R7, R0, 0x18, R3, 0xf8, !PT ;  /* 0x0000001800077812 */ /* 0x000fe200078ef803 */
[----:B------:R-:W-:Y:S01]  /*7680*/  UISETP.NE.AND UP1, UPT, UR42, -0x1, UPT ;  /* 0xffffffff2a00788c */ /* 0x000fe2000bf25270 */
[----:B------:R-:W-:-:S02]  /*7690*/  LOP3.LUT R5, R5, 0x6, R4, 0xf8, !PT ;  /* 0x0000000605057812 */ /* 0x000fc400078ef804 */
[----:B------:R-:W-:Y:S02]  /*76a0*/  LOP3.LUT R4, R7, 0x38, R4, 0x78, !PT ;  /* 0x0000003807047812 */ /* 0x000fe400078e7804 */
[----:B------:R-:W-:Y:S01]  /*76b0*/  LOP3.LUT P0, RZ, R250, 0x10, RZ, 0xc0, !PT ;  /* 0x00000010faff7812 */ /* 0x000fe2000780c0ff */
[----:B-1----:R-:W-:Y:S01]  /*76c0*/  FMUL.FTZ R132, R132, UR8 ;  /* 0x0000000884847c20 */ /* 0x002fe20008410000 */
[----:B------:R-:W-:Y:S01]  /*76d0*/  LOP3.LUT R4, R5, R4, RZ, 0xfc, !PT ;  /* 0x0000000405047212 */ /* 0x000fe200078efcff */
[----:B------:R-:W-:Y:S01]  /*76e0*/  FMUL.FTZ R133, R133, UR8 ;  /* 0x0000000885857c20 */ /* 0x000fe20008410000 */
[----:B------:R-:W-:Y:S01]  /*76f0*/  FMUL.FTZ R134, R134, UR8 ;  /* 0x0000000886867c20 */ /* 0x000fe20008410000 */
[----:B------:R-:W-:Y:S01]  /*7700*/  FMUL.FTZ R135, R135, UR8 ;  /* 0x0000000887877c20 */ /* 0x000fe20008410000 */
[----:B------:R-:W-:Y:S01]  /*7710*/  LEA R5, R4, UR5, 0x1 ;  /* 0x0000000504057c11 */ /* 0x000fe2000f8e08ff */
        /* <DEDUP_REMOVED lines=8> */
[----:B------:R-:W-:Y:S01]  /*77a0*/  IADD3 R0, PT, PT, R5, 0x18000, RZ ;  /* 0x0001800005007810 */ /* 0x000fe20007ffe0ff */
        /* <DEDUP_REMOVED lines=15> */
[----:B------:R-:W-:Y:S01]  /*78a0*/  FMUL.FTZ R152, R152, UR8 ;  /* 0x0000000898987c20 */ /* 0x000fe20008410000 */
[----:B------:R-:W-:Y:S01]  /*78b0*/  IADD3 R7, PT, PT, R5, 0x18040, RZ ;  /* 0x0001804005077810 */ /* 0x000fe20007ffe0ff */
[----:B------:R-:W-:Y:S01]  /*78c0*/  FMUL.FTZ R153, R153, UR8 ;  /* 0x0000000899997c20 */ /* 0x000fe20008410000 */
[----:B------:R-:W-:Y:S01]  /*78d0*/  FMUL.FTZ R154, R154, UR8 ;  /* 0x000000089a9a7c20 */ /* 0x000fe20008410000 */
        /* <DEDUP_REMOVED lines=69> */
[----:B--2--5:R-:W-:Y:S01]  /*7d30*/  FMUL.FTZ R20, R20, UR9 ;  /* 0x0000000914147c20 */ /* 0x024fe20008410000 */
        /* <DEDUP_REMOVED lines=174> */
.L_x_1066:
        /* <DEDUP_REMOVED lines=12> */
.L_x_1067:
[----:B------:R-:W2:Y:S01]  /*88e0*/  LDCU.64 UR8, c[0x0][0x5c8] ;  /* 0x0000b900ff0877ac */ /* 0x000ea20008000a00 */
[----:B------:R-:W-:-:S04]  /*88f0*/  UIADD3 UR12, UPT, UPT, UR39, UR42, URZ ;  /* 0x0000002a270c7290 */ /* 0x000fc8000fffe0ff */
[----:B--2---:R-:W-:Y:S02]  /*8900*/  UIMAD.WIDE.U32 UR42, UR12, UR8, URZ ;  /* 0x000000080c2a72a5 */ /* 0x004fe4000f8e00ff */
[----:B------:R-:W-:-:S04]  /*8910*/  UIMAD UR12, UR12, UR9, URZ ;  /* 0x000000090c0c72a4 */ /* 0x000fc8000f8e02ff */
[----:B------:R-:W-:-:S06]  /*8920*/  UIADD3 UR12, UPT, UPT, UR43, UR12, URZ ;  /* 0x0000000c2b0c7290 */ /* 0x000fcc000fffe0ff */
[----:B------:R-:W-:-:S07]  /*8930*/  MOV R0, UR12 ;  /* 0x0000000c00007c02 */ /* 0x000fce0008000f00 */
.L_x_1068:
        /* <DEDUP_REMOVED lines=48> */
[----:B------:R-:W5:Y:S01]  /*8c40*/  LDS.128 R56, [R68+0x1a000] ;  /* 0x01a0000044387984 */ /* 0x000f620000000c00 */
[----:B------:R-:W-:-:S03]  /*8c50*/  MOV R75, R7 ;  /* 0x00000007004b7202 */ /* 0x000fc60000000f00 */
[----:B------:R-:W3:Y:S01]  /*8c60*/  LDS.128 R52, [R68+0x18000] ;  /* 0x0180000044347984 */ /* 0x000ee20000000c00 */
[----:B------:R-:W-:-:S03]  /*8c70*/  IMAD.WIDE.U32 R74, R3, UR10, R74 ;  /* 0x0000000a034a7c25 */ /* 0x000fc6000f8e004a */
[----:B------:R-:W1:Y:S01]  /*8c80*/  LDS.128 R64, [R68+0x1e000] ;  /* 0x01e0000044407984 */ /* 0x000e620000000c00 */
[----:B------:R-:W-:Y:S01]  /*8c90*/  IMAD R71, R3, UR11, R75 ;  /* 0x0000000b03477c24 */ /* 0x000fe2000f8e024b */
[----:B----4-:R-:W-:-:S04]  /*8ca0*/  LEA R76, P0, R74, UR12, 0x1 ;  /* 0x0000000c4a4c7c11 */ /* 0x010fc8000f8008ff */
[----:B------:R-:W-:-:S05]  /*8cb0*/  LEA.HI.X R77, R74, UR13, R71, 0x1, P0 ;  /* 0x0000000d4a4d7c11 */ /* 0x000fca00080f0c47 */
[----:B--2---:R2:W-:Y:S04]  /*8cc0*/  STG.E.128 desc[UR36][R76.64+0x100], R60 ;  /* 0x0001003c4c007986 */ /* 0x0045e8000c101d24 */
[----:B-----5:R2:W-:Y:S04]  /*8cd0*/  STG.E.128 desc[UR36][R76.64+0x80], R56 ;  /* 0x000080384c007986 */ /* 0x0205e8000c101d24 */
[----:B---3--:R2:W-:Y:S04]  /*8ce0*/  STG.E.128 desc[UR36][R76.64], R52 ;  /* 0x000000344c007986 */ /* 0x0085e8000c101d24 */
[----:B-1----:R2:W-:Y:S02]  /*8cf0*/  STG.E.128 desc[UR36][R76.64+0x180], R64 ;  /* 0x000180404c007986 */ /* 0x0025e4000c101d24 */
.L_x_1070:
[----:B------:R-:W-:Y:S05]  /*8d00*/  BSYNC.RECONVERGENT B0 ;  /* 0x0000000000007941 */ /* 0x000fea0003800200 */
.L_x_1069:
[----:B--2---:R2:W4:Y:S01]  /*8d10*/  LDS.128 R52, [R68+0x1f000] ;  /* 0x01f0000044347984 */ /* 0x0045220000000c00 */
[----:B------:R-:W-:Y:S04]  /*8d20*/  BSSY.RECONVERGENT B0, `(.L_x_1071) ;  /* 0x000000f000007945 */ /* 0x000fe80003800200 */
[----:B------:R-:W-:Y:S05]  /*8d30*/  @P2 BRA `(.L_x_1072) ;  /* 0x0000000000342947 */ /* 0x000fea0003800000 */
[----:B------:R-:W5:Y:S01]  /*8d40*/  LDCU.64 UR12, c[0x0][0x560] ;  /* 0x0000ac00ff0c77ac */ /* 0x000f620008000a00 */
[----:B------:R-:W-:Y:S01]  /*8d50*/  MOV R58, R72 ;  /* 0x00000048003a7202 */ /* 0x000fe20000000f00 */
[----:B------:R-:W-:Y:S01]  /*8d60*/  IMAD R57, R69, UR10, RZ ;  /* 0x0000000a45397c24 */ /* 0x000fe2000f8e02ff */
[----:B------:R-:W-:-:S03]  /*8d70*/  MOV R59, R7 ;  /* 0x00000007003b7202 */ /* 0x000fc60000000f00 */
[C---:B------:R-:W-:Y:S02]  /*8d80*/  IMAD R57, R2.reuse, UR11, R57 ;  /* 0x0000000b02397c24 */ /* 0x040fe4000f8e0239 */
[----:B------:R-:W-:-:S05]  /*8d90*/  IMAD.WIDE.U32 R58, R2, UR10, R58 ;  /* 0x0000000a023a7c25 */ /* 0x000fca000f8e003a */
[----:B------:R-:W-:Y:S02]  /*8da0*/  IADD3 R57, PT, PT, R57, R59, RZ ;  /* 0x0000003b39397210 */ /* 0x000fe40007ffe0ff */
[----:B-----5:R-:W-:-:S04]  /*8db0*/  LEA R56, P0, R58, UR12, 0x1 ;  /* 0x0000000c3a387c11 */ /* 0x020fc8000f8008ff */
[----:B------:R-:W-:-:S05]  /*8dc0*/  LEA.HI.X R57, R58, UR13, R57, 0x1, P0 ;  /* 0x0000000d3a397c11 */ /* 0x000fca00080f0c39 */
[----:B------:R1:W-:Y:S04]  /*8dd0*/  STG.E.128 desc[UR36][R56.64], R48 ;  /* 0x0000003038007986 */ /* 0x0003e8000c101d24 */
[----:B------:R1:W-:Y:S04]  /*8de0*/  STG.E.128 desc[UR36][R56.64+0x80], R44 ;  /* 0x0000802c38007986 */ /* 0x0003e8000c101d24 */
[----:B------:R1:W-:Y:S04]  /*8df0*/  STG.E.128 desc[UR36][R56.64+0x100], R40 ;  /* 0x0001002838007986 */ /* 0x0003e8000c101d24 */
[----:B----4-:R4:W-:Y:S02]  /*8e00*/  STG.E.128 desc[UR36][R56.64+0x180], R52 ;  /* 0x0001803438007986 */ /* 0x0109e4000c101d24 */
.L_x_1072:
[----:B------:R-:W-:Y:S05]  /*8e10*/  BSYNC.RECONVERGENT B0 ;  /* 0x0000000000007941 */ /* 0x000fea0003800200 */
.L_x_1071:
        /* <DEDUP_REMOVED lines=10> */
[----:B------:R-:W5:Y:S01]  /*8ec0*/  LDCU.64 UR10, c[0x0][0x568] ;  /* 0x0000ad00ff0a77ac */ /* 0x000f620008000a00 */
[----:B------:R-:W-:-:S05]  /*8ed0*/  MOV R4, R6 ;  /* 0x0000000600047202 */ /* 0x000fca0000000f00 */
[----:B-1----:R-:W-:-:S04]  /*8ee0*/  IMAD.WIDE.U32 R40, R3, UR8, R4 ;  /* 0x0000000803287c25 */ /* 0x002fc8000f8e0004 */
[----:B------:R-:W-:Y:S01]  /*8ef0*/  IMAD R3, R3, UR9, R41 ;  /* 0x0000000903037c24 */ /* 0x000fe2000f8e0229 */
[----:B-----5:R-:W-:-:S04]  /*8f00*/  LEA R42, P0, R40, UR10, 0x1 ;  /* 0x0000000a282a7c11 */ /* 0x020fc8000f8008ff */
[----:B------:R-:W-:-:S05]  /*8f10*/  LEA.HI.X R43, R40, UR11, R3, 0x1, P0 ;  /* 0x0000000b282b7c11 */ /* 0x000fca00080f0c03 */
[----:B------:R1:W-:Y:S04]  /*8f20*/  STG.E.128 desc[UR36][R42.64], R36 ;  /* 0x000000242a007986 */ /* 0x0003e8000c101d24 */
[----:B------:R1:W-:Y:S04]  /*8f30*/  STG.E.128 desc[UR36][R42.64+0x80], R28 ;  /* 0x0000801c2a007986 */ /* 0x0003e8000c101d24 */
[----:B------:R1:W-:Y:S04]  /*8f40*/  STG.E.128 desc[UR36][R42.64+0x100], R20 ;  /* 0x000100142a007986 */ /* 0x0003e8000c101d24 */
[----:B------:R1:W-:Y:S02]  /*8f50*/  STG.E.128 desc[UR36][R42.64+0x180], R12 ;  /* 0x0001800c2a007986 */ /* 0x0003e4000c101d24 */
.L_x_1074:
[----:B------:R-:W-:Y:S05]  /*8f60*/  BSYNC.RECONVERGENT B0 ;  /* 0x0000000000007941 */ /* 0x000fea0003800200 */
.L_x_1073:
[----:B------:R-:W-:Y:S05]  /*8f70*/  @P2 BRA `(.L_x_1062) ;  /* 0x0000000000302947 */ /* 0x000fea0003800000 */
[----:B------:R-:W5:Y:S01]  /*8f80*/  LDCU.64 UR10, c[0x0][0x568] ;  /* 0x0000ad00ff0a77ac */ /* 0x000f620008000a00 */
[----:B------:R-:W-:Y:S01]  /*8f90*/  MOV R4, R6 ;  /* 0x0000000600047202 */ /* 0x000fe20000000f00 */
[----:B------:R-:W-:-:S04]  /*8fa0*/  IMAD R69, R69, UR8, RZ ;  /* 0x0000000845457c24 */ /* 0x000fc8000f8e02ff */
[----:B------:R-:W-:-:S04]  /*8fb0*/  IMAD.WIDE.U32 R4, R2, UR8, R4 ;  /* 0x0000000802047c25 */ /* 0x000fc8000f8e0004 */
[----:B------:R-:W-:-:S05]  /*8fc0*/  IMAD R69, R2, UR9, R69 ;  /* 0x0000000902457c24 */ /* 0x000fca000f8e0245 */
[----:B------:R-:W-:Y:S02]  /*8fd0*/  IADD3 R69, PT, PT, R69, R5, RZ ;  /* 0x0000000545457210 */ /* 0x000fe40007ffe0ff */
[----:B-----5:R-:W-:-:S04]  /*8fe0*/  LEA R2, P0, R4, UR10, 0x1 ;  /* 0x0000000a04027c11 */ /* 0x020fc8000f8008ff */
[----:B------:R-:W-:-:S05]  /*8ff0*/  LEA.HI.X R3, R4, UR11, R69, 0x1, P0 ;  /* 0x0000000b04037c11 */ /* 0x000fca00080f0c45 */
[----:B-1----:R1:W-:Y:S04]  /*9000*/  STG.E.128 desc[UR36][R2.64], R32 ;  /* 0x0000002002007986 */ /* 0x0023e8000c101d24 */
[----:B------:R1:W-:Y:S04]  /*9010*/  STG.E.128 desc[UR36][R2.64+0x80], R24 ;  /* 0x0000801802007986 */ /* 0x0003e8000c101d24 */
[----:B------:R1:W-:Y:S04]  /*9020*/  STG.E.128 desc[UR36][R2.64+0x100], R16 ;  /* 0x0001001002007986 */ /* 0x0003e8000c101d24 */
[----:B------:R1:W-:Y:S02]  /*9030*/  STG.E.128 desc[UR36][R2.64+0x180], R8 ;  /* 0x0001800802007986 */ /* 0x0003e4000c101d24 */
.L_x_1062:
[----:B------:R-:W-:Y:S05]  /*9040*/  BSYNC.RECONVERGENT B1 ;  /* 0x0000000000017941 */ /* 0x000fea0003800200 */
.L_x_1040:
[----:B------:R-:W5:Y:S01]  /*9050*/  LDCU UR9, c[0x0][0x438] ;  /* 0x00008700ff0977ac */ /* 0x000f620008000800 */
[----:B------:R-:W2:Y:S01]  /*9060*/  LDCU UR10, c[0x0][0x370] ;  /* 0x00006e00ff0a77ac */ /* 0x000ea20008000800 */
[----:B-----5:R-:W-:-:S04]  /*9070*/  UIADD3 UR9, UPT, UPT, UR9, 0x3f, URZ ;  /* 0x0000003f09097890 */ /* 0x020fc8000fffe0ff */
[----:B------:R-:W-:Y:S02]  /*9080*/  USHF.R.S32.HI UR8, URZ, 0x1f, UR9 ;  /* 0x0000001fff087899 */ /* 0x000fe40008011409 */
[----:B--2---:R-:W-:Y:S02]  /*9090*/  UIADD3 UR38, UPT, UPT, UR10, UR38, URZ ;  /* 0x000000260a267290 */ /* 0x004fe4000fffe0ff */
[----:B------:R-:W-:Y:S01]  /*90a0*/  ULEA.HI UR8, UR8, UR9, URZ, 0x6 ;  /* 0x0000000908087291 */ /* 0x000fe2000f8f30ff */
[----:B-1----:R-:W-:-:S03]  /*90b0*/  UMOV UR10, UR19 ;  /* 0x00000013000a7c82 */ /* 0x002fc60008000000 */
[----:B------:R-:W-:-:S04]  /*90c0*/  USHF.R.S32.HI UR8, URZ, 0x6, UR8 ;  /* 0x00000006ff087899 */ /* 0x000fc80008011408 */
[----:B------:R-:W-:-:S09]  /*90d0*/  UISETP.GE.AND UP0, UPT, UR38, UR8, UPT ;  /* 0x000000082600728c */ /* 0x000fd2000bf06270 */
[----:B------:R-:W-:Y:S05]  /*90e0*/  BRA.U !UP0, `(.L_x_1075) ;  /* 0xffffff7108947547 */ /* 0x000fea000b83ffff */
[----:B------:R-:W-:Y:S05]  /*90f0*/  EXIT ;  /* 0x000000000000794d */ /* 0x000fea0003800000 */
.L_x_1076:
        /* <DEDUP_REMOVED lines=16> */
.L_x_1282:


//--------------------- .text._ZN5flash44flash_bwd_dq_dk_dv_loop_seqk_parallel_kernelI23Flash_bwd_kernel_traitsILi256ELi64ELi64ELi8ELi4ELi2ELi2ELb0ELb0EN7cutlass6half_tE19Flash_kernel_traitsILi256ELi64ELi64ELi8ES3_EELb0ELb1ELb0ELb0ELb0ELb1ELb1EEEvNS_16Flash_bwd_paramsE --------------------------
	.section	.text._ZN5flash44flash_bwd_dq_dk_dv_loop_seqk_parallel_kernelI23Flash_bwd_kernel_traitsILi256ELi64ELi64ELi8ELi4ELi2ELi2ELb0ELb0EN7cutlass6half_tE19Flash_kernel_traitsILi256ELi64ELi64ELi8ES3_EELb0ELb1ELb0ELb0ELb0ELb1ELb1EEEvNS_16Flash_bwd_paramsE,"ax",@progbits
	.align	128
        .global         _ZN5flash44flash_bwd_dq_dk_dv_loop_seqk_parallel_kernelI23Flash_bwd_kernel_traitsILi256ELi64ELi64ELi8ELi4ELi2ELi2ELb0ELb0EN7cutlass6half_tE19Flash_kernel_traitsILi256ELi64ELi64ELi8ES3_EELb0ELb1ELb0ELb0ELb0ELb1ELb1EEEvNS_16Flash_bwd_paramsE
        .type           _ZN5flash44flash_bwd_dq_dk_dv_loop_seqk_parallel_kernelI23Flash_bwd_kernel_traitsILi256ELi64ELi64ELi8ELi4ELi2ELi2ELb0ELb0EN7cutlass6half_tE19Flash_kernel_traitsILi256ELi64ELi64ELi8ES3_EELb0ELb1ELb0ELb0ELb0ELb1ELb1EEEvNS_16Flash_bwd_paramsE,@function
        .size           _ZN5flash44flash_bwd_dq_dk_dv_loop_seqk_parallel_kernelI23Flash_bwd_kernel_traitsILi256ELi64ELi64ELi8ELi4ELi2ELi2ELb0ELb0EN7cutlass6half_tE19Flash_kernel_traitsILi256ELi64ELi64ELi8ES3_EELb0ELb1ELb0ELb0ELb0ELb1ELb1EEEvNS_16Flash_bwd_paramsE,(.L_x_1283 - _ZN5flash44flash_bwd_dq_dk_dv_loop_seqk_parallel_kernelI23Flash_bwd_kernel_traitsILi256ELi64ELi64ELi8ELi4ELi2ELi2ELb0ELb0EN7cutlass6half_tE19Flash_kernel_traitsILi256ELi64ELi64ELi8ES3_EELb0ELb1ELb0ELb0ELb0ELb1ELb1EEEvNS_16Flash_bwd_paramsE)
        .other          _ZN5flash44flash_bwd_dq_dk_dv_loop_seqk_parallel_kernelI23Flash_bwd_kernel_traitsILi256ELi64ELi64ELi8ELi4ELi2ELi2ELb0ELb0EN7cutlass6half_tE19Flash_kernel_traitsILi256ELi64ELi64ELi8ES3_EELb0ELb1ELb0ELb0ELb0ELb1ELb1EEEvNS_16Flash_bwd_paramsE,@"STO_CUDA_ENTRY STV_DEFAULT"
_ZN5flash44flash_bwd_dq_dk_dv_loop_seqk_parallel_kernelI23Flash_bwd_kernel_traitsILi256ELi64ELi64ELi8ELi4ELi2ELi2ELb0ELb0EN7cutlass6half_tE19Flash_kernel_traitsILi256ELi64ELi64ELi8ES3_EELb0ELb1ELb0ELb0ELb0ELb1ELb1EEEvNS_16Flash_bwd_paramsE:
.text._ZN5flash44flash_bwd_dq_dk_dv_loop_seqk_parallel_kernelI23Flash_bwd_kernel_traitsILi256ELi64ELi64ELi8ELi4ELi2ELi2ELb0ELb0EN7cutlass6half_tE19Flash_kernel_traitsILi256ELi64ELi64ELi8ES3_EELb0ELb1ELb0ELb0ELb0ELb1ELb1EEEvNS_16Flash_bwd_paramsE:
        /* <DEDUP_REMOVED lines=49> */
.L_x_1113:
[----:B-1----:R-:W1:Y:S01]  /*0310*/  LDCU.64 UR8, c[0x0][0x478] ;  /* 0x00008f00ff0877ac */ /* 0x002e620008000a00 */
        /* <DEDUP_REMOVED lines=8> */
[----:B----4-:R-:W-:Y:S02]  /*03a0*/  UIMAD.WIDE.U32 UR12, UR37, 0x4, UR28 ;  /* 0x00000004250c78a5 */ /* 0x010fe4000f8e001c */
[----:B-1----:R-:W-:Y:S01]  /*03b0*/  UISETP.NE.U32.AND UP0, UPT, UR8, URZ, UPT ;  /* 0x000000ff0800728c */ /* 0x002fe2000bf05070 */
[----:B------:R-:W-:Y:S02]  /*03c0*/  PLOP3.LUT P3, PT, PT, PT, UP2, 0x80, 0x8 ;  /* 0x000000000008781c */ /* 0x000fe40003f6f028 */
[----:B---3--:R-:W3:Y:S01]  /*03d0*/  @P1 LDG.E R3, desc[UR34][R2.64] ;  /* 0x0000002202031981 */ /* 0x008ee2000c1e1900 */
        /* <DEDUP_REMOVED lines=9> */
[----:B------:R-:W-:-:S03]  /*0470*/  IMAD.U32 R5, RZ, RZ, UR15 ;  /* 0x0000000fff057e24 */ /* 0x000fc6000f8e00ff */
[----:B------:R-:W5:Y:S04]  /*0480*/  @P2 LDG.E R2, desc[UR34][R6.64+0x4] ;  /* 0x0000042206022981 */ /* 0x000f68000c1e1900 */
[----:B--2---:R-:W2:Y:S01]  /*0490*/  @P0 LDG.E R0, desc[UR34][R4.64] ;  /* 0x0000002204000981 */ /* 0x004ea2000c1e1900 */
[----:B------:R-:W-:Y:S01]  /*04a0*/  UMOV UR40, URZ ;  /* 0x000000ff00287c82 */ /* 0x000fe20008000000 */
[----:B----4-:R-:W-:-:S04]  /*04b0*/  @!UP0 UISETP.NE.U32.AND UP1, UPT, UR8, URZ, UPT ;  /* 0x000000ff0800828c */ /* 0x010fc8000bf25070 */
[----:B------:R-:W-:Y:S01]  /*04c0*/  @!UP0 UISETP.NE.AND.EX UP1, UPT, UR9, URZ, UPT, UP1 ;  /* 0x000000ff0900828c */ /* 0x000fe2000bf25310 */
[----:B------:R-:W-:Y:S01]  /*04d0*/  UMOV UR17, 0xffffffff ;  /* 0xffffffff00117882 */ /* 0x000fe20000000000 */
[----:B------:R-:W-:Y:S02]  /*04e0*/  UMOV UR41, 0xffffffff ;  /* 0xffffffff00297882 */ /* 0x000fe40000000000 */
[----:B-1----:R-:W-:Y:S01]  /*04f0*/  @!UP0 USEL UR8, UR5, URZ, UP1 ;  /* 0x000000ff05088287 */ /* 0x002fe20008800000 */
[----:B------:R1:W4:Y:S02]  /*0500*/  @P4 LDG.E R4, desc[UR34][R6.64] ;  /* 0x0000002206044981 */ /* 0x000324000c1e1900 */
[----:B-1----:R-:W-:Y:S02]  /*0510*/  IMAD.U32 R6, RZ, RZ, UR38 ;  /* 0x00000026ff067e24 */ /* 0x002fe4000f8e00ff */
[----:B------:R-:W-:-:S05]  /*0520*/  IMAD.U32 R7, RZ, RZ, UR39 ;  /* 0x00000027ff077e24 */ /* 0x000fca000f8e00ff */
[----:B------:R-:W4:Y:S01]  /*0530*/  @!P3 LDG.E R6, desc[UR34][R6.64] ;  /* 0x000000220606b981 */ /* 0x000f22000c1e1900 */
[----:B------:R-:W-:Y:S01]  /*0540*/  USHF.L.U32 UR27, UR36, 0x6, URZ ;  /* 0x00000006241b7899 */ /* 0x000fe200080006ff */
[----:B---3--:R-:W-:Y:S02]  /*0550*/  @P1 R2UR UR40, R3 ;  /* 0x00000000032812ca */ /* 0x008fe400000e0000 */
[----:B-----5:R-:W-:Y:S02]  /*0560*/  @P2 R2UR UR5, R2 ;  /* 0x00000000020522ca */ /* 0x020fe400000e0000 */
        /* <DEDUP_REMOVED lines=14> */
.L_x_1077:
        /* <DEDUP_REMOVED lines=34> */
.L_x_1079:
[----:B------:R-:W1:Y:S01]  /*0870*/  LDCU.64 UR14, c[0x0][0x3b8] ;  /* 0x00007700ff0e77ac */ /* 0x000e620008000a00 */
[----:B------:R-:W-:-:S04]  /*0880*/  UIADD3 UR5, UPT, UPT, UR40, UR41, URZ ;  /* 0x0000002928057290 */ /* 0x000fc8000fffe0ff */
[----:B-1----:R-:W-:Y:S02]  /*0890*/  UIMAD.WIDE.U32 UR8, UR5, UR14, URZ ;  /* 0x0000000e050872a5 */ /* 0x002fe4000f8e00ff */
[----:B------:R-:W-:-:S04]  /*08a0*/  UIMAD UR5, UR5, UR15, URZ ;  /* 0x0000000f050572a4 */ /* 0x000fc8000f8e02ff */
[----:B------:R-:W-:Y:S01]  /*08b0*/  UIADD3 UR5, UPT, UPT, UR9, UR5, URZ ;  /* 0x0000000509057290 */ /* 0x000fe2000fffe0ff */
[----:B------:R-:W-:-:S05]  /*08c0*/  UMOV UR46, UR8 ;  /* 0x00000008002e7c82 */ /* 0x000fca0008000000 */
[----:B------:R-:W-:-:S07]  /*08d0*/  MOV R4, UR5 ;  /* 0x0000000500047c02 */ /* 0x000fce0008000f00 */
.L_x_1080:
        /* <DEDUP_REMOVED lines=41> */
.L_x_1081:
[----:B------:R-:W1:Y:S01]  /*0b70*/  LDCU.64 UR12, c[0x0][0x3c0] ;  /* 0x00007800ff0c77ac */ /* 0x000e620008000a00 */
[----:B------:R-:W-:-:S04]  /*0b80*/  UIADD3 UR8, UPT, UPT, UR40, UR41, URZ ;  /* 0x0000002928087290 */ /* 0x000fc8000fffe0ff */
[----:B-1----:R-:W-:Y:S02]  /*0b90*/  UIMAD.WIDE.U32 UR48, UR8, UR12, URZ ;  /* 0x0000000c083072a5 */ /* 0x002fe4000f8e00ff */
[----:B------:R-:W-:-:S04]  /*0ba0*/  UIMAD UR8, UR8, UR13, URZ ;  /* 0x0000000d080872a4 */ /* 0x000fc8000f8e02ff */
[----:B------:R-:W-:-:S06]  /*0bb0*/  UIADD3 UR8, UPT, UPT, UR49, UR8, URZ ;  /* 0x0000000831087290 */ /* 0x000fcc000fffe0ff */
[----:B------:R-:W-:-:S07]  /*0bc0*/  MOV R3, UR8 ;  /* 0x0000000800037c02 */ /* 0x000fce0008000f00 */
.L_x_1082:
        /* <DEDUP_REMOVED lines=28> */
.L_x_1083:
[----:B------:R-:W-:Y:S02]  /*0d90*/  UIMAD.WIDE.U32 UR10, UR58, UR17, URZ ;  /* 0x000000113a0a72a5 */ /* 0x000fe4000f8e00ff */
[----:B------:R-:W-:-:S04]  /*0da0*/  UIMAD UR8, UR59, UR17, URZ ;  /* 0x000000113b0872a4 */ /* 0x000fc8000f8e02ff */
[----:B------:R-:W-:-:S12]  /*0db0*/  UIADD3 UR8, UPT, UPT, UR11, UR8, URZ ;  /* 0x000000080b087290 */ /* 0x000fd8000fffe0ff */
.L_x_1084:
        /* <DEDUP_REMOVED lines=20> */
.L_x_1085:
[----:B------:R-:W1:Y:S01]  /*0f00*/  LDCU UR59, c[0x0][0x434] ;  /* 0x00008680ff3b77ac */ /* 0x000e620008000800 */
[----:B------:R-:W-:-:S04]  /*0f10*/  UIMAD UR9, UR37, UR16, UR23 ;  /* 0x00000010250972a4 */ /* 0x000fc8000f8e0217 */
[----:B-1----:R-:W-:Y:S02]  /*0f20*/  UIMAD UR59, UR9, UR59, URZ ;  /* 0x0000003b093b72a4 */ /* 0x002fe4000f8e02ff */
.L_x_1086:
        /* <DEDUP_REMOVED lines=11> */
.L_x_1087:
[----:B------:R-:W1:Y:S01]  /*0fe0*/  LDCU UR58, c[0x0][0x444] ;  /* 0x00008880ff3a77ac */ /* 0x000e620008000800 */
[----:B------:R-:W-:-:S04]  /*0ff0*/  UIMAD UR9, UR37, UR16, UR23 ;  /* 0x00000010250972a4 */ /* 0x000fc8000f8e0217 */
[----:B-1----:R-:W-:-:S12]  /*1000*/  UIMAD UR58, UR9, UR58, URZ ;  /* 0x0000003a093a72a4 */ /* 0x002fd8000f8e02ff */
.L_x_1088:
        /* <DEDUP_REMOVED lines=12> */
[----:B------:R-:W-:-:S04]  /*10d0*/  ULEA UR59, UR52, UR59, 0x6 ;  /* 0x0000003b343b7291 */ /* 0x000fc8000f8e30ff */
[----:B--2---:R-:W-:Y:S02]  /*10e0*/  UIMAD.WIDE UR60, UR59, 0x4, UR60 ;  /* 0x000000043b3c78a5 */ /* 0x004fe4000f8e023c */
[----:B---3--:R-:W-:Y:S01]  /*10f0*/  UIADD3 UR9, UPT, UPT, UR51, -UR9, -UR33 ;  /* 0x8000000933097290 */ /* 0x008fe2000fffe821 */
[C---:B-1----:R-:W-:Y:S01]  /*1100*/  IMAD.SHL.U32 R9, R0.reuse, 0x8, RZ ;  /* 0x0000000800097824 */ /* 0x042fe200078e00ff */
[----:B------:R-:W-:Y:S02]  /*1110*/  SHF.R.U32.HI R2, RZ, 0x5, R0 ;  /* 0x00000005ff027819 */ /* 0x000fe40000011600 */
[----:B------:R-:W-:Y:S01]  /*1120*/  USHF.R.S32.HI UR8, URZ, 0x1f, UR9 ;  /* 0x0000001fff087899 */ /* 0x000fe20008011409 */
[----:B------:R-:W-:Y:S02]  /*1130*/  LOP3.LUT R5, R0, 0x1f, RZ, 0xc0, !PT ;  /* 0x0000001f00057812 */ /* 0x000fe400078ec0ff */
[----:B------:R-:W-:Y:S01]  /*1140*/  LOP3.LUT R18, R9, 0x38, RZ, 0xc0, !PT ;  /* 0x0000003809127812 */ /* 0x000fe200078ec0ff */
[----:B------:R-:W-:-:S02]  /*1150*/  ULEA.HI UR8, UR8, UR9, URZ, 0x6 ;  /* 0x0000000908087291 */ /* 0x000fc4000f8f30ff */
[----:B------:R-:W-:Y:S01]  /*1160*/  IMAD R5, R2, UR54, R5 ;  /* 0x0000003602057c24 */ /* 0x000fe2000f8e0205 */
[----:B------:R-:W-:Y:S01]  /*1170*/  IADD3 R6, P0, PT, R18, UR62, RZ ;  /* 0x0000003e12067c10 */ /* 0x000fe2000ff1e0ff */
[----:B------:R-:W-:Y:S01]  /*1180*/  USHF.R.S32.HI UR49, URZ, 0x6, UR8 ;  /* 0x00000006ff317899 */ /* 0x000fe20008011408 */
[----:B------:R-:W1:Y:S03]  /*1190*/  LDCU.64 UR62, c[0x0][0x5e8] ;  /* 0x0000bd00ff3e77ac */ /* 0x000e660008000a00 */
[----:B------:R-:W-:Y:S01]  /*11a0*/  IMAD.X R7, RZ, RZ, UR55, P0 ;  /* 0x00000037ff077e24 */ /* 0x000fe200080e06ff */
[----:B------:R-:W-:Y:S02]  /*11b0*/  UISETP.LT.AND UP0, UPT, URZ, UR49, UPT ;  /* 0x00000031ff00728c */ /* 0x000fe4000bf01270 */
[----:B------:R-:W2:Y:S02]  /*11c0*/  LDCU.128 UR8, c[0x0][0x590] ;  /* 0x0000b200ff0877ac */ /* 0x000ea40008000c00 */
[----:B------:R-:W-:-:S04]  /*11d0*/  USEL UR49, URZ, UR49, !UP0 ;  /* 0x00000031ff317287 */ /* 0x000fc8000c000000 */
[----:B------:R-:W-:Y:S02]  /*11e0*/  UISETP.GT.AND UP0, UPT, UR43, UR49, UPT ;  /* 0x000000312b00728c */ /* 0x000fe4000bf04270 */
[----:B-1----:R-:W-:Y:S02]  /*11f0*/  UIMAD.WIDE UR62, UR58, 0x4, UR62 ;  /* 0x000000043a3e78a5 */ /* 0x002fe4000f8e023e */
[----:B--2---:R-:W-:Y:S01]  /*1200*/  UIMAD UR17, UR53, UR8, URZ ;  /* 0x00000008351172a4 */ /* 0x004fe2000f8e02ff */
[----:B------:R-:W-:Y:S01]  /*1210*/  IMAD.U32 R14, RZ, RZ, UR8 ;  /* 0x00000008ff0e7e24 */ /* 0x000fe2000f8e00ff */
[----:B------:R-:W-:Y:S01]  /*1220*/  USHF.L.U64.HI UR55, UR8, 0x5, UR9 ;  /* 0x0000000508377899 */ /* 0x000fe20008010209 */
[----:B------:R-:W-:Y:S01]  /*1230*/  IMAD.U32 R10, RZ, RZ, UR10 ;  /* 0x0000000aff0a7e24 */ /* 0x000fe2000f8e00ff */
[----:B------:R-:W-:Y:S01]  /*1240*/  UIMAD UR17, UR45, UR9, UR17 ;  /* 0x000000092d1172a4 */ /* 0x000fe2000f8e0211 */
[----:B------:R-:W-:Y:S02]  /*1250*/  IMAD.WIDE.U32 R14, R14, UR45, R6 ;  /* 0x0000002d0e0e7c25 */ /* 0x000fe4000f8e0006 */
[----:B------:R-:W1:Y:S02]  /*1260*/  LDC.64 R6, c[0x0][0x3b0] ;  /* 0x0000ec00ff067b82 */ /* 0x000e640000000a00 */
[----:B------:R-:W-:Y:S01]  /*1270*/  IMAD.U32 R16, RZ, RZ, UR11 ;  /* 0x0000000bff107e24 */ /* 0x000fe2000f8e00ff */
[----:B------:R-:W-:Y:S01]  /*1280*/  IADD3 R15, PT, PT, R15, UR17, RZ ;  /* 0x000000110f0f7c10 */ /* 0x000fe2000fffe0ff */
[----:B------:R-:W2:Y:S02]  /*1290*/  LDCU.64 UR10, c[0x0][0x550] ;  /* 0x0000aa00ff0a77ac */ /* 0x000ea40008000a00 */
[----:B------:R-:W-:-:S02]  /*12a0*/  IMAD.WIDE.U32 R10, R10, UR23, R14 ;  /* 0x000000170a0a7c25 */ /* 0x000fc4000f8e000e */
[----:B------:R-:W3:Y:S01]  /*12b0*/  LDCU.64 UR16, c[0x0][0x3c8] ;  /* 0x00007900ff1077ac */ /* 0x000ee20008000a00 */
[----:B------:R-:W4:Y:S01]  /*12c0*/  LDC.64 R14, c[0x0][0x5f8] ;  /* 0x00017e00ff0e7b82 */ /* 0x000f220000000a00 */
[----:B------:R-:W-:Y:S01]  /*12d0*/  IMAD R17, R16, UR23, R11 ;  /* 0x0000001710117c24 */ /* 0x000fe2000f8e020b */
[----:B------:R-:W-:Y:S02]  /*12e0*/  MOV R16, R10 ;  /* 0x0000000a00107202 */ /* 0x000fe40000000f00 */
[----:B------:R-:W-:-:S05]  /*12f0*/  SHF.R.U32.HI R10, RZ, 0x3, R0 ;  /* 0x00000003ff0a7819 */ /* 0x000fca0000011600 */
[----:B------:R-:W-:-:S04]  /*1300*/  IMAD.WIDE.U32 R16, R10, UR8, R16 ;  /* 0x000000080a107c25 */ /* 0x000fc8000f8e0010 */
[----:B-1----:R-:W-:Y:S01]  /*1310*/  IMAD R8, R6, UR53, RZ ;  /* 0x0000003506087c24 */ /* 0x002fe2000f8e02ff */
[----:B--2---:R-:W-:Y:S01]  /*1320*/  LEA R238, P2, R16, UR10, 0x1 ;  /* 0x0000000a10ee7c11 */ /* 0x004fe2000f8408ff */
[----:B------:R-:W-:Y:S01]  /*1330*/  IMAD.WIDE.U32 R20, R6, UR45, R18 ;  /* 0x0000002d06147c25 */ /* 0x000fe2000f8e0012 */
[----:B---3--:R-:W-:-:S03]  /*1340*/  MOV R11, UR17 ;  /* 0x00000011000b7c02 */ /* 0x008fc60008000f00 */
[----:B------:R-:W-:Y:S01]  /*1350*/  IMAD R8, R7, UR45, R8 ;  /* 0x0000002d07087c24 */ /* 0x000fe2000f8e0208 */
[----:B------:R-:W-:Y:S01]  /*1360*/  IADD3 R26, P0, PT, R20, UR50, RZ ;  /* 0x00000032141a7c10 */ /* 0x000fe2000ff1e0ff */
[----:B------:R-:W-:Y:S01]  /*1370*/  USHF.L.U32 UR45, UR8, 0x5, URZ ;  /* 0x00000005082d7899 */ /* 0x000fe200080006ff */
[----:B------:R-:W-:Y:S01]  /*1380*/  IMAD R2, R10, UR9, R17 ;  /* 0x000000090a027c24 */ /* 0x000fe2000f8e0211 */
[----:B------:R-:W1:Y:S01]  /*1390*/  LDCU.64 UR8, c[0x0][0x380] ;  /* 0x00007000ff0877ac */ /* 0x000e620008000a00 */
[----:B----4-:R-:W-:Y:S01]  /*13a0*/  IMAD.WIDE.U32 R24, R14, UR21, RZ ;  /* 0x000000150e187c25 */ /* 0x010fe2000f8e00ff */
[----:B------:R-:W-:Y:S01]  /*13b0*/  IADD3.X R27, PT, PT, R21, UR47, R8, P0, !PT ;  /* 0x0000002f151b7c10 */ /* 0x000fe200087fe408 */
[----:B------:R-:W-:Y:S02]  /*13c0*/  USHF.L.U32 UR47, UR54, 0x6, URZ ;  /* 0x00000006362f7899 */ /* 0x000fe400080006ff */
[----:B------:R-:W-:Y:S01]  /*13d0*/  IMAD.U32 R20, RZ, RZ, UR16 ;  /* 0x00000010ff147e24 */ /* 0x000fe2000f8e00ff */
[----:B------:R-:W2:Y:S01]  /*13e0*/  LDCU.64 UR16, c[0x0][0x570] ;  /* 0x0000ae00ff1077ac */ /* 0x000ea20008000a00 */
[----:B------:R-:W-:Y:S01]  /*13f0*/  SEL R8, R24, RZ, P5 ;  /* 0x000000ff18087207 */ /* 0x000fe20002800000 */
[----:B------:R-:W-:Y:S01]  /*1400*/  IMAD R15, R15, UR21, R25 ;  /* 0x000000150f0f7c24 */ /* 0x000fe2000f8e0219 */
[----:B------:R-:W-:Y:S01]  /*1410*/  LEA.HI.X R239, R16, UR11, R2, 0x1, P2 ;  /* 0x0000000b10ef7c11 */ /* 0x000fe200090f0c02 */
[----:B------:R-:W-:Y:S01]  /*1420*/  IMAD.WIDE.U32 R20, R20, UR23, R26 ;  /* 0x0000001714147c25 */ /* 0x000fe2000f8e001a */
[----:B------:R-:W-:-:S02]  /*1430*/  IADD3 R8, P1, P0, R5, UR57, R8 ;  /* 0x0000003905087c10 */ /* 0x000fc4000f83e008 */
[----:B------:R-:W-:Y:S01]  /*1440*/  SHF.R.S32.HI R5, RZ, 0x1f, R5 ;  /* 0x0000001fff057819 */ /* 0x000fe20000011405 */
[----:B------:R-:W-:Y:S01]  /*1450*/  IMAD R17, R11, UR23, R21 ;  /* 0x000000170b117c24 */ /* 0x000fe2000f8e0215 */
[----:B------:R-:W-:Y:S01]  /*1460*/  SEL R15, R15, RZ, P5 ;  /* 0x000000ff0f0f7207 */ /* 0x000fe20002800000 */
[----:B------:R-:W-:Y:S01]  /*1470*/  IMAD.MOV.U32 R16, RZ, RZ, R20 ;  /* 0x000000ffff107224 */ /* 0x000fe200078e0014 */
[----:B------:R-:W-:Y:S02]  /*1480*/  SHF.L.U32 R11, R6, 0x5, RZ ;  /* 0x00000005060b7819 */ /* 0x000fe400000006ff */
[----:B------:R-:W-:Y:S01]  /*1490*/  IADD3.X R15, PT, PT, R5, UR56, R15, P1, P0 ;  /* 0x00000038050f7c10 */ /* 0x000fe20008fe040f */
[----:B------:R-:W-:Y:S01]  /*14a0*/  IMAD.U32 R5, RZ, RZ, UR47 ;  /* 0x0000002fff057e24 */ /* 0x000fe2000f8e00ff */
[----:B------:R-:W-:Y:S01]  /*14b0*/  IADD3 R8, P0, PT, R8, UR47, RZ ;  /* 0x0000002f08087c10 */ /* 0x000fe2000ff1e0ff */
[----:B------:R-:W-:-:S03]  /*14c0*/  IMAD.WIDE.U32 R16, R10, R6, R16 ;  /* 0x000000060a107225 */ /* 0x000fc600078e0010 */
[----:B------:R-:W-:Y:S01]  /*14d0*/  LEA.HI.X.SX32 R5, R5, R15, 0x1, P0 ;  /* 0x0000000f05057211 */ /* 0x000fe200000f0eff */
[----:B------:R-:W-:Y:S01]  /*14e0*/  IMAD R2, R10, R7, R17 ;  /* 0x000000070a027224 */ /* 0x000fe200078e0211 */
[----:B-1----:R-:W-:Y:S02]  /*14f0*/  LEA R240, P1, R16, UR8, 0x1 ;  /* 0x0000000810f07c11 */ /* 0x002fe4000f8208ff */
[----:B--2---:R-:W-:Y:S01]  /*1500*/  LEA R236, P0, R8, UR16, 0x2 ;  /* 0x0000001008ec7c11 */ /* 0x004fe2000f8010ff */
[----:B------:R-:W-:Y:S01]  /*1510*/  UMOV UR16, UR62 ;  /* 0x0000003e00107c82 */ /* 0x000fe20008000000 */
[----:B------:R-:W-:Y:S02]  /*1520*/  LEA.HI.X R241, R16, UR9, R2, 0x1, P1 ;  /* 0x0000000910f17c11 */ /* 0x000fe400088f0c02 */
        /* <DEDUP_REMOVED lines=20> */
.L_x_1090:
[----:B------:R-:W1:Y:S01]  /*1670*/  LDCU.64 UR12, c[0x0][0x5c0] ;  /* 0x0000b800ff0c77ac */ /* 0x000e620008000a00 */
[----:B------:R-:W-:-:S04]  /*1680*/  UIADD3 UR8, UPT, UPT, UR40, UR41, URZ ;  /* 0x0000002928087290 */ /* 0x000fc8000fffe0ff */
[----:B-1----:R-:W-:Y:S02]  /*1690*/  UIMAD.WIDE.U32 UR16, UR8, UR12, URZ ;  /* 0x0000000c081072a5 */ /* 0x002fe4000f8e00ff */
[----:B------:R-:W-:-:S04]  /*16a0*/  UIMAD UR8, UR8, UR13, URZ ;  /* 0x0000000d080872a4 */ /* 0x000fc8000f8e02ff */
[----:B------:R-:W-:-:S06]  /*16b0*/  UIADD3 UR8, UPT, UPT, UR17, UR8, URZ ;  /* 0x0000000811087290 */ /* 0x000fcc000fffe0ff */
[----:B------:R-:W-:Y:S02]  /*16c0*/  MOV R0, UR8 ;  /* 0x0000000800007c02 */ /* 0x000fe40008000f00 */
.L_x_1091:
        /* <DEDUP_REMOVED lines=13> */
.L_x_1092:
[----:B------:R-:W1:Y:S01]  /*17a0*/  LDCU.64 UR10, c[0x0][0x5c8] ;  /* 0x0000b900ff0a77ac */ /* 0x000e620008000a00 */
[----:B------:R-:W-:-:S04]  /*17b0*/  UIADD3 UR40, UPT, UPT, UR40, UR41, URZ ;  /* 0x0000002928287290 */ /* 0x000fc8000fffe0ff */
[----:B-1----:R-:W-:Y:S02]  /*17c0*/  UIMAD.WIDE.U32 UR14, UR40, UR10, URZ ;  /* 0x0000000a280e72a5 */ /* 0x002fe4000f8e00ff */
[----:B------:R-:W-:-:S04]  /*17d0*/  UIMAD UR40, UR40, UR11, URZ ;  /* 0x0000000b282872a4 */ /* 0x000fc8000f8e02ff */
[----:B------:R-:W-:-:S06]  /*17e0*/  UIADD3 UR40, UPT, UPT, UR15, UR40, URZ ;  /* 0x000000280f287290 */ /* 0x000fcc000fffe0ff */
[----:B------:R-:W-:-:S07]  /*17f0*/  MOV R3, UR40 ;  /* 0x0000002800037c02 */ /* 0x000fce0008000f00 */
.L_x_1093:
        /* <DEDUP_REMOVED lines=27> */
.L_x_1095:
[----:B------:R-:W-:Y:S05]  /*19b0*/  BSYNC.RECONVERGENT B0 ;  /* 0x0000000000007941 */ /* 0x000fea0003800200 */
.L_x_1094:
[----:B------:R-:W-:Y:S04]  /*19c0*/  BSSY.RECONVERGENT B0, `(.L_x_1096) ;  /* 0x000000f000007945 */ /* 0x000fe80003800200 */
[----:B------:R-:W-:Y:S05]  /*19d0*/  @P1 BRA `(.L_x_1097) ;  /* 0x0000000000341947 */ /* 0x000fea0003800000 */
[----:B------:R-:W2:Y:S01]  /*19e0*/  LDCU.64 UR8, c[0x0][0x560] ;  /* 0x0000ac00ff0877ac */ /* 0x000ea20008000a00 */
[----:B------:R-:W-:Y:S01]  /*19f0*/  MOV R5, R4 ;  /* 0x0000000400057202 */ /* 0x000fe20000000f00 */
[----:B------:R-:W-:Y:S01]  /*1a00*/  IMAD R0, R2, UR12, RZ ;  /* 0x0000000c02007c24 */ /* 0x000fe2000f8e02ff */
[----:B------:R-:W-:-:S03]  /*1a10*/  MOV R4, R6 ;  /* 0x0000000600047202 */ /* 0x000fc60000000f00 */
[C---:B------:R-:W-:Y:S02]  /*1a20*/  IMAD R0, R16.reuse, UR13, R0 ;  /* 0x0000000d10007c24 */ /* 0x040fe4000f8e0200 */
[----:B------:R-:W-:-:S05]  /*1a30*/  IMAD.WIDE.U32 R4, R16, UR12, R4 ;  /* 0x0000000c10047c25 */ /* 0x000fca000f8e0004 */
[----:B------:R-:W-:Y:S02]  /*1a40*/  IADD3 R0, PT, PT, R5, R0, RZ ;  /* 0x0000000005007210 */ /* 0x000fe40007ffe0ff */
[----:B--2---:R-:W-:-:S04]  /*1a50*/  LEA R6, P0, R4, UR8, 0x1 ;  /* 0x0000000804067c11 */ /* 0x004fc8000f8008ff */
[----:B------:R-:W-:-:S05]  /*1a60*/  LEA.HI.X R7, R4, UR9, R0, 0x1, P0 ;  /* 0x0000000904077c11 */ /* 0x000fca00080f0c00 */
[----:B------:R2:W-:Y:S04]  /*1a70*/  STG.E.128 desc[UR34][R6.64], RZ ;  /* 0x000000ff06007986 */ /* 0x0005e8000c101d22 */
[----:B------:R2:W-:Y:S04]  /*1a80*/  STG.E.128 desc[UR34][R6.64+0x80], RZ ;  /* 0x000080ff06007986 */ /* 0x0005e8000c101d22 */
[----:B------:R2:W-:Y:S04]  /*1a90*/  STG.E.128 desc[UR34][R6.64+0x100], RZ ;  /* 0x000100ff06007986 */ /* 0x0005e8000c101d22 */
[----:B------:R2:W-:Y:S02]  /*1aa0*/  STG.E.128 desc[UR34][R6.64+0x180], RZ ;  /* 0x000180ff06007986 */ /* 0x0005e4000c101d22 */
.L_x_1097:
[----:B------:R-:W-:Y:S05]  /*1ab0*/  BSYNC.RECONVERGENT B0 ;  /* 0x0000000000007941 */ /* 0x000fea0003800200 */
.L_x_1096:
        /* <DEDUP_REMOVED lines=24> */
.L_x_1099:
[----:B------:R-:W-:Y:S05]  /*1c40*/  BSYNC.RECONVERGENT B0 ;  /* 0x0000000000007941 */ /* 0x000fea0003800200 */
.L_x_1098:
[----:B------:R-:W-:Y:S05]  /*1c50*/  @P1 BRA `(.L_x_1100) ;  /* 0x0000006c000c1947 */ /* 0x000fea0003800000 */
[----:B------:R-:W3:Y:S01]  /*1c60*/  LDCU.64 UR8, c[0x0][0x568] ;  /* 0x0000ad00ff0877ac */ /* 0x000ee20008000a00 */
[----:B------:R-:W-:Y:S01]  /*1c70*/  MOV R5, R0 ;  /* 0x0000000000057202 */ /* 0x000fe20000000f00 */
[----:B------:R-:W-:Y:S02]  /*1c80*/  IMAD R2, R2, UR10, RZ ;  /* 0x0000000a02027c24 */ /* 0x000fe4000f8e02ff */
        /* <DEDUP_REMOVED lines=10> */
.L_x_1089:
[----:B------:R-:W1:Y:S01]  /*1d30*/  LDCU.64 UR10, c[0x0][0x3d0] ;  /* 0x00007a00ff0a77ac */ /* 0x000e620008000a00 */
[----:B------:R-:W-:Y:S01]  /*1d40*/  IMAD.U32 R6, RZ, RZ, UR14 ;  /* 0x0000000eff067e24 */ /* 0x000fe2000f8e00ff */
[----:B------:R-:W-:Y:S01]  /*1d50*/  SHF.R.U32.HI R232, RZ, 0x2, R0 ;  /* 0x00000002ffe87819 */ /* 0x000fe20000011600 */
[----:B------:R-:W-:Y:S01]  /*1d60*/  IMAD.U32 R5, RZ, RZ, UR12 ;  /* 0x0000000cff057e24 */ /* 0x000fe2000f8e00ff */
[----:B------:R-:W2:Y:S01]  /*1d70*/  LDCU.64 UR8, c[0x0][0x3d8] ;  /* 0x00007b00ff0877ac */ /* 0x000ea20008000a00 */
[----:B------:R-:W-:Y:S01]  /*1d80*/  IMAD.WIDE.U32 R20, R6, UR27, R18 ;  /* 0x0000001b06147c25 */ /* 0x000fe2000f8e0012 */
[----:B------:R-:W-:-:S03]  /*1d90*/  UIMAD UR47, UR52, -0x40, UR42 ;  /* 0xffffffc0342f78a4 */ /* 0x000fc6000f8e022a */
[----:B------:R-:W-:Y:S01]  /*1da0*/  IMAD.WIDE.U32 R14, R5, UR27, R18 ;  /* 0x0000001b050e7c25 */ /* 0x000fe2000f8e0012 */
[----:B------:R-:W-:Y:S01]  /*1db0*/  UIMAD UR50, UR5, UR14, URZ ;  /* 0x0000000e053272a4 */ /* 0x000fe2000f8e02ff */
[----:B------:R-:W-:Y:S01]  /*1dc0*/  IADD3 R18, P1, PT, R20, UR46, RZ ;  /* 0x0000002e14127c10 */ /* 0x000fe2000ff3e0ff */
[----:B------:R-:W-:Y:S01]  /*1dd0*/  UIMAD UR5, UR5, UR12, URZ ;  /* 0x0000000c050572a4 */ /* 0x000fe2000f8e02ff */
[----:B------:R-:W-:Y:S01]  /*1de0*/  IMAD.U32 R6, RZ, RZ, UR45 ;  /* 0x0000002dff067e24 */ /* 0x000fe2000f8e00ff */
[----:B------:R-:W-:Y:S01]  /*1df0*/  UIADD3 UR37, UPT, UPT, -UR27, UR33, URZ ;  /* 0x000000211b257290 */ /* 0x000fe2000fffe1ff */
[----:B------:R-:W-:Y:S01]  /*1e00*/  ISETP.GE.AND P4, PT, R8, UR47, PT ;  /* 0x0000002f08007c0c */ /* 0x000fe2000bf86270 */
[----:B------:R-:W-:Y:S01]  /*1e10*/  UIMAD UR50, UR27, UR15, UR50 ;  /* 0x0000000f1b3272a4 */ /* 0x000fe2000f8e0232 */
[----:B------:R-:W-:Y:S01]  /*1e20*/  IADD3 R14, P0, PT, R14, UR48, RZ ;  /* 0x000000300e0e7c10 */ /* 0x000fe2000ff1e0ff */
[----:B------:R-:W-:Y:S01]  /*1e30*/  UIMAD UR5, UR27, UR13, UR5 ;  /* 0x0000000d1b0572a4 */ /* 0x000fe2000f8e0205 */
[----:B-1----:R-:W-:Y:S01]  /*1e40*/  IMAD R24, R22, UR10, RZ ;  /* 0x0000000a16187c24 */ /* 0x002fe2000f8e02ff */
[----:B------:R-:W-:Y:S01]  /*1e50*/  ISETP.GE.AND P2, PT, R8, UR37, PT ;  /* 0x0000002508007c0c */ /* 0x000fe2000bf46270 */
[----:B------:R-:W-:Y:S01]  /*1e60*/  ULOP3.LUT UR52, UR52, 0x80000001, URZ, 0xc0, !UPT ;  /* 0x8000000134347892 */ /* 0x000fe2000f8ec0ff */
[----:B------:R-:W-:Y:S01]  /*1e70*/  IADD3.X R19, PT, PT, R4, UR50, R21, P1, !PT ;  /* 0x0000003204137c10 */ /* 0x000fe20008ffe415 */
[----:B--2---:R-:W-:Y:S01]  /*1e80*/  IMAD R22, R22, UR8, RZ ;  /* 0x0000000816167c24 */ /* 0x004fe2000f8e02ff */
[----:B------:R-:W-:Y:S01]  /*1e90*/  SHF.R.U32.HI R8, RZ, 0x1, R0 ;  /* 0x00000001ff087819 */ /* 0x000fe20000011600 */
[C---:B------:R-:W-:Y:S01]  /*1ea0*/  IMAD R24, R12.reuse, UR11, R24 ;  /* 0x0000000b0c187c24 */ /* 0x040fe2000f8e0218 */
[----:B------:R-:W-:Y:S01]  /*1eb0*/  IADD3.X R15, PT, PT, R3, UR5, R15, P0, !PT ;  /* 0x00000005030f7c10 */ /* 0x000fe200087fe40f */
[----:B------:R-:W-:Y:S01]  /*1ec0*/  IMAD.WIDE.U32 R18, R12, UR10, R18 ;  /* 0x0000000a0c127c25 */ /* 0x000fe2000f8e0012 */
[----:B------:R-:W-:Y:S01]  /*1ed0*/  ISETP.GE.AND P3, PT, R10, UR37, PT ;  /* 0x000000250a007c0c */ /* 0x000fe2000bf66270 */
[----:B------:R-:W-:Y:S01]  /*1ee0*/  UISETP.NE.AND UP0, UPT, UR52, 0x1, UPT ;  /* 0x000000013400788c */ /* 0x000fe2000bf05270 */
[----:B------:R-:W-:Y:S01]  /*1ef0*/  LOP3.LUT R5, R8, 0x30, RZ, 0xc0, !PT ;  /* 0x0000003008057812 */ /* 0x000fe200078ec0ff */
[----:B------:R-:W-:-:S02]  /*1f00*/  IMAD R22, R12, UR9, R22 ;  /* 0x000000090c167c24 */ /* 0x000fc4000f8e0216 */
[----:B------:R-:W-:Y:S01]  /*1f10*/  IMAD.MOV.U32 R230, RZ, RZ, 0x7f800000 ;  /* 0x7f800000ffe67424 */ /* 0x000fe200078e00ff */
[----:B------:R-:W-:Y:S01]  /*1f20*/  LOP3.LUT R232, R5, 0x7, R232, 0xf8, !PT ;  /* 0x0000000705e87812 */ /* 0x000fe200078ef8e8 */
[----:B------:R-:W-:Y:S01]  /*1f30*/  IMAD.U32 R4, RZ, RZ, UR45 ;  /* 0x0000002dff047e24 */ /* 0x000fe2000f8e00ff */
[----:B------:R-:W-:Y:S01]  /*1f40*/  USEL UR5, URZ, 0x8000, UP0 ;  /* 0x00008000ff057887 */ /* 0x000fe20008000000 */
[----:B------:R-:W-:Y:S01]  /*1f50*/  IMAD.WIDE.U32 R12, R12, UR8, R14 ;  /* 0x000000080c0c7c25 */ /* 0x000fe2000f8e000e */
[C---:B------:R-:W-:Y:S01]  /*1f60*/  @!P4 LEA R14, P0, R11.reuse, R240, 0x1 ;  /* 0x000000f00b0ec211 */ /* 0x040fe200078008ff */
[----:B------:R-:W-:Y:S01]  /*1f70*/  @P5 BAR.SYNC.DEFER_BLOCKING 0x0 ;  /* 0x0000000000005b1d */ /* 0x000fe20000010000 */
[----:B------:R-:W-:Y:S01]  /*1f80*/  @!P4 LEA R4, P1, R4, R238, 0x1 ;  /* 0x000000ee0404c211 */ /* 0x000fe200078208ff */
[----:B------:R-:W-:Y:S01]  /*1f90*/  IMAD.U32 R5, RZ, RZ, UR55 ;  /* 0x00000037ff057e24 */ /* 0x000fe2000f8e00ff */
[----:B------:R-:W-:Y:S01]  /*1fa0*/  @!P4 LEA.HI.X R15, R11, R241, R7, 0x1, P0 ;  /* 0x000000f10b0fc211 */ /* 0x000fe200000f0c07 */
        /* <DEDUP_REMOVED lines=10> */
[----:B------:R-:W-:Y:S01]  /*2050*/  @!P2 IMAD.MOV.U32 R7, RZ, RZ, R23 ;  /* 0x000000ffff07a224 */ /* 0x000fe200078e0017 */
[----:B------:R-:W1:Y:S01]  /*2060*/  S2R R216, SR_TID.X ;  /* 0x0000000000d87919 */ /* 0x000e620000002100 */
[C---:B------:R-:W-:Y:S01]  /*2070*/  @!P2 IMAD R13, R2.reuse, UR14, RZ ;  /* 0x0000000e020dac24 */ /* 0x040fe2000f8e02ff */
[----:B------:R-:W-:Y:S01]  /*2080*/  LEA R11, R11, UR24, 0x1 ;  /* 0x000000180b0b7c11 */ /* 0x000fe2000f8e08ff */
[----:B------:R-:W-:Y:S01]  /*2090*/  @!P2 IMAD R12, R2, UR12, RZ ;  /* 0x0000000c020cac24 */ /* 0x000fe2000f8e02ff */
[----:B------:R-:W2:Y:S01]  /*20a0*/  LDC R245, c[0x0][0x44c] ;  /* 0x00011300fff57b82 */ /* 0x000ea20000000800 */
[----:B------:R-:W-:Y:S01]  /*20b0*/  @!P3 IMAD.MOV.U32 R24, RZ, RZ, R18 ;  /* 0x000000ffff18b224 */ /* 0x000fe200078e0012 */
[----:B------:R-:W3:Y:S01]  /*20c0*/  LDCU UR11, c[0x0][0x590] ;  /* 0x0000b200ff0b77ac */ /* 0x000ee20008000800 */
[----:B------:R-:W-:-:S02]  /*20d0*/  @!P2 IMAD R13, R16, UR15, R13 ;  /* 0x0000000f100dac24 */ /* 0x000fc4000f8e020d */
[C---:B------:R-:W-:Y:S01]  /*20e0*/  @!P2 IMAD R12, R16.reuse, UR13, R12 ;  /* 0x0000000d100cac24 */ /* 0x040fe2000f8e020c */
[----:B------:R-:W-:Y:S01]  /*20f0*/  @!PT LDS RZ, [RZ] ;  /* 0x00000000fffff984 */ /* 0x000fe20000000800 */
[----:B------:R-:W-:Y:S01]  /*2100*/  @!PT LDS RZ, [RZ] ;  /* 0x00000000fffff984 */ /* 0x000fe20000000800 */
[----:B------:R-:W-:Y:S01]  /*2110*/  @!PT LDS RZ, [RZ] ;  /* 0x00000000fffff984 */ /* 0x000fe20000000800 */
[----:B------:R-:W-:Y:S01]  /*2120*/  @!P1 LDGSTS.E.BYPASS.LTC128B.128 [R11+0x10000], desc[UR34][R238.64] ;  /* 0x10000000ee0b9fae */ /* 0x000fe2000b981a22 */
[----:B------:R-:W-:-:S04]  /*2130*/  @!P2 IMAD.WIDE.U32 R18, R16, UR14, R18 ;  /* 0x0000000e1012ac25 */ /* 0x000fc8000f8e0012 */
[----:B------:R-:W-:Y:S01]  /*2140*/  IMAD.MOV.U32 R231, RZ, RZ, 0x7f800000 ;  /* 0x7f800000ffe77424 */ /* 0x000fe200078e00ff */
[----:B------:R-:W-:Y:S01]  /*2150*/  @!P1 LDGSTS.E.BYPASS.LTC128B.128 [R11+0x12000], desc[UR34][R238.64+0x80] ;  /* 0x12000080ee0b9fae */ /* 0x000fe2000b981a22 */
[----:B------:R-:W-:-:S04]  /*2160*/  @!P2 IMAD.WIDE.U32 R16, R16, UR12, R6 ;  /* 0x0000000c1010ac25 */ /* 0x000fc8000f8e0006 */
[----:B------:R-:W-:Y:S01]  /*2170*/  IMAD.MOV.U32 R225, RZ, RZ, 0x40 ;  /* 0x00000040ffe17424 */ /* 0x000fe200078e00ff */
[----:B------:R-:W4:Y:S01]  /*2180*/  @!P3 LDC.64 R6, c[0x0][0x388] ;  /* 0x0000e200ff06bb82 */ /* 0x000f220000000a00 */
[----:B------:R-:W-:Y:S01]  /*2190*/  @!P1 LDGSTS.E.BYPASS.LTC128B.128 [R11+0x14000], desc[UR34][R238.64+0x100] ;  /* 0x14000100ee0b9fae */ /* 0x000fe2000b981a22 */
[----:B------:R-:W-:Y:S02]  /*21a0*/  VIADD R233, R11, UR5 ;  /* 0x000000050be97c36 */ /* 0x000fe40008000000 */
[----:B------:R-:W-:Y:S01]  /*21b0*/  IMAD.MOV.U32 R224, RZ, RZ, 0x20 ;  /* 0x00000020ffe07424 */ /* 0x000fe200078e00ff */
[----:B------:R-:W-:Y:S01]  /*21c0*/  @!P1 LDGSTS.E.BYPASS.LTC128B.128 [R11+0x16000], desc[UR34][R238.64+0x180] ;  /* 0x16000180ee0b9fae */ /* 0x000fe2000b981a22 */
[----:B------:R-:W-:Y:S02]  /*21d0*/  VIADD R3, R232, 0x8 ;  /* 0x00000008e8037836 */ /* 0x000fe40000000000 */
[----:B------:R-:W-:Y:S01]  /*21e0*/  IMAD.U32 R250, RZ, RZ, UR44 ;  /* 0x0000002cfffa7e24 */ /* 0x000fe2000f8e00ff */
[----:B------:R-:W-:Y:S01]  /*21f0*/  @P1 STS.128 [R11+0x10000], RZ ;  /* 0x010000ff0b001388 */ /* 0x000fe20000000c00 */
[----:B------:R-:W-:Y:S01]  /*2200*/  @!P3 IMAD.WIDE.U32 R24, R10, UR14, R24 ;  /* 0x0000000e0a18bc25 */ /* 0x000fe2000f8e0018 */
[----:B------:R-:W-:-:S03]  /*2210*/  ISETP.GE.AND P0, PT, R3, UR47, PT ;  /* 0x0000002f03007c0c */ /* 0x000fc6000bf06270 */
[----:B------:R-:W-:Y:S01]  /*2220*/  IMAD.MOV.U32 R248, RZ, RZ, 0x10 ;  /* 0x00000010fff87424 */ /* 0x000fe200078e00ff */
[----:B------:R-:W-:Y:S01]  /*2230*/  @P1 STS.128 [R11+0x12000], RZ ;  /* 0x012000ff0b001388 */ /* 0x000fe20000000c00 */
[----:B------:R-:W3:Y:S01]  /*2240*/  @!P2 LDC.64 R2, c[0x0][0x388] ;  /* 0x0000e200ff02ab82 */ /* 0x000ee20000000a00 */
[----:B------:R-:W-:Y:S01]  /*2250*/  @!P2 IMAD.IADD R13, R19, 0x1, R13 ;  /* 0x00000001130da824 */ /* 0x000fe200078e020d */
[----:B------:R-:W-:Y:S01]  /*2260*/  CS2R R190, SRZ ;  /* 0x0000000000be7805 */ /* 0x000fe2000001ff00 */
[----:B------:R-:W-:Y:S01]  /*2270*/  @P1 STS.128 [R11+0x14000], RZ ;  /* 0x014000ff0b001388 */ /* 0x000fe20000000c00 */
[----:B------:R-:W-:Y:S01]  /*2280*/  @!P3 IMAD.WIDE.U32 R22, R10, UR12, R22 ;  /* 0x0000000c0a16bc25 */ /* 0x000fe2000f8e0016 */
[----:B------:R-:W-:Y:S02]  /*2290*/  CS2R R188, SRZ ;  /* 0x0000000000bc7805 */ /* 0x000fe4000001ff00 */
[----:B------:R-:W-:Y:S01]  /*22a0*/  CS2R R194, SRZ ;  /* 0x0000000000c27805 */ /* 0x000fe2000001ff00 */
[----:B------:R-:W-:Y:S01]  /*22b0*/  @P1 STS.128 [R11+0x16000], RZ ;  /* 0x016000ff0b001388 */ /* 0x000fe20000000c00 */
[----:B------:R-:W-:Y:S01]  /*22c0*/  @!P2 IMAD.IADD R12, R17, 0x1, R12 ;  /* 0x00000001110ca824 */ /* 0x000fe200078e020c */
[----:B------:R-:W-:Y:S01]  /*22d0*/  CS2R R192, SRZ ;  /* 0x0000000000c07805 */ /* 0x000fe2000001ff00 */
[----:B------:R-:W-:Y:S01]  /*22e0*/  IMAD.MOV.U32 R243, RZ, RZ, 0x3f ;  /* 0x0000003ffff37424 */ /* 0x000fe200078e00ff */
        /* <DEDUP_REMOVED lines=31> */
[----:B------:R1:W-:Y:S01]  /*24e0*/  @!P4 LDGSTS.E.BYPASS.LTC128B.128 [R11+0x17000], desc[UR34][R4.64+0x180] ;  /* 0x17000180040bcfae */ /* 0x0003e2000b981a22 */
[----:B------:R-:W-:Y:S02]  /*24f0*/  CS2R R152, SRZ ;  /* 0x0000000000987805 */ /* 0x000fe4000001ff00 */
[----:B------:R-:W-:Y:S02]  /*2500*/  CS2R R150, SRZ ;  /* 0x0000000000967805 */ /* 0x000fe4000001ff00 */
[----:B------:R-:W-:Y:S01]  /*2510*/  CS2R R148, SRZ ;  /* 0x0000000000947805 */ /* 0x000fe2000001ff00 */
[----:B------:R-:W-:Y:S01]  /*2520*/  @!P1 LDGSTS.E.BYPASS.LTC128B.128 [R233], desc[UR34][R240.64] ;  /* 0x00000000f0e99fae */ /* 0x000fe2000b981a22 */
        /* <DEDUP_REMOVED lines=15> */
[----:B------:R-:W-:Y:S01]  /*2620*/  @P1 STS.128 [R233], RZ ;  /* 0x000000ffe9001388 */ /* 0x000fe20000000c00 */
[----:B------:R-:W-:-:S02]  /*2630*/  CS2R R74, SRZ ;  /* 0x00000000004a7805 */ /* 0x000fc4000001ff00 */
[----:B------:R-:W-:Y:S02]  /*2640*/  CS2R R72, SRZ ;  /* 0x0000000000487805 */ /* 0x000fe4000001ff00 */
[----:B------:R-:W-:Y:S01]  /*2650*/  CS2R R70, SRZ ;  /* 0x0000000000467805 */ /* 0x000fe2000001ff00 */
[----:B------:R-:W-:Y:S01]  /*2660*/  @P1 STS.128 [R233+0x2000], RZ ;  /* 0x002000ffe9001388 */ /* 0x000fe20000000c00 */
[----:B------:R-:W-:Y:S02]  /*2670*/  CS2R R68, SRZ ;  /* 0x0000000000447805 */ /* 0x000fe4000001ff00 */
[----:B------:R-:W-:Y:S01]  /*2680*/  CS2R R62, SRZ ;  /* 0x00000000003e7805 */ /* 0x000fe2000001ff00 */
[----:B-1----:R-:W1:Y:S01]  /*2690*/  @!P3 LDC.64 R4, c[0x0][0x390] ;  /* 0x0000e400ff04bb82 */ /* 0x002e620000000a00 */
[----:B------:R-:W-:Y:S01]  /*26a0*/  @P1 STS.128 [R233+0x4000], RZ ;  /* 0x004000ffe9001388 */ /* 0x000fe20000000c00 */
[----:B------:R-:W-:Y:S02]  /*26b0*/  CS2R R60, SRZ ;  /* 0x00000000003c7805 */ /* 0x000fe4000001ff00 */
[----:B------:R-:W-:-:S02]  /*26c0*/  CS2R R66, SRZ ;  /* 0x0000000000427805 */ /* 0x000fc4000001ff00 */
[----:B------:R-:W-:Y:S01]  /*26d0*/  CS2R R64, SRZ ;  /* 0x0000000000407805 */ /* 0x000fe2000001ff00 */
[----:B------:R-:W-:Y:S01]  /*26e0*/  @P1 STS.128 [R233+0x6000], RZ ;  /* 0x006000ffe9001388 */ /* 0x000fe20000000c00 */
[C---:B---3--:R-:W-:Y:S02]  /*26f0*/  @!P2 LEA R2, P1, R18.reuse, R2, 0x1 ;  /* 0x000000021202a211 */ /* 0x048fe400078208ff */
[----:B------:R-:W-:Y:S02]  /*2700*/  CS2R R58, SRZ ;  /* 0x00000000003a7805 */ /* 0x000fe4000001ff00 */
[----:B------:R-:W-:Y:S01]  /*2710*/  CS2R R56, SRZ ;  /* 0x0000000000387805 */ /* 0x000fe2000001ff00 */
[----:B------:R-:W-:Y:S01]  /*2720*/  @P4 STS.128 [R233+0x1000], RZ ;  /* 0x001000ffe9004388 */ /* 0x000fe20000000c00 */
[----:B------:R-:W-:Y:S01]  /*2730*/  @!P2 LEA.HI.X R3, R18, R3, R13, 0x1, P1 ;  /* 0x000000031203a211 */ /* 0x000fe200008f0c0d */
[----:B------:R-:W-:Y:S01]  /*2740*/  @!P3 IMAD R13, R10, UR13, R23 ;  /* 0x0000000d0a0dbc24 */ /* 0x000fe2000f8e0217 */
        /* <DEDUP_REMOVED lines=12> */
[C---:B-1----:R-:W-:Y:S01]  /*2810*/  @!P3 LEA R4, P1, R22.reuse, R4, 0x1 ;  /* 0x000000041604b211 */ /* 0x042fe200078208ff */
[----:B------:R-:W-:Y:S01]  /*2820*/  @!PT LDS RZ, [RZ] ;  /* 0x00000000fffff984 */ /* 0x000fe20000000800 */
[----:B------:R-:W-:Y:S01]  /*2830*/  @!PT LDS RZ, [RZ] ;  /* 0x00000000fffff984 */ /* 0x000fe20000000800 */
[----:B------:R-:W-:Y:S01]  /*2840*/  @!PT LDS RZ, [RZ] ;  /* 0x00000000fffff984 */ /* 0x000fe20000000800 */
[----:B------:R-:W-:Y:S01]  /*2850*/  @!P4 LDGSTS.E.BYPASS.LTC128B.128 [R233+0x1000], desc[UR34][R14.64] ;  /* 0x010000000ee9cfae */ /* 0x000fe2000b981a22 */
[----:B------:R-:W-:Y:S02]  /*2860*/  CS2R R36, SRZ ;  /* 0x0000000000247805 */ /* 0x000fe4000001ff00 */
[----:B------:R-:W-:Y:S02]  /*2870*/  CS2R R30, SRZ ;  /* 0x00000000001e7805 */ /* 0x000fe4000001ff00 */
[----:B------:R-:W-:Y:S01]  /*2880*/  @!P3 LEA.HI.X R5, R22, R5, R13, 0x1, P1 ;  /* 0x000000051605b211 */ /* 0x000fe200008f0c0d */
[----:B------:R-:W-:Y:S01]  /*2890*/  @!P4 LDGSTS.E.BYPASS.LTC128B.128 [R233+0x3000], desc[UR34][R14.64+0x80] ;  /* 0x030000800ee9cfae */ /* 0x000fe2000b981a22 */
[----:B------:R-:W-:-:S02]  /*28a0*/  CS2R R28, SRZ ;  /* 0x00000000001c7805 */ /* 0x000fc4000001ff00 */
[----:B------:R-:W-:Y:S02]  /*28b0*/  CS2R R34, SRZ ;  /* 0x0000000000227805 */ /* 0x000fe4000001ff00 */
[----:B------:R-:W-:Y:S01]  /*28c0*/  CS2R R32, SRZ ;  /* 0x0000000000207805 */ /* 0x000fe2000001ff00 */
[----:B------:R-:W-:Y:S01]  /*28d0*/  @!P4 LDGSTS.E.BYPASS.LTC128B.128 [R233+0x5000], desc[UR34][R14.64+0x100] ;  /* 0x050001000ee9cfae */ /* 0x000fe2000b981a22 */
[----:B------:R-:W-:Y:S01]  /*28e0*/  CS2R R26, SRZ ;  /* 0x00000000001a7805 */ /* 0x000fe2000001ff00 */
[----:B------:R-:W-:Y:S02]  /*28f0*/  UIADD3 UR51, UPT, UPT, UR51, 0x40, -UR33 ;  /* 0x0000004033337890 */ /* 0x000fe4000fffe821 */
[----:B------:R1:W-:Y:S01]  /*2900*/  @!P4 LDGSTS.E.BYPASS.LTC128B.128 [R233+0x7000], desc[UR34][R14.64+0x180] ;  /* 0x070001800ee9cfae */ /* 0x0003e2000b981a22 */
[----:B----4-:R-:W-:Y:S01]  /*2910*/  @!P3 LEA R20, P4, R24, R6, 0x1 ;  /* 0x000000061814b211 */ /* 0x010fe200078808ff */
[----:B------:R-:W-:Y:S02]  /*2920*/  UIADD3 UR27, UPT, UPT, UR27, 0x40, URZ ;  /* 0x000000401b1b7890 */ /* 0x000fe4000fffe0ff */
[----:B------:R-:W-:Y:S01]  /*2930*/  USHF.L.U32 UR54, UR54, 0x3, URZ ;  /* 0x0000000336367899 */ /* 0x000fe200080006ff */
[----:B------:R-:W3:Y:S01]  /*2940*/  LDCU UR8, c[0x0][0x3e0] ;  /* 0x00007c00ff0877ac */ /* 0x000ee20008000800 */
[----:B------:R-:W4:Y:S01]  /*2950*/  LDCU UR10, c[0x0][0x50c] ;  /* 0x0000a180ff0a77ac */ /* 0x000f220008000800 */
[----:B------:R-:W1:Y:S02]  /*2960*/  LDCU UR9, c[0x0][0x45c] ;  /* 0x00008b80ff0977ac */ /* 0x000e640008000800 */
[----:B-1----:R-:W-:-:S05]  /*2970*/  @!P3 IMAD R14, R10, UR15, R25 ;  /* 0x0000000f0a0ebc24 */ /* 0x002fca000f8e0219 */
[----:B------:R-:W-:Y:S02]  /*2980*/  @!P3 LEA.HI.X R21, R24, R7, R14, 0x1, P4 ;  /* 0x000000071815b211 */ /* 0x000fe400020f0c0e */
[----:B------:R-:W1:Y:S03]  /*2990*/  @!P2 LDC.64 R6, c[0x0][0x390] ;  /* 0x0000e400ff06ab82 */ /* 0x000e660000000a00 */
[----:B------:R-:W-:Y:S04]  /*29a0*/  @!P3 LDGSTS.E.BYPASS.LTC128B.128 [R11+0x18000], desc[UR34][R20.64] ;  /* 0x18000000140bbfae */ /* 0x000fe8000b981a22 */
[----:B------:R-:W-:Y:S04]  /*29b0*/  @!P3 LDGSTS.E.BYPASS.LTC128B.128 [R11+0x1a000], desc[UR34][R20.64+0x80] ;  /* 0x1a000080140bbfae */ /* 0x000fe8000b981a22 */
[----:B------:R-:W-:Y:S04]  /*29c0*/  @!P3 LDGSTS.E.BYPASS.LTC128B.128 [R11+0x1c000], desc[UR34][R20.64+0x100] ;  /* 0x1c000100140bbfae */ /* 0x000fe8000b981a22 */
[----:B------:R-:W-:Y:S04]  /*29d0*/  @!P3 LDGSTS.E.BYPASS.LTC128B.128 [R11+0x1e000], desc[UR34][R20.64+0x180] ;  /* 0x1e000180140bbfae */ /* 0x000fe8000b981a22 */
[----:B------:R-:W-:Y:S04]  /*29e0*/  @P3 STS.128 [R11+0x18000], RZ ;  /* 0x018000ff0b003388 */ /* 0x000fe80000000c00 */
[----:B------:R-:W-:Y:S01]  /*29f0*/  @P3 STS.128 [R11+0x1a000], RZ ;  /* 0x01a000ff0b003388 */ /* 0x000fe20000000c00 */
[----:B-1----:R-:W-:-:S03]  /*2a00*/  @!P2 LEA R6, P1, R16, R6, 0x1 ;  /* 0x000000061006a211 */ /* 0x002fc600078208ff */
[----:B------:R-:W-:Y:S01]  /*2a10*/  @P3 STS.128 [R11+0x1c000], RZ ;  /* 0x01c000ff0b003388 */ /* 0x000fe20000000c00 */
[----:B------:R-:W-:Y:S02]  /*2a20*/  @!P2 LEA.HI.X R7, R16, R7, R12, 0x1, P1 ;  /* 0x000000071007a211 */ /* 0x000fe400008f0c0c */
        /* <DEDUP_REMOVED lines=19> */
[----:B-1----:R-:W-:-:S03]  /*2b60*/  IMAD.MOV.U32 R2, RZ, RZ, 0x4 ;  /* 0x00000004ff027424 */ /* 0x002fc600078e00ff */
[----:B------:R-:W-:Y:S01]  /*2b70*/  @P3 STS.128 [R11+0x24000], RZ ;  /* 0x024000ff0b003388 */ /* 0x000fe20000000c00 */
[----:B------:R-:W-:-:S03]  /*2b80*/  IMAD.WIDE.U32 R12, R232, R2, UR60 ;  /* 0x0000003ce80c7e25 */ /* 0x000fc6000f8e0002 */
[----:B------:R-:W-:Y:S04]  /*2b90*/  @P3 STS.128 [R11+0x26000], RZ ;  /* 0x026000ff0b003388 */ /* 0x000fe80000000c00 */
[----:B------:R-:W5:Y:S04]  /*2ba0*/  @!P0 LDG.E R230, desc[UR34][R12.64+0x20] ;  /* 0x000020220ce68981 */ /* 0x000f68000c1e1900 */
[----:B------:R-:W-:Y:S01]  /*2bb0*/  @P2 STS.128 [R11+0x21000], RZ ;  /* 0x021000ff0b002388 */ /* 0x000fe20000000c00 */
[----:B--2---:R-:W-:-:S03]  /*2bc0*/  IMAD.SHL.U32 R5, R0, 0x40, RZ ;  /* 0x0000004000057824 */ /* 0x004fc600078e00ff */
        /* <DEDUP_REMOVED lines=10> */
[----:B------:R-:W0:Y:S01]  /*2c70*/  LDGDEPBAR ;  /* 0x00000000000079af */ /* 0x000e220000000000 */
[----:B------:R-:W-:-:S02]  /*2c80*/  IMAD.SHL.U32 R4, R0, 0x2, RZ ;  /* 0x0000000200047824 */ /* 0x000fc400078e00ff */
[----:B------:R-:W-:Y:S01]  /*2c90*/  IMAD.SHL.U32 R2, R0, 0x10, RZ ;  /* 0x0000001000027824 */ /* 0x000fe200078e00ff */
[----:B------:R-:W-:Y:S01]  /*2ca0*/  SHF.R.U32.HI R229, RZ, 0x2, R216 ;  /* 0x00000002ffe57819 */ /* 0x000fe200000116d8 */
[----:B------:R-:W-:Y:S01]  /*2cb0*/  IMAD.SHL.U32 R213, R216, 0x40, RZ ;  /* 0x00000040d8d57824 */ /* 0x000fe200078e00ff */
[----:B------:R-:W-:Y:S01]  /*2cc0*/  LOP3.LUT R4, R4, 0x20, RZ, 0xc0, !PT ;  /* 0x0000002004047812 */ /* 0x000fe200078ec0ff */
[C---:B------:R-:W-:Y:S01]  /*2cd0*/  IMAD.SHL.U32 R215, R216.reuse, 0x2, RZ ;  /* 0x00000002d8d77824 */ /* 0x040fe200078e00ff */
[----:B------:R1:W5:Y:S01]  /*2ce0*/  @!P1 LDG.E R231, desc[UR34][R12.64] ;  /* 0x000000220ce79981 */ /* 0x000362000c1e1900 */
[----:B------:R-:W-:Y:S01]  /*2cf0*/  IMAD.SHL.U32 R214, R216, 0x20, RZ ;  /* 0x00000020d8d67824 */ /* 0x000fe200078e00ff */
[----:B------:R-:W-:Y:S01]  /*2d00*/  LOP3.LUT R4, R4, 0x18, R10, 0xf8, !PT ;  /* 0x0000001804047812 */ /* 0x000fe200078ef80a */
[----:B--2---:R-:W-:Y:S01]  /*2d10*/  IMAD.SHL.U32 R7, R0, 0x20, RZ ;  /* 0x0000002000077824 */ /* 0x004fe200078e00ff */
[----:B------:R-:W-:-:S04]  /*2d20*/  LOP3.LUT R6, R5, 0x1c0, RZ, 0xc0, !PT ;  /* 0x000001c005067812 */ /* 0x000fc800078ec0ff */
[----:B------:R-:W-:Y:S02]  /*2d30*/  LOP3.LUT R3, R7, 0x200, RZ, 0xc0, !PT ;  /* 0x0000020007037812 */ /* 0x000fe400078ec0ff */
[----:B------:R-:W-:Y:S02]  /*2d40*/  LOP3.LUT R6, R6, 0x38, R9, 0xf8, !PT ;  /* 0x0000003806067812 */ /* 0x000fe400078ef809 */
[----:B------:R-:W-:Y:S02]  /*2d50*/  LOP3.LUT R2, R3, 0x3800, R2, 0xf8, !PT ;  /* 0x0000380003027812 */ /* 0x000fe400078ef802 */
[----:B------:R-:W-:Y:S01]  /*2d60*/  LOP3.LUT R223, R6, 0x8, R0, 0x78, !PT ;  /* 0x0000000806df7812 */ /* 0x000fe200078e7800 */
[----:B------:R-:W-:Y:S01]  /*2d70*/  IMAD.SHL.U32 R212, R216, 0x8, RZ ;  /* 0x00000008d8d47824 */ /* 0x000fe200078e00ff */
[----:B------:R-:W-:Y:S02]  /*2d80*/  LOP3.LUT R3, R213, 0x1c0, RZ, 0xc0, !PT ;  /* 0x000001c0d5037812 */ /* 0x000fe400078ec0ff */
[----:B------:R-:W-:-:S02]  /*2d90*/  LOP3.LUT R223, R2, R223, RZ, 0xfc, !PT ;  /* 0x000000df02df7212 */ /* 0x000fc400078efcff */
[----:B------:R-:W-:Y:S01]  /*2da0*/  LOP3.LUT R2, R215, 0x38, RZ, 0xc0, !PT ;  /* 0x00000038d7027812 */ /* 0x000fe200078ec0ff */
[----:B------:R-:W-:Y:S01]  /*2db0*/  IMAD.SHL.U32 R249, R216, 0x10, RZ ;  /* 0x00000010d8f97824 */ /* 0x000fe200078e00ff */
[----:B-1----:R-:W-:Y:S02]  /*2dc0*/  LOP3.LUT R11, R5, 0x200, RZ, 0xc0, !PT ;  /* 0x00000200050b7812 */ /* 0x002fe400078ec0ff */
[----:B------:R-:W-:Y:S02]  /*2dd0*/  LOP3.LUT R4, R4, 0x1c0, R5, 0xf8, !PT ;  /* 0x000001c004047812 */ /* 0x000fe400078ef805 */
[----:B------:R-:W-:Y:S02]  /*2de0*/  R2P PR, R0, 0x6 ;  /* 0x0000000600007804 */ /* 0x000fe40000000000 */
[----:B------:R-:W-:Y:S02]  /*2df0*/  LOP3.LUT R0, R214, 0x200, RZ, 0xc0, !PT ;  /* 0x00000200d6007812 */ /* 0x000fe400078ec0ff */
[----:B------:R-:W-:-:S02]  /*2e00*/  LOP3.LUT R3, R3, 0x38, R212, 0xf8, !PT ;  /* 0x0000003803037812 */ /* 0x000fc400078ef8d4 */
[----:B------:R-:W-:Y:S02]  /*2e10*/  LOP3.LUT R2, R2, 0x20, R229, 0x78, !PT ;  /* 0x0000002002027812 */ /* 0x000fe400078e78e5 */
[----:B------:R-:W-:Y:S02]  /*2e20*/  LOP3.LUT R11, R11, 0xc00, R7, 0xf8, !PT ;  /* 0x00000c000b0b7812 */ /* 0x000fe400078ef807 */
[----:B------:R-:W-:Y:S02]  /*2e30*/  LOP3.LUT R8, R6, 0x8, R8, 0x78, !PT ;  /* 0x0000000806087812 */ /* 0x000fe400078e7808 */
[----:B------:R-:W-:Y:S02]  /*2e40*/  LOP3.LUT R9, R4, 0x38, R9, 0x78, !PT ;  /* 0x0000003804097812 */ /* 0x000fe400078e7809 */
[----:B------:R-:W-:Y:S02]  /*2e50*/  LOP3.LUT R0, R0, 0x3800, R249, 0xf8, !PT ;  /* 0x0000380000007812 */ /* 0x000fe400078ef8f9 */
[----:B------:R-:W-:-:S02]  /*2e60*/  LOP3.LUT R234, R3, 0x8, R216, 0x78, !PT ;  /* 0x0000000803ea7812 */ /* 0x000fc400078e78d8 */
[----:B------:R-:W-:Y:S02]  /*2e70*/  LOP3.LUT R249, R2, 0x1c0, R249, 0xf8, !PT ;  /* 0x000001c002f97812 */ /* 0x000fe400078ef8f9 */
[----:B------:R-:W-:Y:S02]  /*2e80*/  LOP3.LUT R6, R11, R8, RZ, 0xfc, !PT ;  /* 0x000000080b067212 */ /* 0x000fe400078efcff */
[----:B------:R-:W-:Y:S02]  /*2e90*/  LOP3.LUT R5, R9, 0x200, R5, 0xf8, !PT ;  /* 0x0000020009057812 */ /* 0x000fe400078ef805 */
[----:B------:R-:W-:Y:S02]  /*2ea0*/  LOP3.LUT R4, R213, 0x200, RZ, 0xc0, !PT ;  /* 0x00000200d5047812 */ /* 0x000fe400078ec0ff */
[----:B------:R-:W-:Y:S02]  /*2eb0*/  SHF.R.U32.HI R2, RZ, 0x1, R216 ;  /* 0x00000001ff027819 */ /* 0x000fe400000116d8 */
[----:B------:R-:W-:-:S02]  /*2ec0*/  SEL R225, R225, 0xffffffc0, !P2 ;  /* 0xffffffc0e1e17807 */ /* 0x000fc40005000000 */
[----:B------:R-:W-:Y:S02]  /*2ed0*/  LEA R223, R223, UR24, 0x1 ;  /* 0x00000018dfdf7c11 */ /* 0x000fe4000f8e08ff */
[----:B------:R-:W-:Y:S02]  /*2ee0*/  LOP3.LUT R7, R214, 0xc00, RZ, 0xc0, !PT ;  /* 0x00000c00d6077812 */ /* 0x000fe400078ec0ff */
[----:B------:R-:W-:Y:S01]  /*2ef0*/  LOP3.LUT R234, R0, R234, RZ, 0xfc, !PT ;  /* 0x000000ea00ea7212 */ /* 0x000fe200078efcff */
[----:B------:R-:W-:Y:S01]  /*2f00*/  IMAD.IADD R220, R225, 0x1, R223 ;  /* 0x00000001e1dc7824 */ /* 0x000fe200078e02df */
[----:B------:R-:W-:Y:S02]  /*2f10*/  LOP3.LUT R0, R4, 0xc00, R214, 0xf8, !PT ;  /* 0x00000c0004007812 */ /* 0x000fe400078ef8d6 */
[----:B------:R-:W-:Y:S02]  /*2f20*/  LOP3.LUT R217, R3, 0x8, R2, 0x78, !PT ;  /* 0x0000000803d97812 */ /* 0x000fe400078e7802 */
[----:B------:R-:W-:-:S02]  /*2f30*/  SEL R224, R224, 0xffffffe0, !P1 ;  /* 0xffffffe0e0e07807 */ /* 0x000fc40004800000 */
[----:B------:R-:W-:Y:S02]  /*2f40*/  IADD3 R250, PT, PT, R250, UR33, R232 ;  /* 0x00000021fafa7c10 */ /* 0x000fe4000fffe0e8 */
[----:B------:R-:W-:Y:S02]  /*2f50*/  LEA R6, R6, UR24, 0x1 ;  /* 0x0000001806067c11 */ /* 0x000fe4000f8e08ff */
[----:B------:R-:W-:Y:S02]  /*2f60*/  LEA R5, R5, UR24, 0x1 ;  /* 0x0000001805057c11 */ /* 0x000fe4000f8e08ff */
[----:B------:R-:W-:Y:S02]  /*2f70*/  LOP3.LUT R4, R4, 0x400, R214, 0xf8, !PT ;  /* 0x0000040004047812 */ /* 0x000fe400078ef8d6 */
[----:B------:R-:W-:Y:S02]  /*2f80*/  LOP3.LUT R7, R7, 0x6, R215, 0xf8, !PT ;  /* 0x0000000607077812 */ /* 0x000fe400078ef8d7 */
[----:B------:R-:W-:-:S02]  /*2f90*/  LOP3.LUT P1, RZ, R216, 0x4, RZ, 0xc0, !PT ;  /* 0x00000004d8ff7812 */ /* 0x000fc4000782c0ff */
[----:B------:R-:W-:Y:S02]  /*2fa0*/  CS2R R24, SRZ ;  /* 0x0000000000187805 */ /* 0x000fe4000001ff00 */
[-C--:B------:R-:W-:Y:S02]  /*2fb0*/  LOP3.LUT R0, R0, R217.reuse, RZ, 0xfc, !PT ;  /* 0x000000d900007212 */ /* 0x080fe400078efcff */
[----:B------:R-:W-:Y:S02]  /*2fc0*/  CS2R R22, SRZ ;  /* 0x0000000000167805 */ /* 0x000fe4000001ff00 */
[----:B------:R-:W-:Y:S02]  /*2fd0*/  LOP3.LUT R217, R4, R217, RZ, 0xfc, !PT ;  /* 0x000000d904d97212 */ /* 0x000fe400078efcff */
[----:B------:R-:W-:Y:S02]  /*2fe0*/  CS2R R20, SRZ ;  /* 0x0000000000147805 */ /* 0x000fe4000001ff00 */
[----:B------:R-:W-:Y:S01]  /*2ff0*/  LOP3.LUT R249, R7, R249, RZ, 0xfc, !PT ;  /* 0x000000f907f97212 */ /* 0x000fe200078efcff */
[----:B------:R-:W-:Y:S01]  /*3000*/  VIADD R250, R250, -UR42 ;  /* 0x8000002afafa7c36 */ /* 0x000fe20008000000 */
[----:B------:R-:W-:Y:S01]  /*3010*/  LOP3.LUT P2, RZ, R216, 0x2, RZ, 0xc0, !PT ;  /* 0x00000002d8ff7812 */ /* 0x000fe2000784c0ff */
[----:B------:R-:W-:Y:S01]  /*3020*/  VIADD R219, R6, UR5 ;  /* 0x0000000506db7c36 */ /* 0x000fe20008000000 */
[----:B------:R-:W-:Y:S01]  /*3030*/  LOP3.LUT P3, RZ, R216, 0x8, RZ, 0xc0, !PT ;  /* 0x00000008d8ff7812 */ /* 0x000fe2000786c0ff */
[----:B------:R-:W-:Y:S01]  /*3040*/  IMAD.IADD R222, R224, 0x1, R223 ;  /* 0x00000001e0de7824 */ /* 0x000fe200078e02df */
[----:B------:R-:W-:Y:S01]  /*3050*/  SHF.R.U32.HI R244, RZ, 0x2, R216 ;  /* 0x00000002fff47819 */ /* 0x000fe200000116d8 */
[----:B------:R-:W-:Y:S01]  /*3060*/  VIADD R218, R5, UR5 ;  /* 0x0000000505da7c36 */ /* 0x000fe20008000000 */
[----:B------:R-:W-:Y:S01]  /*3070*/  SEL R248, R248, 0xfffffff0, !P1 ;  /* 0xfffffff0f8f87807 */ /* 0x000fe20004800000 */
[----:B------:R-:W-:Y:S01]  /*3080*/  IMAD.IADD R221, R224, 0x1, R220 ;  /* 0x00000001e0dd7824 */ /* 0x000fe200078e02dc */
[----:B---34-:R-:W-:-:S12]  /*3090*/  USHF.L.U32 UR11, UR11, 0x6, URZ ;  /* 0x000000060b0b7899 */ /* 0x018fd800080006ff */
.L_x_1103:
[----:B------:R-:W0:Y:S01]  /*30a0*/  LDGDEPBAR ;  /* 0x00000000000079af */ /* 0x000e220000000000 */
[C---:B------:R-:W-:Y:S01]  /*30b0*/  IADD3 R116, PT, PT, R219.reuse, R224, RZ ;  /* 0x000000e0db747210 */ /* 0x040fe20007ffe0ff */
[----:B------:R-:W-:Y:S01]  /*30c0*/  UIADD3 UR44, UPT, UPT, UR44, -0x40, URZ ;  /* 0xffffffc02c2c7890 */ /* 0x000fe2000fffe0ff */
[----:B------:R-:W-:Y:S01]  /*30d0*/  IADD3 R225, PT, PT, R219, R225, RZ ;  /* 0x000000e1dbe17210 */ /* 0x000fe20007ffe0ff */
[----:B------:R-:W-:Y:S01]  /*30e0*/  UIADD3 UR43, UPT, UPT, UR43, -0x1, URZ ;  /* 0xffffffff2b2b7890 */ /* 0x000fe2000fffe0ff */
[----:B------:R-:W-:Y:S01]  /*30f0*/  LEA R131, R249, UR4, 0x1 ;  /* 0x00000004f9837c11 */ /* 0x000fe2000f8e08ff */
[----:B------:R-:W-:Y:S01]  /*3100*/  UISETP.GE.AND UP0, UPT, UR44, UR51, UPT ;  /* 0x000000332c00728c */ /* 0x000fe2000bf06270 */
[----:B-----5:R-:W-:Y:S01]  /*3110*/  FSETP.NEU.FTZ.AND P5, PT, R231, -INF , PT ;  /* 0xff800000e700780b */ /* 0x020fe20003fbd000 */
[----:B------:R-:W-:Y:S01]  /*3120*/  IMAD.IADD R224, R224, 0x1, R225 ;  /* 0x00000001e0e07824 */ /* 0x000fe200078e02e1 */
[C---:B------:R-:W-:Y:S01]  /*3130*/  IADD3 R127, PT, PT, R131.reuse, R248, RZ ;  /* 0x000000f8837f7210 */ /* 0x040fe20007ffe0ff */
[----:B------:R-:W-:Y:S01]  /*3140*/  VIADD R124, R131, 0x2a020 ;  /* 0x0002a020837c7836 */ /* 0x000fe20000000000 */
[----:B------:R-:W-:Y:S01]  /*3150*/  FSETP.NEU.FTZ.AND P4, PT, R230, -INF , PT ;  /* 0xff800000e600780b */ /* 0x000fe20003f9d000 */
[----:B------:R-:W-:Y:S06]  /*3160*/  UISETP.LT.AND UP0, UPT, UR27, UR33, UP0 ;  /* 0x000000211b00728c */ /* 0x000fec0008701270 */
[----:B------:R-:W-:Y:S01]  /*3170*/  PLOP3.LUT P0, PT, PT, PT, UP0, 0x80, 0x8 ;  /* 0x000000000008781c */ /* 0x000fe20003f0f008 */
[----:B------:R-:W-:Y:S01]  /*3180*/  UISETP.GT.AND UP0, UPT, UR43, UR49, UPT ;  /* 0x000000312b00728c */ /* 0x000fe2000bf04270 */
[----:B------:R-:W-:Y:S04]  /*3190*/  DEPBAR.LE SB0, 0x0 ;  /* 0x000080000000791a */ /* 0x000fe80000000000 */
[----:B------:R-:W-:Y:S06]  /*31a0*/  BAR.SYNC.DEFER_BLOCKING 0x0 ;  /* 0x0000000000007b1d */ /* 0x000fec0000010000 */
[----:B------:R-:W-:Y:S05]  /*31b0*/  LDSM.16.M88.4 R16, [R219] ;  /* 0x00000000db10783b */ /* 0x000fea0000000200 */
[----:B------:R-:W1:Y:S05]  /*31c0*/  LDSM.16.M88.4 R8, [R223+0x18000] ;  /* 0x01800000df08783b */ /* 0x000e6a0000000200 */
        /* <DEDUP_REMOVED lines=81> */
[----:B------:R1:W3:Y:S05]  /*36e0*/  LDSM.16.M88.4 R84, [R223+0x1e800] ;  /* 0x01e80000df54783b */ /* 0x0002ea0000000200 */
[----:B------:R-:W3:Y:S02]  /*36f0*/  LDSM.16.M88.4 R92, [R116+0x6000] ;  /* 0x00600000745c783b */ /* 0x000ee40000000200 */
[C---:B----4-:R-:W-:Y:S08]  /*3700*/  HMMA.16816.F32 R4, R100.reuse, R104, R4 ;  /* 0x000000686404723c */ /* 0x050ff00000001804 */
[C---:B------:R-:W-:Y:S01]  /*3710*/  HMMA.16816.F32 R8, R100.reuse, R106, R8 ;  /* 0x0000006a6408723c */ /* 0x040fe20000001808 */
[----:B------:R-:W-:Y:S07]  /*3720*/  LDSM.16.M88.4 R104, [R220+0x1e000] ;  /* 0x01e00000dc68783b */ /* 0x000fee0000000200 */
[C---:B--2---:R-:W-:Y:S03]  /*3730*/  HMMA.16816.F32 R12, R100.reuse, R88, R12 ;  /* 0x00000058640c723c */ /* 0x044fe6000000180c */
[----:B-1----:R-:W-:Y:S05]  /*3740*/  LEA R223, R234, UR4, 0x1 ;  /* 0x00000004eadf7c11 */ /* 0x002fea000f8e08ff */
[----:B------:R-:W-:Y:S01]  /*3750*/  HMMA.16816.F32 R16, R100, R90, R16 ;  /* 0x0000005a6410723c */ /* 0x000fe20000001810 */
[----:B------:R-:W1:Y:S05]  /*3760*/  LDSM.16.M88.4 R88, [R222+0x1e800] ;  /* 0x01e80000de58783b */ /* 0x000e6a0000000200 */
[----:B------:R2:W4:Y:S02]  /*3770*/  LDSM.16.M88.4 R100, [R225+0x6000] ;  /* 0x00600000e164783b */ /* 0x0005240000000200 */
[C---:B------:R-:W-:Y:S08]  /*3780*/  HMMA.16816.F32 R4, R108.reuse, R112, R4 ;  /* 0x000000706c04723c */ /* 0x040ff00000001804 */
[C---:B------:R-:W-:Y:S01]  /*3790*/  HMMA.16816.F32 R8, R108.reuse, R114, R8 ;  /* 0x000000726c08723c */ /* 0x040fe20000001808 */
[----:B------:R-:W-:Y:S07]  /*37a0*/  LDSM.16.M88.4 R112, [R221+0x1e000] ;  /* 0x01e00000dd70783b */ /* 0x000fee0000000200 */
[C---:B---3--:R-:W-:Y:S03]  /*37b0*/  HMMA.16816.F32 R12, R108.reuse, R84, R12 ;  /* 0x000000546c0c723c */ /* 0x048fe6000000180c */
[----:B--2---:R-:W-:Y:S05]  /*37c0*/  SEL R225, R246, 0xffffffc0, !P1 ;  /* 0xffffffc0f6e17807 */ /* 0x004fea0004800000 */
[----:B------:R-:W-:Y:S01]  /*37d0*/  HMMA.16816.F32 R16, R108, R86, R16 ;  /* 0x000000566c10723c */ /* 0x000fe20000001810 */
[----:B------:R2:W3:Y:S05]  /*37e0*/  LDSM.16.M88.4 R84, [R220+0x1e800] ;  /* 0x01e80000dc54783b */ /* 0x0004ea0000000200 */
[----:B------:R4:W3:Y:S02]  /*37f0*/  LDSM.16.M88.4 R108, [R224+0x6000] ;  /* 0x00600000e06c783b */ /* 0x0008e40000000200 */
[C---:B------:R-:W-:Y:S08]  /*3800*/  HMMA.16816.F32 R4, R92.reuse, R96, R4 ;  /* 0x000000605c04723c */ /* 0x040ff00000001804 */
[C---:B------:R-:W-:Y:S08]  /*3810*/  HMMA.16816.F32 R8, R92.reuse, R98, R8 ;  /* 0x000000625c08723c */ /* 0x040ff00000001808 */
[C---:B-1----:R-:W-:Y:S03]  /*3820*/  HMMA.16816.F32 R12, R92.reuse, R88, R12 ;  /* 0x000000585c0c723c */ /* 0x042fe6000000180c */
[-C--:B--2---:R-:W-:Y:S02]  /*3830*/  IADD3 R220, PT, PT, R225, R223.reuse, RZ ;  /* 0x000000dfe1dc7210 */ /* 0x084fe40007ffe0ff */
[----:B----4-:R-:W-:Y:S03]  /*3840*/  SEL R224, R247, 0xffffffe0, !P2 ;  /* 0xffffffe0f7e07807 */ /* 0x010fe60005000000 */
[----:B------:R-:W-:Y:S03]  /*3850*/  HMMA.16816.F32 R16, R92, R90, R16 ;  /* 0x0000005a5c10723c */ /* 0x000fe60000001810 */
[C---:B------:R-:W-:Y:S05]  /*3860*/  IADD3 R222, PT, PT, R224.reuse, R223, RZ ;  /* 0x000000dfe0de7210 */ /* 0x040fea0007ffe0ff */
[C---:B------:R-:W-:Y:S08]  /*3870*/  HMMA.16816.F32 R4, R100.reuse, R104, R4 ;  /* 0x000000686404723c */ /* 0x040ff00000001804 */
[C---:B------:R-:W-:Y:S08]  /*3880*/  HMMA.16816.F32 R8, R100.reuse, R106, R8 ;  /* 0x0000006a6408723c */ /* 0x040ff00000001808 */
[C---:B---3--:R-:W-:Y:S08]  /*3890*/  HMMA.16816.F32 R12, R100.reuse, R84, R12 ;  /* 0x00000054640c723c */ /* 0x048ff0000000180c */
[----:B------:R-:W-:Y:S01]  /*38a0*/  HMMA.16816.F32 R16, R100, R86, R16 ;  /* 0x000000566410723c */ /* 0x000fe20000001810 */
[----:B------:R1:W2:Y:S07]  /*38b0*/  LDSM.16.M88.4 R84, [R221+0x1e800] ;  /* 0x01e80000dd54783b */ /* 0x0002ae0000000200 */
[C---:B------:R-:W-:Y:S08]  /*38c0*/  HMMA.16816.F32 R4, R108.reuse, R112, R4 ;  /* 0x000000706c04723c */ /* 0x040ff00000001804 */
[C---:B------:R-:W-:Y:S03]  /*38d0*/  HMMA.16816.F32 R8, R108.reuse, R114, R8 ;  /* 0x000000726c08723c */ /* 0x040fe60000001808 */
[----:B-1----:R-:W-:Y:S08]  /*38e0*/  IMAD.IADD R221, R224, 0x1, R220 ;  /* 0x00000001e0dd7824 */ /* 0x002ff000078e02dc */
        /* <DEDUP_REMOVED lines=9> */
[----:B------:R3:W4:Y:S01]  /*3980*/  MUFU.TANH R116, R4 ;  /* 0x0000000400747308 */ /* 0x0007220000002400 */
[C---:B--2---:R-:W-:Y:S09]  /*3990*/  HMMA.16816.F32 R12, R108.reuse, R84, R12 ;  /* 0x000000546c0c723c */ /* 0x044ff2000000180c */
[----:B------:R2:W-:Y:S01]  /*39a0*/  MUFU.TANH R117, R7 ;  /* 0x0000000700757308 */ /* 0x0005e20000002400 */
[----:B------:R-:W-:Y:S03]  /*39b0*/  HMMA.16816.F32 R16, R108, R86, R16 ;  /* 0x000000566c10723c */ /* 0x000fe60000001810 */
[----:B-1----:R-:W-:Y:S02]  /*39c0*/  @!P0 LOP3.LUT R5, R215, 0x6, RZ, 0xc0, !PT ;  /* 0x00000006d7058812 */ /* 0x002fe400078ec0ff */
[----:B------:R-:W-:Y:S04]  /*39d0*/  LEA R109, R0, UR4, 0x1 ;  /* 0x00000004006d7c11 */ /* 0x000fe8000f8e08ff */
[----:B------:R1:W1:Y:S01]  /*39e0*/  MUFU.TANH R115, R6 ;  /* 0x0000000600737308 */ /* 0x0002620000002400 */
[----:B------:R-:W-:Y:S02]  /*39f0*/  @!P0 LOP3.LUT R5, R5, 0xe0, R229, 0xf8, !PT ;  /* 0x000000e005058812 */ /* 0x000fe400078ef8e5 */
[----:B---3--:R-:W-:Y:S01]  /*3a00*/  MOV R4, UR36 ;  /* 0x0000002400047c02 */ /* 0x008fe20008000f00 */
[----:B------:R-:W-:Y:S02]  /*3a10*/  IMAD.IADD R112, R109, 0x1, R225 ;  /* 0x000000016d707824 */ /* 0x000fe400078e02e1 */
[----:B------:R-:W-:Y:S01]  /*3a20*/  FMUL.FTZ R13, R13, UR10 ;  /* 0x0000000a0d0d7c20 */ /* 0x000fe20008410000 */
[----:B------:R-:W-:Y:S01]  /*3a30*/  FMUL.FTZ R15, R15, UR10 ;  /* 0x0000000a0f0f7c20 */ /* 0x000fe20008410000 */
[----:B------:R-:W-:Y:S02]  /*3a40*/  @!P0 LEA R4, R4, R5, 0x6 ;  /* 0x0000000504048211 */ /* 0x000fe400078e30ff */
[----:B------:R3:W-:Y:S01]  /*3a50*/  MUFU.TANH R119, R9 ;  /* 0x0000000900777308 */ /* 0x0007e20000002400 */
[----:B------:R-:W-:Y:S01]  /*3a60*/  FMUL.FTZ R14, R14, UR10 ;  /* 0x0000000a0e0e7c20 */ /* 0x000fe20008410000 */
[----:B--2---:R-:W-:Y:S01]  /*3a70*/  @!P0 VIADDMNMX R7, R250, -R243, UR33, PT ;  /* 0x00000021fa078e46 */ /* 0x004fe2000b8009f3 */
[----:B------:R-:W-:Y:S01]  /*3a80*/  FMUL.FTZ R12, R12, UR10 ;  /* 0x0000000a0c0c7c20 */ /* 0x000fe20008410000 */
[----:B------:R-:W-:Y:S01]  /*3a90*/  FMUL.FTZ R5, R230, 1.4426950216293334961 ;  /* 0x3fb8aa3be6057820 */ /* 0x000fe20000410000 */
[----:B------:R-:W-:Y:S01]  /*3aa0*/  FMUL.FTZ R16, R16, UR10 ;  /* 0x0000000a10107c20 */ /* 0x000fe20008410000 */
[-C--:B------:R-:W-:Y:S01]  /*3ab0*/  @!P0 ISETP.GE.AND P6, PT, R4, R7.reuse, PT ;  /* 0x000000070400820c */ /* 0x080fe20003fc6270 */
[----:B------:R-:W-:Y:S03]  /*3ac0*/  FMUL.FTZ R18, R18, UR10 ;  /* 0x0000000a12127c20 */ /* 0x000fe60008410000 */
[----:B------:R2:W-:Y:S01]  /*3ad0*/  MUFU.TANH R118, R8 ;  /* 0x0000000800767308 */ /* 0x0005e20000002400 */
[----:B----4-:R-:W-:Y:S01]  /*3ae0*/  MOV R84, R116 ;  /* 0x0000007400547202 */ /* 0x010fe20000000f00 */
[----:B-1----:R-:W-:Y:S01]  /*3af0*/  FMUL.FTZ R6, R231, 1.4426950216293334961 ;  /* 0x3fb8aa3be7067820 */ /* 0x002fe20000410000 */
[----:B------:R-:W-:Y:S01]  /*3b00*/  FSEL R5, R5, RZ, P4 ;  /* 0x000000ff05057208 */ /* 0x000fe20002000000 */
[----:B------:R-:W-:Y:S01]  /*3b10*/  FMUL.FTZ R17, R17, UR10 ;  /* 0x0000000a11117c20 */ /* 0x000fe20008410000 */
[----:B------:R-:W-:Y:S01]  /*3b20*/  @!P0 FSEL R84, R116, -INF , !P6 ;  /* 0xff80000074548808 */ /* 0x000fe20007000000 */
[----:B------:R-:W-:Y:S01]  /*3b30*/  FMUL.FTZ R19, R19, UR10 ;  /* 0x0000000a13137c20 */ /* 0x000fe20008410000 */
[----:B------:R-:W-:Y:S03]  /*3b40*/  FSEL R6, R6, RZ, P5 ;  /* 0x000000ff06067208 */ /* 0x000fe60002800000 */
[----:B------:R1:W4:Y:S01]  /*3b50*/  MUFU.TANH R123, R13 ;  /* 0x0000000d007b7308 */ /* 0x0003220000002400 */
[----:B------:R-:W-:Y:S01]  /*3b60*/  IADD3 R108, PT, PT, R109, R224, RZ ;  /* 0x000000e06d6c7210 */ /* 0x000fe20007ffe0ff */
[----:B---3--:R-:W-:Y:S01]  /*3b70*/  @!P0 VIADD R9, R4, 0x1 ;  /* 0x0000000104098836 */ /* 0x008fe20000000000 */
[----:B------:R-:W-:Y:S01]  /*3b80*/  IADD3 R113, PT, PT, R224, R112, RZ ;  /* 0x00000070e0717210 */ /* 0x000fe20007ffe0ff */
[--C-:B------:R-:W-:Y:S01]  /*3b90*/  FFMA.FTZ R226, R84, UR9, -R6.reuse ;  /* 0x0000000954e27c23 */ /* 0x100fe20008010806 */
[----:B------:R-:W-:Y:S02]  /*3ba0*/  FFMA.FTZ R116, -R116, R116, 1 ;  /* 0x3f80000074747423 */ /* 0x000fe40000010174 */
[CC--:B------:R-:W-:Y:S03]  /*3bb0*/  @!P0 ISETP.GE.AND P4, PT, R9.reuse, R7.reuse, PT ;  /* 0x000000070900820c */ /* 0x0c0fe60003f86270 */
[----:B------:R3:W-:Y:S01]  /*3bc0*/  MUFU.TANH R121, R11 ;  /* 0x0000000b00797308 */ /* 0x0007e20000002400 */
[----:B------:R-:W-:Y:S01]  /*3bd0*/  FMUL.FTZ R116, R116, UR10 ;  /* 0x0000000a74747c20 */ /* 0x000fe20008410000 */
[----:B--2---:R-:W-:Y:S04]  /*3be0*/  @!P0 VIADDMNMX R8, R250, -R242, UR33, PT ;  /* 0x00000021fa088e46 */ /* 0x004fe8000b8009f2 */
[-C--:B------:R-:W-:Y:S01]  /*3bf0*/  @!P0 ISETP.GE.AND P5, PT, R9, R8.reuse, PT ;  /* 0x000000080900820c */ /* 0x080fe20003fa6270 */
[C---:B------:R-:W-:Y:S03]  /*3c00*/  @!P0 VIADD R9, R4.reuse, 0x8 ;  /* 0x0000000804098836 */ /* 0x040fe60000000000 */
[----:B------:R2:W4:Y:S01]  /*3c10*/  MUFU.TANH R120, R10 ;  /* 0x0000000a00787308 */ /* 0x0005220000002400 */
[----:B------:R-:W-:Y:S02]  /*3c20*/  @!P0 ISETP.GE.AND P6, PT, R4, R8, PT ;  /* 0x000000080400820c */ /* 0x000fe40003fc6270 */
[-C--:B-1----:R-:W-:Y:S02]  /*3c30*/  MOV R13, R114.reuse ;  /* 0x00000072000d7202 */ /* 0x082fe40000000f00 */
[C---:B------:R-:W-:Y:S01]  /*3c40*/  @!P0 FSEL R13, R114.reuse, -INF , !P4 ;  /* 0xff800000720d8808 */ /* 0x040fe20006000000 */
[----:B------:R-:W-:Y:S01]  /*3c50*/  FFMA.FTZ R114, -R114, R114, 1 ;  /* 0x3f80000072727423 */ /* 0x000fe20000010172 */
[----:B------:R-:W-:Y:S03]  /*3c60*/  @!P0 ISETP.GE.AND P4, PT, R9, R7, PT ;  /* 0x000000070900820c */ /* 0x000fe60003f86270 */
[----:B------:R1:W1:Y:S01]  /*3c70*/  MUFU.TANH R125, R15 ;  /* 0x0000000f007d7308 */ /* 0x0002620000002400 */
[----:B---3--:R-:W-:Y:S01]  /*3c80*/  MOV R11, R115 ;  /* 0x00000073000b7202 */ /* 0x008fe20000000f00 */
[--C-:B------:R-:W-:Y:S01]  /*3c90*/  FFMA.FTZ R211, R13, UR9, -R6.reuse ;  /* 0x000000090dd37c23 */ /* 0x100fe20008010806 */
[----:B------:R-:W-:Y:S01]  /*3ca0*/  @!P0 FSEL R11, R115, -INF , !P6 ;  /* 0xff800000730b8808 */ /* 0x000fe20007000000 */
[----:B------:R-:W-:Y:S01]  /*3cb0*/  FMUL.FTZ R114, R114, UR10 ;  /* 0x0000000a72727c20 */ /* 0x000fe20008410000 */
[----:B------:R-:W-:Y:S01]  /*3cc0*/  @!P0 ISETP.GE.AND P6, PT, R9, R8, PT ;  /* 0x000000080900820c */ /* 0x000fe20003fc6270 */
[----:B------:R-:W-:Y:S04]  /*3cd0*/  @!P0 VIADD R9, R4, 0x9 ;  /* 0x0000000904098836 */ /* 0x000fe80000000000 */
[----:B------:R3:W-:Y:S01]  /*3ce0*/  MUFU.TANH R126, R14 ;  /* 0x0000000e007e7308 */ /* 0x0007e20000002400 */
[----:B------:R-:W-:Y:S01]  /*3cf0*/  FFMA.FTZ R204, R11, UR9, -R5 ;  /* 0x000000090bcc7c23 */ /* 0x000fe20008010805 */
[----:B--2---:R-:W-:Y:S01]  /*3d00*/  MOV R10, R117 ;  /* 0x00000075000a7202 */ /* 0x004fe20000000f00 */
[----:B----4-:R-:W-:Y:S01]  /*3d10*/  IMAD.MOV.U32 R11, RZ, RZ, R123 ;  /* 0x000000ffff0b7224 */ /* 0x010fe200078e007b */
[----:B------:R-:W-:Y:S02]  /*3d20*/  @!P0 FSEL R10, R117, -INF , !P5 ;  /* 0xff800000750a8808 */ /* 0x000fe40006800000 */
[C---:B------:R-:W-:Y:S04]  /*3d30*/  @!P0 ISETP.GE.AND P5, PT, R9.reuse, R7, PT ;  /* 0x000000070900820c */ /* 0x040fe80003fa6270 */
[----:B------:R2:W-:Y:S01]  /*3d40*/  MUFU.TANH R128, R16 ;  /* 0x0000001000807308 */ /* 0x0005e20000002400 */
[--C-:B------:R-:W-:Y:S01]  /*3d50*/  FFMA.FTZ R203, R10, UR9, -R5.reuse ;  /* 0x000000090acb7c23 */ /* 0x100fe20008010805 */
[-C--:B-1----:R-:W-:Y:S02]  /*3d60*/  MOV R15, R118.reuse ;  /* 0x00000076000f7202 */ /* 0x082fe40000000f00 */
[C---:B------:R-:W-:Y:S01]  /*3d70*/  @!P0 FSEL R15, R118.reuse, -INF , !P4 ;  /* 0xff800000760f8808 */ /* 0x040fe20006000000 */
[----:B------:R-:W-:Y:S01]  /*3d80*/  FFMA.FTZ R118, -R118, R118, 1 ;  /* 0x3f80000076767423 */ /* 0x000fe20000010176 */
[----:B------:R-:W-:Y:S04]  /*3d90*/  @!P0 ISETP.GE.AND P4, PT, R9, R8, PT ;  /* 0x000000080900820c */ /* 0x000fe80003f86270 */
[----:B------:R1:W4:Y:S01]  /*3da0*/  MUFU.TANH R122, R12 ;  /* 0x0000000c007a7308 */ /* 0x0003220000002400 */
[----:B------:R-:W-:Y:S01]  /*3db0*/  MOV R9, R120 ;  /* 0x0000007800097202 */ /* 0x000fe20000000f00 */
[--C-:B------:R-:W-:Y:S01]  /*3dc0*/  FFMA.FTZ R210, R15, UR9, -R6.reuse ;  /* 0x000000090fd27c23 */ /* 0x100fe20008010806 */
[----:B---3--:R-:W-:Y:S01]  /*3dd0*/  @!P0 IADD3 R14, PT, PT, R4, 0x10, RZ ;  /* 0x00000010040e8810 */ /* 0x008fe20007ffe0ff */
[----:B------:R-:W-:Y:S01]  /*3de0*/  FMUL.FTZ R118, R118, UR10 ;  /* 0x0000000a76767c20 */ /* 0x000fe20008410000 */
[----:B------:R-:W-:Y:S02]  /*3df0*/  @!P0 FSEL R9, R120, -INF , !P6 ;  /* 0xff80000078098808 */ /* 0x000fe40007000000 */
[----:B------:R-:W-:Y:S03]  /*3e00*/  @!P0 ISETP.GE.AND P6, PT, R14, R8, PT ;  /* 0x000000080e00820c */ /* 0x000fe60003fc6270 */
[----:B------:R-:W3:Y:S01]  /*3e10*/  MUFU.TANH R130, R18 ;  /* 0x0000001200827308 */ /* 0x000ee20000002400 */
[C---:B------:R-:W-:Y:S01]  /*3e20*/  @!P0 IADD3 R10, PT, PT, R4.reuse, 0x18, RZ ;  /* 0x00000018040a8810 */ /* 0x040fe20007ffe0ff */
[C---:B--2---:R-:W-:Y:S01]  /*3e30*/  @!P0 VIADD R16, R4.reuse, 0x11 ;  /* 0x0000001104108836 */ /* 0x044fe20000000000 */
[----:B------:R-:W-:Y:S01]  /*3e40*/  @!P0 IADD3 R4, PT, PT, R4, 0x19, RZ ;  /* 0x0000001904048810 */ /* 0x000fe20007ffe0ff */
[----:B------:R-:W-:Y:S01]  /*3e50*/  FFMA.FTZ R202, R9, UR9, -R5 ;  /* 0x0000000909ca7c23 */ /* 0x000fe20008010805 */
[----:B------:R-:W-:Y:S05]  /*3e60*/  IMAD.MOV.U32 R9, RZ, RZ, R125 ;  /* 0x000000ffff097224 */ /* 0x000fea00078e007d */
[----:B------:R-:W2:Y:S01]  /*3e70*/  MUFU.TANH R129, R17 ;  /* 0x0000001100817308 */ /* 0x000ea20000002400 */
[----:B-1----:R-:W-:Y:S01]  /*3e80*/  IMAD.MOV.U32 R12, RZ, RZ, R119 ;  /* 0x000000ffff0c7224 */ /* 0x002fe200078e0077 */
[C---:B------:R-:W-:Y:S01]  /*3e90*/  @!P0 FSEL R12, R119.reuse, -INF , !P5 ;  /* 0xff800000770c8808 */ /* 0x040fe20006800000 */
[----:B------:R-:W-:Y:S01]  /*3ea0*/  FFMA.FTZ R119, -R119, R119, 1 ;  /* 0x3f80000077777423 */ /* 0x000fe20000010177 */
[----:B------:R-:W-:Y:S02]  /*3eb0*/  @!P0 ISETP.GE.AND P5, PT, R14, R7, PT ;  /* 0x000000070e00820c */ /* 0x000fe40003fa6270 */
[----:B------:R-:W-:Y:S04]  /*3ec0*/  MOV R14, R121 ;  /* 0x00000079000e7202 */ /* 0x000fe80000000f00 */
[----:B------:R-:W1:Y:S01]  /*3ed0*/  MUFU.TANH R196, R19 ;  /* 0x0000001300c47308 */ /* 0x000e620000002400 */
[----:B------:R-:W-:Y:S01]  /*3ee0*/  @!P0 FSEL R14, R121, -INF , !P4 ;  /* 0xff800000790e8808 */ /* 0x000fe20006000000 */
[--C-:B------:R-:W-:Y:S01]  /*3ef0*/  FFMA.FTZ R209, R12, UR9, -R6.reuse ;  /* 0x000000090cd17c23 */ /* 0x100fe20008010806 */
[-C--:B------:R-:W-:Y:S01]  /*3f00*/  @!P0 ISETP.GE.AND P4, PT, R16, R7.reuse, PT ;  /* 0x000000071000820c */ /* 0x080fe20003f86270 */
[----:B------:R-:W-:Y:S01]  /*3f10*/  FMUL.FTZ R119, R119, UR10 ;  /* 0x0000000a77777c20 */ /* 0x000fe20008410000 */
[----:B----4-:R-:W-:Y:S01]  /*3f20*/  MOV R13, R122 ;  /* 0x0000007a000d7202 */ /* 0x010fe20000000f00 */
[--C-:B------:R-:W-:Y:S01]  /*3f30*/  FFMA.FTZ R201, R14, UR9, -R5.reuse ;  /* 0x000000090ec97c23 */ /* 0x100fe20008010805 */
[C---:B------:R-:W-:Y:S03]  /*3f40*/  @!P0 FSEL R11, R123.reuse, -INF , !P4 ;  /* 0xff8000007b0b8808 */ /* 0x040fe60006000000 */
[----:B------:R-:W-:Y:S01]  /*3f50*/  MUFU.EX2 R226, R226 ;  /* 0x000000e200e27308 */ /* 0x000fe20000000800 */
[----:B------:R-:W-:Y:S01]  /*3f60*/  @!P0 ISETP.GE.AND P4, PT, R10, R7, PT ;  /* 0x000000070a00820c */ /* 0x000fe20003f86270 */
[----:B------:R-:W-:Y:S01]  /*3f70*/  FFMA.FTZ R123, -R123, R123, 1 ;  /* 0x3f8000007b7b7423 */ /* 0x000fe2000001017b */
[----:B------:R-:W-:Y:S01]  /*3f80*/  @!P0 FSEL R13, R122, -INF , !P5 ;  /* 0xff8000007a0d8808 */ /* 0x000fe20006800000 */
[--C-:B------:R-:W-:Y:S01]  /*3f90*/  FFMA.FTZ R207, R11, UR9, -R6.reuse ;  /* 0x000000090bcf7c23 */ /* 0x100fe20008010806 */
[----:B------:R-:W-:Y:S05]  /*3fa0*/  MOV R12, R126 ;  /* 0x0000007e000c7202 */ /* 0x000fea0000000f00 */
[----:B------:R-:W4:Y:S01]  /*3fb0*/  MUFU.EX2 R211, R211 ;  /* 0x000000d300d37308 */ /* 0x000f220000000800 */
[----:B------:R-:W-:Y:S01]  /*3fc0*/  @!P0 ISETP.GE.AND P5, PT, R16, R8, PT ;  /* 0x000000081000820c */ /* 0x000fe20003fa6270 */
[--C-:B------:R-:W-:Y:S01]  /*3fd0*/  FFMA.FTZ R208, R13, UR9, -R6.reuse ;  /* 0x000000090dd07c23 */ /* 0x100fe20008010806 */
[----:B------:R-:W-:Y:S07]  /*3fe0*/  @!P0 FSEL R12, R126, -INF , !P6 ;  /* 0xff8000007e0c8808 */ /* 0x000fee0007000000 */
[----:B------:R-:W-:Y:S01]  /*3ff0*/  MUFU.EX2 R204, R204 ;  /* 0x000000cc00cc7308 */ /* 0x000fe20000000800 */
[----:B------:R-:W-:Y:S01]  /*4000*/  @!P0 ISETP.GE.AND P6, PT, R4, R7, PT ;  /* 0x000000070400820c */ /* 0x000fe20003fc6270 */
[----:B------:R-:W-:Y:S01]  /*4010*/  FFMA.FTZ R122, -R122, R122, 1 ;  /* 0x3f8000007a7a7423 */ /* 0x000fe2000001017a */
[----:B------:R-:W-:Y:S01]  /*4020*/  MOV R7, R128 ;  /* 0x0000008000077202 */ /* 0x000fe20000000f00 */
[--C-:B------:R-:W-:Y:S01]  /*4030*/  FFMA.FTZ R200, R12, UR9, -R5.reuse ;  /* 0x000000090cc87c23 */ /* 0x100fe20008010805 */
[----:B------:R-:W-:Y:S05]  /*4040*/  @!P0 FSEL R7, R128, -INF , !P4 ;  /* 0xff80000080078808 */ /* 0x000fea0006000000 */
[----:B------:R-:W4:Y:S01]  /*4050*/  MUFU.EX2 R203, R203 ;  /* 0x000000cb00cb7308 */ /* 0x000f220000000800 */
[----:B------:R-:W-:Y:S01]  /*4060*/  @!P0 FSEL R9, R125, -INF , !P5 ;  /* 0xff8000007d098808 */ /* 0x000fe20006800000 */
[----:B------:R-:W-:Y:S01]  /*4070*/  FMUL.FTZ R122, R122, UR10 ;  /* 0x0000000a7a7a7c20 */ /* 0x000fe20008410000 */
[-C--:B------:R-:W-:Y:S01]  /*4080*/  @!P0 ISETP.GE.AND P5, PT, R10, R8.reuse, PT ;  /* 0x000000080a00820c */ /* 0x080fe20003fa6270 */
[----:B------:R-:W-:Y:S01]  /*4090*/  FFMA.FTZ R206, R7, UR9, -R6 ;  /* 0x0000000907ce7c23 */ /* 0x000fe20008010806 */
[----:B------:R-:W-:Y:S01]  /*40a0*/  @!P0 ISETP.GE.AND P4, PT, R4, R8, PT ;  /* 0x000000080400820c */ /* 0x000fe20003f86270 */
[----:B---3--:R-:W-:Y:S01]  /*40b0*/  IMAD.MOV.U32 R8, RZ, RZ, R130 ;  /* 0x000000ffff087224 */ /* 0x008fe200078e0082 */
[----:B------:R-:W-:Y:S01]  /*40c0*/  @!P0 FSEL R8, R130, -INF , !P5 ;  /* 0xff80000082088808 */ /* 0x000fe20006800000 */
[--C-:B------:R-:W-:Y:S01]  /*40d0*/  FFMA.FTZ R199, R9, UR9, -R5.reuse ;  /* 0x0000000909c77c23 */ /* 0x100fe20008010805 */
[-C--:B--2---:R-:W-:Y:S01]  /*40e0*/  MOV R4, R129.reuse ;  /* 0x0000008100047202 */ /* 0x084fe20000000f00 */
[----:B------:R-:W-:Y:S01]  /*40f0*/  MUFU.EX2 R210, R210 ;  /* 0x000000d200d27308 */ /* 0x000fe20000000800 */
[----:B-1----:R-:W-:Y:S01]  /*4100*/  MOV R7, R196 ;  /* 0x000000c400077202 */ /* 0x002fe20000000f00 */
[--C-:B------:R-:W-:Y:S01]  /*4110*/  FFMA.FTZ R198, R8, UR9, -R5.reuse ;  /* 0x0000000908c67c23 */ /* 0x100fe20008010805 */
[----:B------:R-:W-:Y:S07]  /*4120*/  @!P0 FSEL R4, R129, -INF , !P6 ;  /* 0xff80000081048808 */ /* 0x000fee0007000000 */
[----:B------:R-:W1:Y:S01]  /*4130*/  MUFU.EX2 R209, R209 ;  /* 0x000000d100d17308 */ /* 0x000e620000000800 */
[----:B------:R-:W-:Y:S01]  /*4140*/  @!P0 FSEL R7, R196, -INF , !P4 ;  /* 0xff800000c4078808 */ /* 0x000fe20006000000 */
[----:B------:R-:W-:Y:S01]  /*4150*/  FMUL.FTZ R123, R123, UR10 ;  /* 0x0000000a7b7b7c20 */ /* 0x000fe20008410000 */
[----:B----4-:R-:W-:Y:S01]  /*4160*/  F2FP.F16.F32.PACK_AB R8, R211, R226 ;  /* 0x000000e2d308723e */ /* 0x010fe200000000ff */
[----:B------:R-:W-:Y:S06]  /*4170*/  FFMA.FTZ R6, R4, UR9, -R6 ;  /* 0x0000000904067c23 */ /* 0x000fec0008010806 */
[----:B------:R-:W-:Y:S01]  /*4180*/  MUFU.EX2 R202, R202 ;  /* 0x000000ca00ca7308 */ /* 0x000fe20000000800 */
[----:B------:R-:W-:Y:S01]  /*4190*/  FFMA.FTZ R5, R7, UR9, -R5 ;  /* 0x0000000907057c23 */ /* 0x000fe20008010805 */
[----:B------:R-:W-:Y:S01]  /*41a0*/  F2FP.F16.F32.PACK_AB R7, R203, R204 ;  /* 0x000000cccb07723e */ /* 0x000fe200000000ff */
[----:B------:R-:W-:Y:S07]  /*41b0*/  STS [R131+0x2a000], R8 ;  /* 0x02a0000883007388 */ /* 0x000fee0000000800 */
[----:B------:R-:W2:Y:S01]  /*41c0*/  MUFU.EX2 R201, R201 ;  /* 0x000000c900c97308 */ /* 0x000ea20000000800 */
[----:B------:R-:W-:Y:S01]  /*41d0*/  IADD3 R4, PT, PT, R131, 0x2a000, RZ ;  /* 0x0002a00083047810 */ /* 0x000fe20007ffe0ff */
[----:B------:R-:W-:Y:S01]  /*41e0*/  FFMA.FTZ R128, -R128, R128, 1 ;  /* 0x3f80000080807423 */ /* 0x000fe20000010180 */
[----:B------:R3:W-:Y:S07]  /*41f0*/  STS [R131+0x2a400], R7 ;  /* 0x02a4000783007388 */ /* 0x0007ee0000000800 */
[----:B------:R1:W-:Y:S01]  /*4200*/  MUFU.EX2 R205, R6 ;  /* 0x0000000600cd7308 */ /* 0x0003e20000000800 */
[----:B------:R-:W-:Y:S01]  /*4210*/  @P3 IADD3 R124, PT, PT, R4, -0x20, RZ ;  /* 0xffffffe0047c3810 */ /* 0x000fe20007ffe0ff */
[----:B------:R-:W-:Y:S01]  /*4220*/  FFMA.FTZ R129, -R129, R129, 1 ;  /* 0x3f80000081817423 */ /* 0x000fe20000010181 */
[----:B------:R-:W-:Y:S07]  /*4230*/  FMUL.FTZ R128, R128, UR10 ;  /* 0x0000000a80807c20 */ /* 0x000fee0008410000 */
[----:B------:R2:W-:Y:S01]  /*4240*/  MUFU.EX2 R197, R5 ;  /* 0x0000000500c57308 */ /* 0x0005e20000000800 */
[----:B------:R-:W-:Y:S09]  /*4250*/  FMUL.FTZ R129, R129, UR10 ;  /* 0x0000000a81817c20 */ /* 0x000ff20008410000 */
[----:B------:R-:W-:Y:S10]  /*4260*/  MUFU.EX2 R208, R208 ;  /* 0x000000d000d07308 */ /* 0x000ff40000000800 */
[----:B------:R-:W4:Y:S01]  /*4270*/  MUFU.EX2 R207, R207 ;  /* 0x000000cf00cf7308 */ /* 0x000f220000000800 */
[----:B-1----:R-:W-:Y:S09]  /*4280*/  F2FP.F16.F32.PACK_AB R6, R209, R210 ;  /* 0x000000d2d106723e */ /* 0x002ff200000000ff */
[----:B------:R-:W-:Y:S01]  /*4290*/  MUFU.EX2 R200, R200 ;  /* 0x000000c800c87308 */ /* 0x000fe20000000800 */
[----:B--2---:R-:W-:Y:S01]  /*42a0*/  F2FP.F16.F32.PACK_AB R5, R201, R202 ;  /* 0x000000cac905723e */ /* 0x004fe200000000ff */
[----:B------:R1:W-:Y:S08]  /*42b0*/  STS [R127+0x2a000], R6 ;  /* 0x02a000067f007388 */ /* 0x0003f00000000800 */
[----:B------:R-:W3:Y:S01]  /*42c0*/  MUFU.EX2 R199, R199 ;  /* 0x000000c700c77308 */ /* 0x000ee20000000800 */
[----:B------:R2:W-:Y:S09]  /*42d0*/  STS [R127+0x2a400], R5 ;  /* 0x02a400057f007388 */ /* 0x0005f20000000800 */
[----:B------:R-:W1:Y:S01]  /*42e0*/  MUFU.EX2 R206, R206 ;  /* 0x000000ce00ce7308 */ /* 0x000e620000000800 */
[----:B----4-:R-:W-:Y:S09]  /*42f0*/  F2FP.F16.F32.PACK_AB R4, R207, R208 ;  /* 0x000000d0cf04723e */ /* 0x010ff200000000ff */
[----:B------:R-:W2:Y:S01]  /*4300*/  MUFU.EX2 R198, R198 ;  /* 0x000000c600c67308 */ /* 0x000ea20000000800 */
[----:B------:R4:W-:Y:S01]  /*4310*/  STS [R124], R4 ;  /* 0x000000047c007388 */ /* 0x0009e20000000800 */
[----:B---3--:R-:W-:Y:S05]  /*4320*/  F2FP.F16.F32.PACK_AB R7, R199, R200 ;  /* 0x000000c8c707723e */ /* 0x008fea00000000ff */
[----:B------:R-:W-:Y:S01]  /*4330*/  STS [R124+0x400], R7 ;  /* 0x000400077c007388 */ /* 0x000fe20000000800 */
[----:B-1----:R-:W-:Y:S02]  /*4340*/  F2FP.F16.F32.PACK_AB R6, R205, R206 ;  /* 0x000000cecd06723e */ /* 0x002fe400000000ff */
[----:B--2---:R-:W-:Y:S01]  /*4350*/  F2FP.F16.F32.PACK_AB R5, R197, R198 ;  /* 0x000000c6c505723e */ /* 0x004fe200000000ff */
[----:B----4-:R-:W-:Y:S05]  /*4360*/  IMAD.IADD R4, R248, 0x1, R124 ;  /* 0x00000001f8047824 */ /* 0x010fea00078e027c */
[----:B------:R-:W-:Y:S05]  /*4370*/  STS [R4], R6 ;  /* 0x0000000604007388 */ /* 0x000fea0000000800 */
[----:B------:R-:W-:Y:S05]  /*4380*/  STS [R4+0x400], R5 ;  /* 0x0004000504007388 */ /* 0x000fea0000000800 */
[----:B------:R-:W-:Y:S05]  /*4390*/  LDSM.16.M88.4 R16, [R109+0x10000] ;  /* 0x010000006d10783b */ /* 0x000fea0000000200 */
[----:B------:R-:W1:Y:S05]  /*43a0*/  LDSM.16.M88.4 R8, [R223+0x20000] ;  /* 0x02000000df08783b */ /* 0x000e6a0000000200 */
[----:B------:R-:W2:Y:S05]  /*43b0*/  LDSM.16.M88.4 R84, [R223+0x20800] ;  /* 0x02080000df54783b */ /* 0x000eaa0000000200 */
[----:B------:R-:W-:Y:S05]  /*43c0*/  LDSM.16.M88.4 R88, [R108+0x10000] ;  /* 0x010000006c58783b */ /* 0x000fea0000000200 */
[----:B------:R-:W3:Y:S05]  /*43d0*/  LDSM.16.M88.4 R92, [R222+0x20000] ;  /* 0x02000000de5c783b */ /* 0x000eea0000000200 */
[----:B------:R-:W4:Y:S05]  /*43e0*/  LDSM.16.M88.4 R96, [R222+0x20800] ;  /* 0x02080000de60783b */ /* 0x000f2a0000000200 */
[----:B------:R-:W-:Y:S05]  /*43f0*/  LDSM.16.M88.4 R100, [R112+0x10000] ;  /* 0x010000007064783b */ /* 0x000fea0000000200 */
[----:B------:R-:W4:Y:S01]  /*4400*/  LDSM.16.M88.4 R104, [R220+0x20000] ;  /* 0x02000000dc68783b */ /* 0x000f220000000200 */
[C---:B-1----:R-:W-:Y:S08]  /*4410*/  HMMA.16816.F32 R4, R16.reuse, R8, RZ ;  /* 0x000000081004723c */ /* 0x042ff000000018ff */
        /* <DEDUP_REMOVED lines=11> */
[C---:B------:R-:W-:Y:S01]  /*44d0*/  HMMA.16816.F32 R4, R100.reuse, R104, R4 ;  /* 0x000000686404723c */ /* 0x040fe20000001804 */
[----:B------:R-:W-:Y:S02]  /*44e0*/  MOV R104, UR16 ;  /* 0x0000001000687c02 */ /* 0x000fe40008000f00 */
[----:B------:R-:W-:Y:S02]  /*44f0*/  MOV R105, UR17 ;  /* 0x0000001100697c02 */ /* 0x000fe40008000f00 */
[C---:B------:R-:W-:Y:S03]  /*4500*/  LEA R110, P0, R232.reuse, R104, 0x2 ;  /* 0x00000068e86e7211 */ /* 0x040fe600078010ff */
[C---:B------:R-:W-:Y:S03]  /*4510*/  HMMA.16816.F32 R8, R100.reuse, R106, R8 ;  /* 0x0000006a6408723c */ /* 0x040fe60000001808 */
[----:B------:R-:W-:Y:S02]  /*4520*/  LEA.HI.X R111, R232, R105, RZ, 0x2, P0 ;  /* 0x00000069e86f7211 */ /* 0x000fe400000f14ff */
[----:B------:R-:W-:Y:S03]  /*4530*/  LDSM.16.M88.4 R104, [R223+0x22800] ;  /* 0x02280000df68783b */ /* 0x000fe60000000200 */
[C---:B-1----:R-:W-:Y:S02]  /*4540*/  HMMA.16816.F32 R12, R100.reuse, R84, R12 ;  /* 0x00000054640c723c */ /* 0x042fe4000000180c */
[----:B------:R-:W4:Y:S05]  /*4550*/  LDG.E R227, desc[UR34][R110.64] ;  /* 0x000000226ee37981 */ /* 0x000f2a000c1e1900 */
[----:B------:R1:W4:Y:S01]  /*4560*/  LDG.E R228, desc[UR34][R110.64+0x20] ;  /* 0x000020226ee47981 */ /* 0x000322000c1e1900 */
[----:B------:R-:W-:Y:S04]  /*4570*/  HMMA.16816.F32 R16, R100, R86, R16 ;  /* 0x000000566410723c */ /* 0x000fe80000001810 */
[----:B------:R-:W-:Y:S05]  /*4580*/  LDSM.16.M88.4 R84, [R109+0x12000] ;  /* 0x012000006d54783b */ /* 0x000fea0000000200 */
[----:B------:R-:W1:Y:S01]  /*4590*/  LDSM.16.M88.4 R100, [R223+0x22000] ;  /* 0x02200000df64783b */ /* 0x000e620000000200 */
[C---:B--2---:R-:W-:Y:S08]  /*45a0*/  HMMA.16816.F32 R4, R88.reuse, R92, R4 ;  /* 0x0000005c5804723c */ /* 0x044ff00000001804 */
[C---:B------:R-:W-:Y:S01]  /*45b0*/  HMMA.16816.F32 R8, R88.reuse, R94, R8 ;  /* 0x0000005e5808723c */ /* 0x040fe20000001808 */
[----:B------:R-:W-:Y:S07]  /*45c0*/  LDSM.16.M88.4 R92, [R222+0x22000] ;  /* 0x02200000de5c783b */ /* 0x000fee0000000200 */
[C---:B---3--:R-:W-:Y:S08]  /*45d0*/  HMMA.16816.F32 R12, R88.reuse, R96, R12 ;  /* 0x00000060580c723c */ /* 0x048ff0000000180c */
[----:B------:R-:W-:Y:S01]  /*45e0*/  HMMA.16816.F32 R16, R88, R98, R16 ;  /* 0x000000625810723c */ /* 0x000fe20000001810 */
        /* <DEDUP_REMOVED lines=51> */
[C---:B--2---:R-:W-:Y:S08]  /*4920*/  HMMA.16816.F32 R4, R88.reuse, R92, R4 ;  /* 0x0000005c5804723c */ /* 0x044ff00000001804 */
[C---:B------:R-:W-:Y:S01]  /*4930*/  HMMA.16816.F32 R8, R88.reuse, R94, R8 ;  /* 0x0000005e5808723c */ /* 0x040fe20000001808 */
[----:B------:R-:W-:Y:S05]  /*4940*/  LDSM.16.M88.4 R92, [R108+0x16000] ;  /* 0x016000006c5c783b */ /* 0x000fea0000000200 */
[----:B------:R-:W2:Y:S02]  /*4950*/  LDSM.16.M88.4 R108, [R222+0x26000] ;  /* 0x02600000de6c783b */ /* 0x000ea40000000200 */
[C---:B---3--:R-:W-:Y:S08]  /*4960*/  HMMA.16816.F32 R12, R88.reuse, R96, R12 ;  /* 0x00000060580c723c */ /* 0x048ff0000000180c */
[----:B------:R-:W-:Y:S01]  /*4970*/  HMMA.16816.F32 R16, R88, R98, R16 ;  /* 0x000000625810723c */ /* 0x000fe20000001810 */
[----:B------:R-:W3:Y:S05]  /*4980*/  LDSM.16.M88.4 R88, [R222+0x26800] ;  /* 0x02680000de58783b */ /* 0x000eea0000000200 */
[----:B------:R-:W-:Y:S02]  /*4990*/  LDSM.16.M88.4 R96, [R112+0x16000] ;  /* 0x016000007060783b */ /* 0x000fe40000000200 */
[C---:B-1----:R-:W-:Y:S08]  /*49a0*/  HMMA.16816.F32 R4, R84.reuse, R100, R4 ;  /* 0x000000645404723c */ /* 0x042ff00000001804 */
[C---:B------:R-:W-:Y:S01]  /*49b0*/  HMMA.16816.F32 R8, R84.reuse, R102, R8 ;  /* 0x000000665408723c */ /* 0x040fe20000001808 */
[----:B------:R-:W1:Y:S07]  /*49c0*/  LDSM.16.M88.4 R100, [R220+0x26000] ;  /* 0x02600000dc64783b */ /* 0x000e6e0000000200 */
[C---:B----4-:R-:W-:Y:S08]  /*49d0*/  HMMA.16816.F32 R12, R84.reuse, R104, R12 ;  /* 0x00000068540c723c */ /* 0x050ff0000000180c */
[----:B------:R-:W-:Y:S01]  /*49e0*/  HMMA.16816.F32 R16, R84, R106, R16 ;  /* 0x0000006a5410723c */ /* 0x000fe20000001810 */
[----:B------:R-:W4:Y:S05]  /*49f0*/  LDSM.16.M88.4 R84, [R220+0x26800] ;  /* 0x02680000dc54783b */ /* 0x000f2a0000000200 */
[----:B------:R-:W-:Y:S02]  /*4a00*/  LDSM.16.M88.4 R104, [R113+0x16000] ;  /* 0x016000007168783b */ /* 0x000fe40000000200 */
[C---:B--2---:R-:W-:Y:S08]  /*4a10*/  HMMA.16816.F32 R4, R92.reuse, R108, R4 ;  /* 0x0000006c5c04723c */ /* 0x044ff00000001804 */
[C---:B------:R-:W-:Y:S01]  /*4a20*/  HMMA.16816.F32 R8, R92.reuse, R110, R8 ;  /* 0x0000006e5c08723c */ /* 0x040fe20000001808 */
[----:B------:R-:W2:Y:S07]  /*4a30*/  LDSM.16.M88.4 R108, [R221+0x26000] ;  /* 0x02600000dd6c783b */ /* 0x000eae0000000200 */
[C---:B---3--:R-:W-:Y:S08]  /*4a40*/  HMMA.16816.F32 R12, R92.reuse, R88, R12 ;  /* 0x000000585c0c723c */ /* 0x048ff0000000180c */
[----:B------:R-:W-:Y:S01]  /*4a50*/  HMMA.16816.F32 R16, R92, R90, R16 ;  /* 0x0000005a5c10723c */ /* 0x000fe20000001810 */
[----:B------:R-:W3:Y:S07]  /*4a60*/  LDSM.16.M88.4 R88, [R221+0x26800] ;  /* 0x02680000dd58783b */ /* 0x000eee0000000200 */
[C---:B-1----:R-:W-:Y:S08]  /*4a70*/  HMMA.16816.F32 R4, R96.reuse, R100, R4 ;  /* 0x000000646004723c */ /* 0x042ff00000001804 */
[C---:B------:R-:W-:Y:S08]  /*4a80*/  HMMA.16816.F32 R8, R96.reuse, R102, R8 ;  /* 0x000000666008723c */ /* 0x040ff00000001808 */
[C---:B----4-:R-:W-:Y:S03]  /*4a90*/  HMMA.16816.F32 R12, R96.reuse, R84, R12 ;  /* 0x00000054600c723c */ /* 0x050fe6000000180c */
[----:B------:R-:W-:Y:S02]  /*4aa0*/  LOP3.LUT R85, R215, 0x20, RZ, 0xc0, !PT ;  /* 0x00000020d7557812 */ /* 0x000fe400078ec0ff */
[----:B------:R-:W-:Y:S03]  /*4ab0*/  SHF.R.U32.HI R84, RZ, 0x3, R216 ;  /* 0x00000003ff547819 */ /* 0x000fe600000116d8 */
[----:B------:R-:W-:Y:S03]  /*4ac0*/  HMMA.16816.F32 R16, R96, R86, R16 ;  /* 0x000000566010723c */ /* 0x000fe60000001810 */
[----:B------:R-:W-:Y:S05]  /*4ad0*/  LOP3.LUT R84, R85, 0x18, R84, 0xf8, !PT ;  /* 0x0000001855547812 */ /* 0x000fea00078ef854 */
[C---:B--2---:R-:W-:Y:S08]  /*4ae0*/  HMMA.16816.F32 R4, R104.reuse, R108, R4 ;  /* 0x0000006c6804723c */ /* 0x044ff00000001804 */
[C---:B------:R-:W-:Y:S08]  /*4af0*/  HMMA.16816.F32 R8, R104.reuse, R110, R8 ;  /* 0x0000006e6808723c */ /* 0x040ff00000001808 */
[C---:B---3--:R-:W-:Y:S03]  /*4b00*/  HMMA.16816.F32 R12, R104.reuse, R88, R12 ;  /* 0x00000058680c723c */ /* 0x048fe6000000180c */
[C---:B------:R-:W-:Y:S01]  /*4b10*/  FADD.FTZ R4, -R227.reuse, R4 ;  /* 0x00000004e3047221 */ /* 0x040fe20000010100 */
[C---:B------:R-:W-:Y:S01]  /*4b20*/  FADD.FTZ R5, -R227.reuse, R5 ;  /* 0x00000005e3057221 */ /* 0x040fe20000010100 */
[C---:B------:R-:W-:Y:S01]  /*4b30*/  FADD.FTZ R6, -R228.reuse, R6 ;  /* 0x00000006e4067221 */ /* 0x040fe20000010100 */
[----:B------:R-:W-:Y:S01]  /*4b40*/  FADD.FTZ R7, -R228, R7 ;  /* 0x00000007e4077221 */ /* 0x000fe20000010100 */
[----:B------:R-:W-:Y:S01]  /*4b50*/  FMUL.FTZ R4, R226, R4 ;  /* 0x00000004e2047220 */ /* 0x000fe20000410000 */
[----:B------:R-:W-:Y:S03]  /*4b60*/  HMMA.16816.F32 R16, R104, R90, R16 ;  /* 0x0000005a6810723c */ /* 0x000fe60000001810 */
[C---:B------:R-:W-:Y:S01]  /*4b70*/  FADD.FTZ R8, -R227.reuse, R8 ;  /* 0x00000008e3087221 */ /* 0x040fe20000010100 */
[----:B------:R-:W-:Y:S01]  /*4b80*/  FADD.FTZ R9, -R227, R9 ;  /* 0x00000009e3097221 */ /* 0x000fe20000010100 */
[----:B------:R-:W-:Y:S01]  /*4b90*/  FMUL.FTZ R5, R211, R5 ;  /* 0x00000005d3057220 */ /* 0x000fe20000410000 */
[----:B------:R-:W-:Y:S01]  /*4ba0*/  FMUL.FTZ R4, R4, R116 ;  /* 0x0000007404047220 */ /* 0x000fe20000410000 */
[----:B------:R-:W-:Y:S01]  /*4bb0*/  FMUL.FTZ R8, R210, R8 ;  /* 0x00000008d2087220 */ /* 0x000fe20000410000 */
[----:B------:R-:W-:Y:S01]  /*4bc0*/  FMUL.FTZ R9, R209, R9 ;  /* 0x00000009d1097220 */ /* 0x000fe20000410000 */
[----:B------:R-:W-:Y:S02]  /*4bd0*/  FMUL.FTZ R5, R5, R114 ;  /* 0x0000007205057220 */ /* 0x000fe40000410000 */
[C---:B------:R-:W-:Y:S01]  /*4be0*/  FADD.FTZ R12, -R227.reuse, R12 ;  /* 0x0000000ce30c7221 */ /* 0x040fe20000010100 */
[----:B------:R-:W-:Y:S01]  /*4bf0*/  FADD.FTZ R13, -R227, R13 ;  /* 0x0000000de30d7221 */ /* 0x000fe20000010100 */
[----:B------:R-:W-:Y:S01]  /*4c00*/  FMUL.FTZ R8, R8, R118 ;  /* 0x0000007608087220 */ /* 0x000fe20000410000 */
[----:B------:R-:W-:Y:S01]  /*4c10*/  FMUL.FTZ R9, R9, R119 ;  /* 0x0000007709097220 */ /* 0x000fe20000410000 */
[----:B------:R-:W-:Y:S01]  /*4c20*/  FMUL.FTZ R12, R208, R12 ;  /* 0x0000000cd00c7220 */ /* 0x000fe20000410000 */
[----:B------:R-:W-:Y:S01]  /*4c30*/  FMUL.FTZ R13, R207, R13 ;  /* 0x0000000dcf0d7220 */ /* 0x000fe20000410000 */
[----:B------:R-:W-:Y:S02]  /*4c40*/  F2FP.F16.F32.PACK_AB R4, R5, R4 ;  /* 0x000000040504723e */ /* 0x000fe400000000ff */
[C---:B------:R-:W-:Y:S01]  /*4c50*/  FADD.FTZ R16, -R227.reuse, R16 ;  /* 0x00000010e3107221 */ /* 0x040fe20000010100 */
[----:B------:R-:W-:Y:S01]  /*4c60*/  FADD.FTZ R17, -R227, R17 ;  /* 0x00000011e3117221 */ /* 0x000fe20000010100 */
[----:B------:R-:W-:Y:S01]  /*4c70*/  FMUL.FTZ R12, R12, R122 ;  /* 0x0000007a0c0c7220 */ /* 0x000fe20000410000 */
[----:B------:R-:W-:Y:S01]  /*4c80*/  FMUL.FTZ R13, R13, R123 ;  /* 0x0000007b0d0d7220 */ /* 0x000fe20000410000 */
[----:B------:R-:W-:Y:S01]  /*4c90*/  FMUL.FTZ R16, R206, R16 ;  /* 0x00000010ce107220 */ /* 0x000fe20000410000 */
[----:B------:R-:W-:Y:S01]  /*4ca0*/  F2FP.F16.F32.PACK_AB R8, R9, R8 ;  /* 0x000000080908723e */ /* 0x000fe200000000ff */
[----:B------:R-:W-:Y:S02]  /*4cb0*/  FMUL.FTZ R17, R205, R17 ;  /* 0x00000011cd117220 */ /* 0x000fe40000410000 */
[----:B------:R-:W-:Y:S01]  /*4cc0*/  FMUL.FTZ R16, R16, R128 ;  /* 0x0000008010107220 */ /* 0x000fe20000410000 */
[----:B------:R-:W-:Y:S01]  /*4cd0*/  F2FP.F16.F32.PACK_AB R12, R13, R12 ;  /* 0x0000000c0d0c723e */ /* 0x000fe200000000ff */
        /* <DEDUP_REMOVED lines=29> */
.L_x_1101:
[----:B------:R2:W-:Y:S01]  /*4eb0*/  STS [R131+0x28000], R4 ;  /* 0x0280000483007388 */ /* 0x0005e20000000800 */
[----:B------:R-:W-:Y:S01]  /*4ec0*/  FFMA.FTZ R115, -R115, R115, 1 ;  /* 0x3f80000073737423 */ /* 0x000fe20000010173 */
[----:B------:R-:W-:Y:S01]  /*4ed0*/  FFMA.FTZ R117, -R117, R117, 1 ;  /* 0x3f80000075757423 */ /* 0x000fe20000010175 */
[----:B------:R-:W-:Y:S01]  /*4ee0*/  FMUL.FTZ R6, R204, R6 ;  /* 0x00000006cc067220 */ /* 0x000fe20000410000 */
[----:B------:R-:W-:Y:S01]  /*4ef0*/  FMUL.FTZ R7, R203, R7 ;  /* 0x00000007cb077220 */ /* 0x000fe20000410000 */
[----:B------:R-:W-:Y:S01]  /*4f00*/  FMUL.FTZ R115, R115, UR10 ;  /* 0x0000000a73737c20 */ /* 0x000fe20008410000 */
[----:B------:R-:W-:Y:S01]  /*4f10*/  FMUL.FTZ R117, R117, UR10 ;  /* 0x0000000a75757c20 */ /* 0x000fe20008410000 */
[C---:B------:R-:W-:Y:S01]  /*4f20*/  FADD.FTZ R11, -R228.reuse, R11 ;  /* 0x0000000be40b7221 */ /* 0x040fe20000010100 */
[----:B------:R-:W-:Y:S01]  /*4f30*/  FFMA.FTZ R121, -R121, R121, 1 ;  /* 0x3f80000079797423 */ /* 0x000fe20000010179 */
[----:B------:R-:W-:Y:S01]  /*4f40*/  FADD.FTZ R10, -R228, R10 ;  /* 0x0000000ae40a7221 */ /* 0x000fe20000010100 */
[----:B------:R-:W-:Y:S01]  /*4f50*/  FFMA.FTZ R120, -R120, R120, 1 ;  /* 0x3f80000078787423 */ /* 0x000fe20000010178 */
[----:B------:R-:W-:Y:S01]  /*4f60*/  FMUL.FTZ R6, R6, R115 ;  /* 0x0000007306067220 */ /* 0x000fe20000410000 */
[----:B------:R-:W-:Y:S01]  /*4f70*/  FMUL.FTZ R7, R7, R117 ;  /* 0x0000007507077220 */ /* 0x000fe20000410000 */
[----:B------:R-:W-:Y:S01]  /*4f80*/  FMUL.FTZ R11, R201, R11 ;  /* 0x0000000bc90b7220 */ /* 0x000fe20000410000 */
[----:B------:R-:W-:Y:S01]  /*4f90*/  FMUL.FTZ R121, R121, UR10 ;  /* 0x0000000a79797c20 */ /* 0x000fe20008410000 */
[----:B------:R-:W-:Y:S01]  /*4fa0*/  FMUL.FTZ R10, R202, R10 ;  /* 0x0000000aca0a7220 */ /* 0x000fe20000410000 */
[----:B------:R-:W-:Y:S01]  /*4fb0*/  FADD.FTZ R15, -R228, R15 ;  /* 0x0000000fe40f7221 */ /* 0x000fe20000010100 */
[----:B------:R-:W-:Y:S01]  /*4fc0*/  FMUL.FTZ R120, R120, UR10 ;  /* 0x0000000a78787c20 */ /* 0x000fe20008410000 */
[----:B------:R-:W-:Y:S01]  /*4fd0*/  FFMA.FTZ R125, -R125, R125, 1 ;  /* 0x3f8000007d7d7423 */ /* 0x000fe2000001017d */
[----:B------:R-:W-:Y:S01]  /*4fe0*/  FADD.FTZ R14, -R228, R14 ;  /* 0x0000000ee40e7221 */ /* 0x000fe20000010100 */
[----:B------:R-:W-:Y:S01]  /*4ff0*/  FFMA.FTZ R126, -R126, R126, 1 ;  /* 0x3f8000007e7e7423 */ /* 0x000fe2000001017e */
[----:B------:R-:W-:Y:S01]  /*5000*/  FMUL.FTZ R11, R11, R121 ;  /* 0x000000790b0b7220 */ /* 0x000fe20000410000 */
[----:B------:R-:W-:Y:S01]  /*5010*/  FMUL.FTZ R15, R199, R15 ;  /* 0x0000000fc70f7220 */ /* 0x000fe20000410000 */
[----:B------:R-:W-:Y:S01]  /*5020*/  FMUL.FTZ R10, R10, R120 ;  /* 0x000000780a0a7220 */ /* 0x000fe20000410000 */
[----:B------:R-:W-:Y:S01]  /*5030*/  FMUL.FTZ R125, R125, UR10 ;  /* 0x0000000a7d7d7c20 */ /* 0x000fe20008410000 */
[----:B------:R-:W-:Y:S01]  /*5040*/  FADD.FTZ R19, -R228, R19 ;  /* 0x00000013e4137221 */ /* 0x000fe20000010100 */
[----:B------:R-:W-:Y:S01]  /*5050*/  FMUL.FTZ R14, R200, R14 ;  /* 0x0000000ec80e7220 */ /* 0x000fe20000410000 */
[----:B------:R-:W-:Y:S01]  /*5060*/  FMUL.FTZ R126, R126, UR10 ;  /* 0x0000000a7e7e7c20 */ /* 0x000fe20008410000 */
[----:B------:R-:W-:Y:S01]  /*5070*/  FFMA.FTZ R196, -R196, R196, 1 ;  /* 0x3f800000c4c47423 */ /* 0x000fe200000101c4 */
[----:B------:R-:W-:Y:S01]  /*5080*/  FADD.FTZ R18, -R228, R18 ;  /* 0x00000012e4127221 */ /* 0x000fe20000010100 */
[----:B------:R-:W-:Y:S01]  /*5090*/  FFMA.FTZ R130, -R130, R130, 1 ;  /* 0x3f80000082827423 */ /* 0x000fe20000010182 */
[----:B------:R-:W-:Y:S01]  /*50a0*/  F2FP.F16.F32.PACK_AB R6, R7, R6 ;  /* 0x000000060706723e */ /* 0x000fe200000000ff */
[----:B------:R-:W-:Y:S01]  /*50b0*/  FMUL.FTZ R15, R15, R125 ;  /* 0x0000007d0f0f7220 */ /* 0x000fe20000410000 */
[----:B------:R-:W-:Y:S01]  /*50c0*/  FMUL.FTZ R19, R197, R19 ;  /* 0x00000013c5137220 */ /* 0x000fe20000410000 */
[----:B------:R-:W-:Y:S01]  /*50d0*/  FMUL.FTZ R14, R14, R126 ;  /* 0x0000007e0e0e7220 */ /* 0x000fe20000410000 */
[----:B------:R-:W-:Y:S01]  /*50e0*/  FMUL.FTZ R196, R196, UR10 ;  /* 0x0000000ac4c47c20 */ /* 0x000fe20008410000 */
[----:B------:R-:W-:Y:S01]  /*50f0*/  FMUL.FTZ R18, R198, R18 ;  /* 0x00000012c6127220 */ /* 0x000fe20000410000 */
[----:B------:R-:W-:Y:S01]  /*5100*/  FMUL.FTZ R130, R130, UR10 ;  /* 0x0000000a82827c20 */ /* 0x000fe20008410000 */
[----:B------:R-:W-:Y:S01]  /*5110*/  F2FP.F16.F32.PACK_AB R10, R11, R10 ;  /* 0x0000000a0b0a723e */ /* 0x000fe200000000ff */
[----:B------:R-:W-:Y:S01]  /*5120*/  STS [R131+0x28400], R6 ;  /* 0x0284000683007388 */ /* 0x000fe20000000800 */
[----:B------:R-:W-:Y:S01]  /*5130*/  FMUL.FTZ R19, R19, R196 ;  /* 0x000000c413137220 */ /* 0x000fe20000410000 */
[----:B------:R-:W-:Y:S01]  /*5140*/  FMUL.FTZ R18, R18, R130 ;  /* 0x0000008212127220 */ /* 0x000fe20000410000 */
[----:B------:R-:W-:Y:S01]  /*5150*/  F2FP.F16.F32.PACK_AB R14, R15, R14 ;  /* 0x0000000e0f0e723e */ /* 0x000fe200000000ff */
[----:B------:R-:W-:Y:S01]  /*5160*/  STS [R127+0x28000], R8 ;  /* 0x028000087f007388 */ /* 0x000fe20000000800 */
[----:B--2---:R-:W-:Y:S01]  /*5170*/  F2FP.F16.F32.PACK_AB R4, R17, R16 ;  /* 0x000000101104723e */ /* 0x004fe200000000ff */
[----:B------:R-:W-:Y:S01]  /*5180*/  IMAD R251, R245, UR8, RZ ;  /* 0x00000008f5fb7c24 */ /* 0x000fe2000f8e02ff */
[----:B------:R-:W-:Y:S01]  /*5190*/  F2FP.F16.F32.PACK_AB R18, R19, R18 ;  /* 0x000000121312723e */ /* 0x000fe200000000ff */
[----:B------:R-:W-:Y:S01]  /*51a0*/  STS [R127+0x28400], R10 ;  /* 0x0284000a7f007388 */ /* 0x000fe20000000800 */
[----:B------:R-:W-:Y:S02]  /*51b0*/  IADD3 R5, PT, PT, R248, R124, RZ ;  /* 0x0000007cf8057210 */ /* 0x000fe40007ffe0ff */
[----:B------:R-:W-:Y:S01]  /*51c0*/  LOP3.LUT R226, R2, 0x10, RZ, 0xc0, !PT ;  /* 0x0000001002e27812 */ /* 0x000fe200078ec0ff */
[----:B------:R2:W-:Y:S01]  /*51d0*/  STS [R124+-0x2000], R12 ;  /* 0xffe0000c7c007388 */ /* 0x0005e20000000800 */
[--C-:B------:R-:W-:Y:S02]  /*51e0*/  LOP3.LUT R84, R84, 0x1c0, R213.reuse, 0xf8, !PT ;  /* 0x000001c054547812 */ /* 0x100fe400078ef8d5 */
        /* <DEDUP_REMOVED lines=8> */
[----:B------:R-:W-:Y:S02]  /*5270*/  LEA R227, R227, UR4, 0x1 ;  /* 0x00000004e3e37c11 */ /* 0x000fe4000f8e08ff */
[----:B------:R-:W-:Y:S01]  /*5280*/  LEA R226, R226, UR4, 0x1 ;  /* 0x00000004e2e27c11 */ /* 0x000fe2000f8e08ff */
[----:B------:R-:W-:Y:S03]  /*5290*/  BAR.SYNC.DEFER_BLOCKING 0x0 ;  /* 0x0000000000007b1d */ /* 0x000fe60000010000 */
[C---:B------:R-:W-:Y:S02]  /*52a0*/  IADD3 R112, PT, PT, R226.reuse, 0x2a040, RZ ;  /* 0x0002a040e2707810 */ /* 0x040fe40007ffe0ff */
[----:B--2---:R-:W-:Y:S04]  /*52b0*/  IADD3 R12, PT, PT, R226, 0x2a000, RZ ;  /* 0x0002a000e20c7810 */ /* 0x004fe80007ffe0ff */
[----:B------:R-:W-:Y:S01]  /*52c0*/  @P1 IADD3 R112, PT, PT, R12, -0x40, RZ ;  /* 0xffffffc00c701810 */ /* 0x000fe20007ffe0ff */
[----:B------:R-:W-:Y:S08]  /*52d0*/  LDSM.16.MT88.4 R4, [R226+0x2a000] ;  /* 0x02a00000e204783b */ /* 0x000ff00000004200 */
[----:B------:R-:W2:Y:S08]  /*52e0*/  LDSM.16.MT88.4 R8, [R227+0x10000] ;  /* 0x01000000e308783b */ /* 0x000eb00000004200 */
[----:B------:R-:W3:Y:S08]  /*52f0*/  LDSM.16.MT88.4 R12, [R112] ;  /* 0x00000000700c783b */ /* 0x000ef00000004200 */
[----:B------:R-:W4:Y:S08]  /*5300*/  LDSM.16.MT88.4 R16, [R227+0x12000] ;  /* 0x01200000e310783b */ /* 0x000f300000004200 */
[----:B-1----:R-:W1:Y:S08]  /*5310*/  LDSM.16.MT88.4 R84, [R227+0x14000] ;  /* 0x01400000e354783b */ /* 0x002e700000004200 */
[----:B------:R-:W5:Y:S01]  /*5320*/  LDSM.16.MT88.4 R88, [R227+0x16000] ;  /* 0x01600000e358783b */ /* 0x000f620000004200 */
[-C--:B--2---:R-:W-:Y:S07]  /*5330*/  HMMA.16816.F32 R20, R4, R8.reuse, R20 ;  /* 0x000000080414723c */ /* 0x084fee0000001814 */
[----:B------:R-:W-:Y:S01]  /*5340*/  LDSM.16.MT88.4 R92, [R226+0x2a800] ;  /* 0x02a80000e25c783b */ /* 0x000fe20000004200 */
[C---:B---3--:R-:W-:Y:S07]  /*5350*/  HMMA.16816.F32 R24, R12.reuse, R8, R24 ;  /* 0x000000080c18723c */ /* 0x048fee0000001818 */
[----:B------:R-:W2:Y:S01]  /*5360*/  LDSM.16.MT88.4 R96, [R227+0x10800] ;  /* 0x01080000e360783b */ /* 0x000ea20000004200 */
[-C--:B------:R-:W-:Y:S07]  /*5370*/  HMMA.16816.F32 R28, R12, R10.reuse, R28 ;  /* 0x0000000a0c1c723c */ /* 0x080fee000000181c */
[----:B------:R-:W3:Y:S01]  /*5380*/  LDSM.16.MT88.4 R100, [R112+0x800] ;  /* 0x000800007064783b */ /* 0x000ee20000004200 */
[C---:B------:R-:W-:Y:S07]  /*5390*/  HMMA.16816.F32 R32, R4.reuse, R10, R32 ;  /* 0x0000000a0420723c */ /* 0x040fee0000001820 */
[----:B------:R-:W3:Y:S01]  /*53a0*/  LDSM.16.MT88.4 R104, [R227+0x12800] ;  /* 0x01280000e368783b */ /* 0x000ee20000004200 */
[-C--:B----4-:R-:W-:Y:S07]  /*53b0*/  HMMA.16816.F32 R36, R4, R16.reuse, R36 ;  /* 0x000000100424723c */ /* 0x090fee0000001824 */
[----:B------:R-:W4:Y:S01]  /*53c0*/  LDSM.16.MT88.4 R108, [R227+0x14800] ;  /* 0x01480000e36c783b */ /* 0x000f220000004200 */
[C---:B------:R-:W-:Y:S07]  /*53d0*/  HMMA.16816.F32 R40, R12.reuse, R16, R40 ;  /* 0x000000100c28723c */ /* 0x040fee0000001828 */
[----:B------:R-:W4:Y:S01]  /*53e0*/  LDSM.16.MT88.4 R8, [R227+0x16800] ;  /* 0x01680000e308783b */ /* 0x000f220000004200 */
[-C--:B------:R-:W-:Y:S07]  /*53f0*/  HMMA.16816.F32 R44, R12, R18.reuse, R44 ;  /* 0x000000120c2c723c */ /* 0x080fee000000182c */
[----:B------:R-:W-:Y:S01]  /*5400*/  LDSM.16.MT88.4 R116, [R227+0x15800] ;  /* 0x01580000e374783b */ /* 0x000fe20000004200 */
[C---:B------:R-:W-:Y:S07]  /*5410*/  HMMA.16816.F32 R48, R4.reuse, R18, R48 ;  /* 0x000000120430723c */ /* 0x040fee0000001830 */
[----:B------:R-:W-:Y:S01]  /*5420*/  LDSM.16.MT88.4 R16, [R112+0x1000] ;  /* 0x001000007010783b */ /* 0x000fe20000004200 */
[-C--:B-1----:R-:W-:Y:S07]  /*5430*/  HMMA.16816.F32 R52, R4, R84.reuse, R52 ;  /* 0x000000540434723c */ /* 0x082fee0000001834 */
        /* <DEDUP_REMOVED lines=10> */
[----:B------:R-:W1:Y:S07]  /*54e0*/  LDSM.16.MT88.4 R4, [R226+0x2b000] ;  /* 0x02b00000e204783b */ /* 0x000e6e0000004200 */
[-C--:B--2---:R-:W-:Y:S01]  /*54f0*/  HMMA.16816.F32 R20, R92, R96.reuse, R20 ;  /* 0x000000605c14723c */ /* 0x084fe20000001814 */
[----:B------:R-:W2:Y:S07]  /*5500*/  LDSM.16.MT88.4 R88, [R227+0x15000] ;  /* 0x01500000e358783b */ /* 0x000eae0000004200 */
        /* <DEDUP_REMOVED lines=14> */
[-C--:B------:R-:W-:Y:S08]  /*55f0*/  HMMA.16816.F32 R68, R92, R8.reuse, R68 ;  /* 0x000000085c44723c */ /* 0x080ff00000001844 */
[C---:B------:R-:W-:Y:S08]  /*5600*/  HMMA.16816.F32 R72, R100.reuse, R8, R72 ;  /* 0x000000086448723c */ /* 0x040ff00000001848 */
[-C--:B------:R-:W-:Y:S01]  /*5610*/  HMMA.16816.F32 R76, R100, R10.reuse, R76 ;  /* 0x0000000a644c723c */ /* 0x080fe2000000184c */
[----:B------:R-:W5:Y:S07]  /*5620*/  LDSM.16.MT88.4 R100, [R227+0x13800] ;  /* 0x01380000e364783b */ /* 0x000f6e0000004200 */
[----:B------:R-:W-:Y:S01]  /*5630*/  HMMA.16816.F32 R80, R92, R10, R80 ;  /* 0x0000000a5c50723c */ /* 0x000fe20000001850 */
[----:B------:R-:W5:Y:S07]  /*5640*/  LDSM.16.MT88.4 R8, [R227+0x17800] ;  /* 0x01780000e308783b */ /* 0x000f6e0000004200 */
[-C--:B-1----:R-:W-:Y:S01]  /*5650*/  HMMA.16816.F32 R20, R4, R12.reuse, R20 ;  /* 0x0000000c0414723c */ /* 0x082fe20000001814 */
        /* <DEDUP_REMOVED lines=16> */
[----:B------:R-:W-:Y:S04]  /*5760*/  LEA R4, -R251, RZ, 0x6 ;  /* 0x000000fffb047211 */ /* 0x000fe800078e31ff */
[-C--:B----4-:R-:W-:Y:S05]  /*5770*/  HMMA.16816.F32 R20, R104, R108.reuse, R20 ;  /* 0x0000006c6814723c */ /* 0x090fea0000001814 */
        /* <DEDUP_REMOVED lines=45> */
.L_x_1102:
[----:B------:R-:W-:Y:S01]  /*5a50*/  LEA R228, R217, UR4, 0x1 ;  /* 0x00000004d9e47c11 */ /* 0x000fe2000f8e08ff */
[----:B------:R-:W-:Y:S01]  /*5a60*/  LDSM.16.MT88.4 R16, [R227+0x18000] ;  /* 0x01800000e310783b */ /* 0x000fe20000004200 */
[----:B------:R-:W-:Y:S01]  /*5a70*/  PLOP3.LUT P5, PT, PT, PT, UP0, 0x80, 0x8 ;  /* 0x000000000008781c */ /* 0x000fe20003faf008 */
[----:B------:R-:W-:Y:S01]  /*5a80*/  @UP0 UIADD3 UR13, UP1, UPT, UR60, -0x100, URZ ;  /* 0xffffff003c0d0890 */ /* 0x000fe2000ff3e0ff */
[----:B------:R-:W-:Y:S01]  /*5a90*/  VIADD R250, R250, 0xffffffc0 ;  /* 0xffffffc0fafa7836 */ /* 0x000fe20000000000 */
        /* <DEDUP_REMOVED lines=46> */
[C---:B------:R-:W-:Y:S08]  /*5d80*/  HMMA.16816.F32 R112, R200.reuse, R206, R112 ;  /* 0x000000cec870723c */ /* 0x040ff00000001870 */
[-C--:B-1----:R-:W-:Y:S08]  /*5d90*/  HMMA.16816.F32 R116, R200, R196.reuse, R116 ;  /* 0x000000c4c874723c */ /* 0x082ff00000001874 */
[C---:B------:R-:W-:Y:S04]  /*5da0*/  HMMA.16816.F32 R120, R208.reuse, R196, R120 ;  /* 0x000000c4d078723c */ /* 0x040fe80000001878 */
[C---:B------:R-:W-:Y:S02]  /*5db0*/  VIADD R196, R228.reuse, 0x28000 ;  /* 0x00028000e4c47836 */ /* 0x040fe40000000000 */
[----:B------:R-:W-:Y:S02]  /*5dc0*/  VIADD R228, R228, 0x28040 ;  /* 0x00028040e4e47836 */ /* 0x000fe40000000000 */
[-C--:B------:R-:W-:Y:S01]  /*5dd0*/  HMMA.16816.F32 R124, R208, R198.reuse, R124 ;  /* 0x000000c6d07c723c */ /* 0x080fe2000000187c */
[----:B------:R-:W-:Y:S02]  /*5de0*/  LDSM.16.MT88.4 R208, [R227+0x1b000] ;  /* 0x01b00000e3d0783b */ /* 0x000fe40000004200 */
[----:B------:R-:W-:Y:S05]  /*5df0*/  @P1 VIADD R228, R196, 0xffffffc0 ;  /* 0xffffffc0c4e41836 */ /* 0x000fea0000000000 */
[----:B------:R-:W-:Y:S01]  /*5e00*/  HMMA.16816.F32 R128, R200, R198, R128 ;  /* 0x000000c6c880723c */ /* 0x000fe20000001880 */
[----:B------:R-:W-:Y:S04]  /*5e10*/  LDSM.16.MT88.4 R200, [R227+0x19000] ;  /* 0x01900000e3c8783b */ /* 0x000fe80000004200 */
[----:B------:R-:W1:Y:S04]  /*5e20*/  LDSM.16.M88.4 R196, [R228] ;  /* 0x00000000e4c4783b */ /* 0x000e680000000200 */
[----:B------:R-:W2:Y:S01]  /*5e30*/  LDSM.16.M88.4 R204, [R228+0x1000] ;  /* 0x00100000e4cc783b */ /* 0x000ea20000000200 */
        /* <DEDUP_REMOVED lines=14> */
[----:B------:R-:W-:Y:S07]  /*5f20*/  LDSM.16.MT88.4 R200, [R227+0x19800] ;  /* 0x01980000e3c8783b */ /* 0x000fee0000004200 */
[-C--:B--2---:R-:W-:Y:S08]  /*5f30*/  HMMA.16816.F32 R116, R196, R208.reuse, R116 ;  /* 0x000000d0c474723c */ /* 0x084ff00000001874 */
[C---:B------:R-:W-:Y:S08]  /*5f40*/  HMMA.16816.F32 R120, R204.reuse, R208, R120 ;  /* 0x000000d0cc78723c */ /* 0x040ff00000001878 */
[-C--:B------:R-:W-:Y:S03]  /*5f50*/  HMMA.16816.F32 R124, R204, R210.reuse, R124 ;  /* 0x000000d2cc7c723c */ /* 0x080fe6000000187c */
[----:B------:R-:W-:Y:S05]  /*5f60*/  IMAD.IADD R204, R224, 0x1, R228 ;  /* 0x00000001e0cc7824 */ /* 0x000fea00078e02e4 */
[----:B------:R-:W-:Y:S01]  /*5f70*/  HMMA.16816.F32 R128, R196, R210, R128 ;  /* 0x000000d2c480723c */ /* 0x000fe20000001880 */
[----:B------:R-:W1:Y:S04]  /*5f80*/  LDSM.16.M88.4 R196, [R204] ;  /* 0x00000000ccc4783b */ /* 0x000e680000000200 */
[----:B------:R-:W2:Y:S04]  /*5f90*/  LDSM.16.M88.4 R204, [R204+0x1000] ;  /* 0x00100000cccc783b */ /* 0x000ea80000000200 */
[----:B------:R-:W3:Y:S01]  /*5fa0*/  LDSM.16.MT88.4 R208, [R227+0x1b800] ;  /* 0x01b80000e3d0783b */ /* 0x000ee20000004200 */
[-C--:B-1----:R-:W-:Y:S08]  /*5fb0*/  HMMA.16816.F32 R4, R196, R200.reuse, R4 ;  /* 0x000000c8c404723c */ /* 0x082ff00000001804 */
[C---:B--2---:R-:W-:Y:S08]  /*5fc0*/  HMMA.16816.F32 R8, R204.reuse, R200, R8 ;  /* 0x000000c8cc08723c */ /* 0x044ff00000001808 */
[-C--:B------:R-:W-:Y:S08]  /*5fd0*/  HMMA.16816.F32 R12, R204, R202.reuse, R12 ;  /* 0x000000cacc0c723c */ /* 0x080ff0000000180c */
        /* <DEDUP_REMOVED lines=16> */
[-C--:B--2---:R-:W-:Y:S03]  /*60e0*/  HMMA.16816.F32 R116, R196, R208.reuse, R116 ;  /* 0x000000d0c474723c */ /* 0x084fe60000001874 */
[C---:B------:R-:W-:Y:S05]  /*60f0*/  LEA.HI.X.SX32 R203, R251.reuse, R201, 0x5, P0 ;  /* 0x000000c9fbcb7211 */ /* 0x040fea00000f2eff */
[C---:B------:R-:W-:Y:S04]  /*6100*/  HMMA.16816.F32 R120, R204.reuse, R208, R120 ;  /* 0x000000d0cc78723c */ /* 0x040fe80000001878 */
[C---:B------:R-:W-:Y:S04]  /*6110*/  LEA R208, P0, R251.reuse, R202, 0x5 ;  /* 0x000000cafbd07211 */ /* 0x040fe800078028ff */
[-C--:B------:R-:W-:Y:S03]  /*6120*/  HMMA.16816.F32 R124, R204, R210.reuse, R124 ;  /* 0x000000d2cc7c723c */ /* 0x080fe6000000187c */
[C---:B------:R-:W-:Y:S02]  /*6130*/  LEA.HI.X.SX32 R209, R251.reuse, R203, 0x5, P0 ;  /* 0x000000cbfbd17211 */ /* 0x040fe400000f2eff */
[C---:B------:R-:W-:Y:S03]  /*6140*/  LEA R206, P0, R251.reuse, R208, 0x5 ;  /* 0x000000d0fbce7211 */ /* 0x040fe600078028ff */
        /* <DEDUP_REMOVED lines=8> */
[C---:B------:R-:W-:Y:S01]  /*61d0*/  LEA R198, P0, R251.reuse, R204, 0x5 ;  /* 0x000000ccfbc67211 */ /* 0x040fe200078028ff */
[----:B------:R-:W-:Y:S01]  /*61e0*/  @UP0 UMOV UR61, UR12 ;  /* 0x0000000c003d0c82 */ /* 0x000fe20008000000 */
[----:B------:R-:W5:Y:S01]  /*61f0*/  @P5 LDG.E R231, desc[UR34][R196.64+-0x100] ;  /* 0xffff0022c4e75981 */ /* 0x000f62000c1e1900 */
[----:B------:R-:W-:Y:S01]  /*6200*/  UISETP.GT.AND UP0, UPT, UR43, UR49, UPT ;  /* 0x000000312b00728c */ /* 0x000fe2000bf04270 */
[C---:B------:R-:W-:Y:S02]  /*6210*/  LEA.HI.X.SX32 R199, R251.reuse, R205, 0x5, P0 ;  /* 0x000000cdfbc77211 */ /* 0x040fe400000f2eff */
[----:B------:R1:W5:Y:S01]  /*6220*/  @P5 LDG.E R230, desc[UR34][R196.64+-0xe0] ;  /* 0xffff2022c4e65981 */ /* 0x000362000c1e1900 */
[C---:B------:R-:W-:Y:S03]  /*6230*/  LEA R210, P0, R251.reuse, R198, 0x5 ;  /* 0x000000c6fbd27211 */ /* 0x040fe600078028ff */
[----:B------:R2:W-:Y:S01]  /*6240*/  REDG.E.ADD.F32.FTZ.RN.STRONG.GPU desc[UR34][R236.64], R4 ;  /* 0x00000004ec0079a6 */ /* 0x0005e2000c12f322 */
[C---:B------:R-:W-:Y:S03]  /*6250*/  LEA.HI.X.SX32 R211, R251.reuse, R199, 0x5, P0 ;  /* 0x000000c7fbd37211 */ /* 0x040fe600000f2eff */
        /* <DEDUP_REMOVED lines=28> */
[----:B------:R4:W-:Y:S01]  /*6420*/  REDG.E.ADD.F32.FTZ.RN.STRONG.GPU desc[UR34][R206.64+0x80], R15 ;  /* 0x0000800fce0079a6 */ /* 0x0009e2000c12f322 */
[C---:B------:R-:W-:Y:S03]  /*6430*/  LEA R8, P0, R251.reuse, R204, 0x5 ;  /* 0x000000ccfb087211 */ /* 0x040fe600078028ff */
[----:B------:R4:W-:Y:S01]  /*6440*/  REDG.E.ADD.F32.FTZ.RN.STRONG.GPU desc[UR34][R236.64+0x100], R84 ;  /* 0x00010054ec0079a6 */ /* 0x0009e2000c12f322 */
[C---:B------:R-:W-:Y:S03]  /*6450*/  LEA.HI.X.SX32 R9, R251.reuse, R205, 0x5, P0 ;  /* 0x000000cdfb097211 */ /* 0x040fe600000f2eff */
[----:B------:R4:W-:Y:S01]  /*6460*/  REDG.E.ADD.F32.FTZ.RN.STRONG.GPU desc[UR34][R204.64+0x100], R85 ;  /* 0x00010055cc0079a6 */ /* 0x0009e2000c12f322 */
        /* <DEDUP_REMOVED lines=60> */
[----:B------:R1:W-:Y:S01]  /*6830*/  REDG.E.ADD.F32.FTZ.RN.STRONG.GPU desc[UR34][R236.64+0x280], R112 ;  /* 0x00028070ec0079a6 */ /* 0x0003e2000c12f322 */
[C---:B------:R-:W-:Y:S03]  /*6840*/  LEA.HI.X.SX32 R11, R251.reuse, R199, 0x5, P0 ;  /* 0x000000c7fb0b7211 */ /* 0x040fe600000f2eff */
[----:B------:R-:W-:Y:S01]  /*6850*/  REDG.E.ADD.F32.FTZ.RN.STRONG.GPU desc[UR34][R198.64+0x280], R113 ;  /* 0x00028071c60079a6 */ /* 0x000fe2000c12f322 */
[C---:B------:R-:W-:Y:S03]  /*6860*/  LEA R88, P0, R251.reuse, R10, 0x5 ;  /* 0x0000000afb587211 */ /* 0x040fe600078028ff */
[----:B------:R2:W-:Y:S01]  /*6870*/  REDG.E.ADD.F32.FTZ.RN.STRONG.GPU desc[UR34][R10.64+0x280], R114 ;  /* 0x000280720a0079a6 */ /* 0x0005e2000c12f322 */
[C---:B---3--:R-:W-:Y:S02]  /*6880*/  LEA.HI.X.SX32 R89, R251.reuse, R11, 0x5, P0 ;  /* 0x0000000bfb597211 */ /* 0x048fe400000f2eff */
        /* <DEDUP_REMOVED lines=11> */
[C---:B----4-:R-:W-:Y:S01]  /*6940*/  LEA R96, P0, R251.reuse, R90, 0x5 ;  /* 0x0000005afb607211 */ /* 0x050fe200078028ff */
[C---:B-1----:R-:W-:Y:S02]  /*6950*/  VIADD R112, R226.reuse, 0x40 ;  /* 0x00000040e2707836 */ /* 0x042fe40000000000 */
[----:B------:R-:W-:Y:S01]  /*6960*/  REDG.E.ADD.F32.FTZ.RN.STRONG.GPU desc[UR34][R90.64+0x280], R110 ;  /* 0x0002806e5a0079a6 */ /* 0x000fe2000c12f322 */
[C---:B------:R-:W-:Y:S01]  /*6970*/  LEA.HI.X.SX32 R97, R251.reuse, R91, 0x5, P0 ;  /* 0x0000005bfb617211 */ /* 0x040fe200000f2eff */
        /* <DEDUP_REMOVED lines=14> */
[----:B------:R1:W-:Y:S01]  /*6a60*/  REDG.E.ADD.F32.FTZ.RN.STRONG.GPU desc[UR34][R4.64+0x300], R119 ;  /* 0x00030077040079a6 */ /* 0x0003e2000c12f322 */
        /* <DEDUP_REMOVED lines=31> */
[C---:B-1----:R-:W-:Y:S03]  /*6c60*/  LEA R4, P0, R251.reuse, R10, 0x5 ;  /* 0x0000000afb047211 */ /* 0x042fe600078028ff */
[----:B------:R-:W-:Y:S01]  /*6c70*/  REDG.E.ADD.F32.FTZ.RN.STRONG.GPU desc[UR34][R10.64+0x380], R126 ;  /* 0x0003807e0a0079a6 */ /* 0x000fe2000c12f322 */
[----:B------:R-:W-:Y:S03]  /*6c80*/  LEA.HI.X.SX32 R5, R251, R11, 0x5, P0 ;  /* 0x0000000bfb057211 */ /* 0x000fe600000f2eff */
[----:B------:R-:W-:Y:S04]  /*6c90*/  LDSM.16.MT88.4 R8, [R218] ;  /* 0x00000000da08783b */ /* 0x000fe80000004200 */
[----:B------:R-:W-:Y:S04]  /*6ca0*/  REDG.E.ADD.F32.FTZ.RN.STRONG.GPU desc[UR34][R4.64+0x380], R127 ;  /* 0x0003807f040079a6 */ /* 0x000fe8000c12f322 */
[----:B------:R-:W1:Y:S04]  /*6cb0*/  LDSM.16.MT88.4 R4, [R226+0x28000] ;  /* 0x02800000e204783b */ /* 0x000e680000004200 */
[----:B------:R-:W2:Y:S04]  /*6cc0*/  LDSM.16.MT88.4 R92, [R226+0x28800] ;  /* 0x02880000e25c783b */ /* 0x000ea80000004200 */
[----:B------:R-:W-:Y:S04]  /*6cd0*/  LDSM.16.MT88.4 R116, [R218+0x5800] ;  /* 0x00580000da74783b */ /* 0x000fe80000004200 */
[----:B------:R3:W5:Y:S01]  /*6ce0*/  LDL.LU.64 R20, [R1] ;  /* 0x0000000001147983 */ /* 0x0007620000300a00 */
        /* <DEDUP_REMOVED lines=22> */
[----:B------:R-:W3:Y:S03]  /*6e50*/  LDSM.16.MT88.4 R88, [R218+0x5000] ;  /* 0x00500000da58783b */ /* 0x000ee60000004200 */
        /* <DEDUP_REMOVED lines=15> */
[-C--:B-1----:R-:W-:Y:S08]  /*6f50*/  HMMA.16816.F32 R180, R92, R8.reuse, R180 ;  /* 0x000000085cb4723c */ /* 0x082ff000000018b4 */
[C---:B------:R-:W-:Y:S08]  /*6f60*/  HMMA.16816.F32 R184, R100.reuse, R8, R184 ;  /* 0x0000000864b8723c */ /* 0x040ff000000018b8 */
[-C--:B------:R-:W-:Y:S01]  /*6f70*/  HMMA.16816.F32 R188, R100, R10.reuse, R188 ;  /* 0x0000000a64bc723c */ /* 0x080fe200000018bc */
[----:B------:R-:W1:Y:S07]  /*6f80*/  LDSM.16.MT88.4 R100, [R218+0x3800] ;  /* 0x00380000da64783b */ /* 0x000e6e0000004200 */
[----:B------:R-:W-:Y:S01]  /*6f90*/  HMMA.16816.F32 R192, R92, R10, R192 ;  /* 0x0000000a5cc0723c */ /* 0x000fe200000018c0 */
[----:B------:R1:W1:Y:S07]  /*6fa0*/  LDSM.16.MT88.4 R8, [R218+0x7800] ;  /* 0x00780000da08783b */ /* 0x00026e0000004200 */
        /* <DEDUP_REMOVED lines=11> */
[C---:B------:R-:W-:Y:S08]  /*7060*/  HMMA.16816.F32 R176, R4.reuse, R90, R176 ;  /* 0x0000005a04b0723c */ /* 0x040ff000000018b0 */
[-C--:B--2---:R-:W-:Y:S08]  /*7070*/  HMMA.16816.F32 R180, R4, R96.reuse, R180 ;  /* 0x0000006004b4723c */ /* 0x084ff000000018b4 */
[C---:B------:R-:W-:Y:S08]  /*7080*/  HMMA.16816.F32 R184, R16.reuse, R96, R184 ;  /* 0x0000006010b8723c */ /* 0x040ff000000018b8 */
[-C--:B------:R-:W-:Y:S08]  /*7090*/  HMMA.16816.F32 R188, R16, R98.reuse, R188 ;  /* 0x0000006210bc723c */ /* 0x080ff000000018bc */
[----:B------:R-:W-:Y:S04]  /*70a0*/  HMMA.16816.F32 R192, R4, R98, R192 ;  /* 0x0000006204c0723c */ /* 0x000fe800000018c0 */
[C---:B------:R-:W-:Y:S02]  /*70b0*/  VIADD R4, R218.reuse, 0xffff8000 ;  /* 0xffff8000da047836 */ /* 0x040fe40000000000 */
[----:B------:R-:W-:Y:S02]  /*70c0*/  @P4 VIADD R4, R218, 0x8000 ;  /* 0x00008000da044836 */ /* 0x000fe40000000000 */
[-C--:B------:R-:W-:Y:S05]  /*70d0*/  HMMA.16816.F32 R132, R104, R108.reuse, R132 ;  /* 0x0000006c6884723c */ /* 0x080fea0000001884 */
[----:B-1----:R-:W-:Y:S03]  /*70e0*/  IMAD.MOV.U32 R218, RZ, RZ, R4 ;  /* 0x000000ffffda7224 */ /* 0x002fe600078e0004 */
        /* <DEDUP_REMOVED lines=17> */
[----:B------:R-:W1:Y:S01]  /*7200*/  S2R R0, SR_TID.X ;  /* 0x0000000000007919 */ /* 0x000e620000002100 */
[C---:B------:R-:W-:Y:S01]  /*7210*/  IMAD.SHL.U32 R2, R216.reuse, 0x10, RZ ;  /* 0x00000010d8027824 */ /* 0x040fe200078e00ff */
[----:B------:R-:W2:Y:S01]  /*7220*/  LDCU UR5, c[0x0][0x500] ;  /* 0x0000a000ff0577ac */ /* 0x000ea20008000800 */
        /* <DEDUP_REMOVED lines=225> */
.L_x_1104:
[----:B------:R-:W-:Y:S05]  /*8040*/  BRA.U UP1, `(.L_x_1105) ;  /* 0x0000000101307547 */ /* 0x000fea000b800000 */
[----:B------:R-:W2:Y:S01]  /*8050*/  LDCU.64 UR8, c[0x0][0x5c8] ;  /* 0x0000b900ff0877ac */ /* 0x000ea20008000a00 */
[----:B------:R-:W3:Y:S01]  /*8060*/  LDCU.64 UR12, c[0x0][0x5b0] ;  /* 0x0000b600ff0c77ac */ /* 0x000ee20008000a00 */
[----:B------:R-:W-:-:S04]  /*8070*/  USHF.R.S32.HI UR5, URZ, 0x1f, UR40 ;  /* 0x0000001fff057899 */ /* 0x000fc80008011428 */
[----:B--2---:R-:W-:Y:S02]  /*8080*/  UIMAD UR5, UR5, UR8, URZ ;  /* 0x00000008050572a4 */ /* 0x004fe4000f8e02ff */
[----:B------:R-:W-:Y:S02]  /*8090*/  UIMAD.WIDE.U32 UR42, UR40, UR8, URZ ;  /* 0x00000008282a72a5 */ /* 0x000fe4000f8e00ff */
[----:B------:R-:W-:-:S04]  /*80a0*/  UIMAD UR5, UR40, UR9, UR5 ;  /* 0x00000009280572a4 */ /* 0x000fc8000f8e0205 */
[----:B------:R-:W-:Y:S01]  /*80b0*/  UIADD3 UR41, UPT, UPT, UR43, UR5, URZ ;  /* 0x000000052b297290 */ /* 0x000fe2000fffe0ff */
[----:B------:R-:W-:-:S03]  /*80c0*/  UMOV UR40, UR42 ;  /* 0x0000002a00287c82 */ /* 0x000fc60008000000 */
[----:B---3--:R-:W-:-:S04]  /*80d0*/  UIMAD.WIDE.U32 UR40, UR37, UR12, UR40 ;  /* 0x0000000c252872a5 */ /* 0x008fc8000f8e0028 */
[----:B------:R-:W-:-:S06]  /*80e0*/  UIMAD UR13, UR37, UR13, UR41 ;  /* 0x0000000d250d72a4 */ /* 0x000fcc000f8e0229 */
[----:B-1----:R-:W-:Y:S01]  /*80f0*/  MOV R3, UR13 ;  /* 0x0000000d00037c02 */ /* 0x002fe20008000f00 */
[----:B------:R-:W-:Y:S06]  /*8100*/  BRA `(.L_x_1106) ;  /* 0x0000000000187947 */ /* 0x000fec0003800000 */
.L_x_1105:
[----:B------:R-:W2:Y:S01]  /*8110*/  LDCU.64 UR8, c[0x0][0x5c8] ;  /* 0x0000b900ff0877ac */ /* 0x000ea20008000a00 */
[----:B------:R-:W-:-:S04]  /*8120*/  UIADD3 UR5, UPT, UPT, UR40, UR41, URZ ;  /* 0x0000002928057290 */ /* 0x000fc8000fffe0ff */
[----:B--2---:R-:W-:Y:S02]  /*8130*/  UIMAD.WIDE.U32 UR40, UR5, UR8, URZ ;  /* 0x00000008052872a5 */ /* 0x004fe4000f8e00ff */
[----:B------:R-:W-:-:S04]  /*8140*/  UIMAD UR5, UR5, UR9, URZ ;  /* 0x00000009050572a4 */ /* 0x000fc8000f8e02ff */
[----:B------:R-:W-:-:S06]  /*8150*/  UIADD3 UR5, UPT, UPT, UR41, UR5, URZ ;  /* 0x0000000529057290 */ /* 0x000fcc000fffe0ff */
[----:B-1----:R-:W-:-:S07]  /*8160*/  MOV R3, UR5 ;  /* 0x0000000500037c02 */ /* 0x002fce0008000f00 */
.L_x_1106:
[----:B------:R-:W-:Y:S01]  /*8170*/  BAR.SYNC.DEFER_BLOCKING 0x0 ;  /* 0x0000000000007b1d */ /* 0x000fe20000010000 */
[----:B------:R-:W-:Y:S01]  /*8180*/  LOP3.LUT R4, R212, 0x1f8, RZ, 0xc0, !PT ;  /* 0x000001f8d4047812 */ /* 0x000fe200078ec0ff */
[----:B------:R-:W-:Y:S01]  /*8190*/  USHF.L.U32 UR5, UR36, 0x6, URZ ;  /* 0x0000000624057899 */ /* 0x000fe200080006ff */
[----:B------:R-:W-:Y:S01]  /*81a0*/  IMAD.SHL.U32 R69, R0, 0x8, RZ ;  /* 0x0000000800457824 */ /* 0x000fe200078e00ff */
[----:B------:R-:W-:Y:S01]  /*81b0*/  USHF.L.U32 UR13, UR36, 0x6, URZ ;  /* 0x00000006240d7899 */ /* 0x000fe200080006ff */
[----:B------:R-:W-:Y:S01]  /*81c0*/  LOP3.LUT R4, R4, 0x38, R216, 0x78, !PT ;  /* 0x0000003804047812 */ /* 0x000fe200078e78d8 */
[----:B------:R-:W-:Y:S01]  /*81d0*/  UIMAD.WIDE.U32 UR42, UR5, UR10, URZ ;  /* 0x0000000a052a72a5 */ /* 0x000fe2000f8e00ff */
[----:B------:R-:W-:Y:S01]  /*81e0*/  VIADD R53, R2, 0x20 ;  /* 0x0000002002357836 */ /* 0x000fe20000000000 */
[----:B------:R-:W-:Y:S01]  /*81f0*/  USHF.R.S32.HI UR14, URZ, 0x1f, UR5 ;  /* 0x0000001fff0e7899 */ /* 0x000fe20008011405 */
[--C-:B------:R-:W-:Y:S01]  /*8200*/  LOP3.LUT R68, R4, 0x1e00, R212.reuse, 0xf8, !PT ;  /* 0x00001e0004447812 */ /* 0x100fe200078ef8d4 */
[----:B------:R-:W-:Y:S01]  /*8210*/  UIADD3 UR33, UPT, UPT, -UR13, UR33, URZ ;  /* 0x000000210d217290 */ /* 0x000fe2000fffe1ff */
[----:B------:R-:W1:Y:S01]  /*8220*/  LDC.64 R4, c[0x0][0x5d8] ;  /* 0x00017600ff047b82 */ /* 0x000e620000000a00 */
[----:B------:R-:W-:Y:S01]  /*8230*/  IMAD.U32 R6, RZ, RZ, UR42 ;  /* 0x0000002aff067e24 */ /* 0x000fe2000f8e00ff */
[----:B------:R-:W-:Y:S01]  /*8240*/  LEA R68, R68, UR4, 0x1 ;  /* 0x0000000444447c11 */ /* 0x000fe2000f8e08ff */
[----:B------:R-:W-:Y:S01]  /*8250*/  IMAD.U32 R7, RZ, RZ, UR43 ;  /* 0x0000002bff077e24 */ /* 0x000fe2000f8e00ff */
[----:B------:R-:W-:Y:S01]  /*8260*/  UIMAD UR12, UR14, UR10, URZ ;  /* 0x0000000a0e0c72a4 */ /* 0x000fe2000f8e02ff */
[----:B------:R-:W-:Y:S01]  /*8270*/  ISETP.GE.AND P1, PT, R2, UR33, PT ;  /* 0x0000002102007c0c */ /* 0x000fe2000bf26270 */
[----:B------:R-:W-:Y:S01]  /*8280*/  IMAD.U32 R55, RZ, RZ, UR43 ;  /* 0x0000002bff377e24 */ /* 0x000fe2000f8e00ff */
[----:B------:R-:W-:Y:S01]  /*8290*/  LOP3.LUT R212, R6, 0x38, R212, 0xf8, !PT ;  /* 0x0000003806d47812 */ /* 0x000fe200078ef8d4 */
[----:B------:R-:W-:Y:S01]  /*82a0*/  UIMAD UR12, UR5, UR11, UR12 ;  /* 0x0000000b050c72a4 */ /* 0x000fe2000f8e020c */
[----:B------:R-:W2:Y:S01]  /*82b0*/  LDC.64 R6, c[0x0][0x5e0] ;  /* 0x00017800ff067b82 */ /* 0x000ea20000000a00 */
[----:B------:R-:W-:Y:S01]  /*82c0*/  IMAD.U32 R54, RZ, RZ, UR42 ;  /* 0x0000002aff367e24 */ /* 0x000fe2000f8e00ff */
[----:B------:R-:W-:Y:S01]  /*82d0*/  IADD3 R72, P0, PT, R212, UR16, RZ ;  /* 0x00000010d4487c10 */ /* 0x000fe2000ff1e0ff */
[----:B------:R-:W-:Y:S01]  /*82e0*/  BSSY.RECONVERGENT B0, `(.L_x_1107) ;  /* 0x0000025000007945 */ /* 0x000fe20003800200 */
[----:B------:R3:W4:Y:S01]  /*82f0*/  LDS.128 R48, [R68+0x19000] ;  /* 0x0190000044307984 */ /* 0x0007220000000c00 */
[----:B------:R-:W-:Y:S01]  /*8300*/  IMAD.U32 R52, RZ, RZ, UR12 ;  /* 0x0000000cff347e24 */ /* 0x000fe2000f8e00ff */
[----:B------:R-:W-:-:S02]  /*8310*/  ISETP.GE.AND P2, PT, R53, UR33, PT ;  /* 0x0000002135007c0c */ /* 0x000fc4000bf46270 */
[----:B------:R3:W2:Y:S01]  /*8320*/  LDS.128 R44, [R68+0x1b000] ;  /* 0x01b00000442c7984 */ /* 0x0006a20000000c00 */
[----:B------:R-:W-:Y:S02]  /*8330*/  LOP3.LUT R69, R69, 0x38, RZ, 0xc0, !PT ;  /* 0x0000003845457812 */ /* 0x000fe400078ec0ff */
[----:B------:R-:W-:Y:S01]  /*8340*/  IADD3.X R73, PT, PT, R55, UR15, R52, P0, !PT ;  /* 0x0000000f37497c10 */ /* 0x000fe200087fe434 */
[----:B------:R3:W2:Y:S01]  /*8350*/  LDS.128 R40, [R68+0x1d000] ;  /* 0x01d0000044287984 */ /* 0x0006a20000000c00 */
[----:B------:R-:W-:-:S03]  /*8360*/  IADD3 R0, P0, PT, R2, 0x20, RZ ;  /* 0x0000002002007810 */ /* 0x000fc60007f1e0ff */
        /* <DEDUP_REMOVED lines=28> */
.L_x_1108:
[----:B------:R-:W-:Y:S05]  /*8530*/  BSYNC.RECONVERGENT B0 ;  /* 0x0000000000007941 */ /* 0x000fea0003800200 */
.L_x_1107:
        /* <DEDUP_REMOVED lines=16> */
.L_x_1110:
[----:B------:R-:W-:Y:S05]  /*8640*/  BSYNC.RECONVERGENT B0 ;  /* 0x0000000000007941 */ /* 0x000fea0003800200 */
.L_x_1109:
        /* <DEDUP_REMOVED lines=17> */
[----:B------:R1:W-:Y:S04]  /*8760*/  STG.E.128 desc[UR34][R42.64], R36 ;  /* 0x000000242a007986 */ /* 0x0003e8000c101d22 */
[----:B------:R1:W-:Y:S04]  /*8770*/  STG.E.128 desc[UR34][R42.64+0x80], R28 ;  /* 0x0000801c2a007986 */ /* 0x0003e8000c101d22 */
[----:B------:R1:W-:Y:S04]  /*8780*/  STG.E.128 desc[UR34][R42.64+0x100], R20 ;  /* 0x000100142a007986 */ /* 0x0003e8000c101d22 */
[----:B------:R1:W-:Y:S02]  /*8790*/  STG.E.128 desc[UR34][R42.64+0x180], R12 ;  /* 0x0001800c2a007986 */ /* 0x0003e4000c101d22 */
.L_x_1112:
[----:B------:R-:W-:Y:S05]  /*87a0*/  BSYNC.RECONVERGENT B0 ;  /* 0x0000000000007941 */ /* 0x000fea0003800200 */
.L_x_1111:
        /* <DEDUP_REMOVED lines=13> */
[----:B------:R1:W-:Y:S02]  /*8880*/  STG.E.128 desc[UR34][R4.64+0x180], R8 ;  /* 0x0001800804007986 */ /* 0x0003e4000c101d22 */
.L_x_1100:
[----:B------:R-:W-:Y:S05]  /*8890*/  BSYNC.RECONVERGENT B1 ;  /* 0x0000000000017941 */ /* 0x000fea0003800200 */
.L_x_1078:
[----:B------:R-:W5:Y:S01]  /*88a0*/  LDCU UR8, c[0x0][0x438] ;  /* 0x00008700ff0877ac */ /* 0x000f620008000800 */
[----:B------:R-:W4:Y:S01]  /*88b0*/  LDCU UR9, c[0x0][0x370] ;  /* 0x00006e00ff0977ac */ /* 0x000f220008000800 */
[----:B------:R-:W-:Y:S01]  /*88c0*/  UMOV UR10, UR19 ;  /* 0x00000013000a7c82 */ /* 0x000fe20008000000 */
[----:B-----5:R-:W-:-:S04]  /*88d0*/  UIADD3 UR8, UPT, UPT, UR8, 0x3f, URZ ;  /* 0x0000003f08087890 */ /* 0x020fc8000fffe0ff */
[----:B------:R-:W-:Y:S02]  /*88e0*/  USHF.R.S32.HI UR5, URZ, 0x1f, UR8 ;  /* 0x0000001fff057899 */ /* 0x000fe40008011408 */
[----:B----4-:R-:W-:Y:S02]  /*88f0*/  UIADD3 UR36, UPT, UPT, UR9, UR36, URZ ;  /* 0x0000002409247290 */ /* 0x010fe4000fffe0ff */
[----:B------:R-:W-:-:S04]  /*8900*/  ULEA.HI UR5, UR5, UR8, URZ, 0x6 ;  /* 0x0000000805057291 */ /* 0x000fc8000f8f30ff */
[----:B------:R-:W-:-:S04]  /*8910*/  USHF.R.S32.HI UR5, URZ, 0x6, UR5 ;  /* 0x00000006ff057899 */ /* 0x000fc80008011405 */
[----:B------:R-:W-:-:S09]  /*8920*/  UISETP.GE.AND UP0, UPT, UR36, UR5, UPT ;  /* 0x000000052400728c */ /* 0x000fd2000bf06270 */
[----:B------:R-:W-:Y:S05]  /*8930*/  BRA.U !UP0, `(.L_x_1113) ;  /* 0xffffff7908747547 */ /* 0x000fea000b83ffff */
[----:B------:R-:W-:Y:S05]  /*8940*/  EXIT ;  /* 0x000000000000794d */ /* 0x000fea0003800000 */
.L_x_1114:
        /* <DEDUP_REMOVED lines=11> */
.L_x_1283:


//--------------------- .text._ZN5flash44flash_bwd_dq_dk_dv_loop_seqk_parallel_kernelI23Flash_bwd_kernel_traitsILi256ELi64ELi64ELi8ELi4ELi2ELi2ELb0ELb0EN7cutlass6half_tE19Flash_kernel_traitsILi256ELi64ELi64ELi8ES3_EELb1ELb1ELb0ELb1ELb0ELb0ELb0EEEvNS_16Flash_bwd_paramsE --------------------------
	.section	.text._ZN5flash44flash_bwd_dq_dk_dv_loop_seqk_parallel_kernelI23Flash_bwd_kernel_traitsILi256ELi64ELi64ELi8ELi4ELi2ELi2ELb0ELb0EN7cutlass6half_tE19Flash_kernel_traitsILi256ELi64ELi64ELi8ES3_EELb1ELb1ELb0ELb1ELb0ELb0ELb0EEEvNS_16Flash_bwd_paramsE,"ax",@progbits
	.align	128
        .global         _ZN5flash44flash_bwd_dq_dk_dv_loop_seqk_parallel_kernelI23Flash_bwd_kernel_traitsILi256ELi64ELi64ELi8ELi4ELi2ELi2ELb0ELb0EN7cutlass6half_tE19Flash_kernel_traitsILi256ELi64ELi64ELi8ES3_EELb1ELb1ELb0ELb1ELb0ELb0ELb0EEEvNS_16Flash_bwd_paramsE
        .type           _ZN5flash44flash_bwd_dq_dk_dv_loop_seqk_parallel_kernelI23Flash_bwd_kernel_traitsILi256ELi64ELi64ELi8ELi4ELi2ELi2ELb0ELb0EN7cutlass6half_tE19Flash_kernel_traitsILi256ELi64ELi64ELi8ES3_EELb1ELb1ELb0ELb1ELb0ELb0ELb0EEEvNS_16Flash_bwd_paramsE,@function
        .size           _ZN5flash44flash_bwd_dq_dk_dv_loop_seqk_parallel_kernelI23Flash_bwd_kernel_traitsILi256ELi64ELi64ELi8ELi4ELi2ELi2ELb0ELb0EN7cutlass6half_tE19Flash_kernel_traitsILi256ELi64ELi64ELi8ES3_EELb1ELb1ELb0ELb1ELb0ELb0ELb0EEEvNS_16Flash_bwd_paramsE,(.L_x_1284 - _ZN5flash44flash_bwd_dq_dk_dv_loop_seqk_parallel_kernelI23Flash_bwd_kernel_traitsILi256ELi64ELi64ELi8ELi4ELi2ELi2ELb0ELb0EN7cutlass6half_tE19Flash_kernel_traitsILi256ELi64ELi64ELi8ES3_EELb1ELb1ELb0ELb1ELb0ELb0ELb0EEEvNS_16Flash_bwd_paramsE)
        .other          _ZN5flash44flash_bwd_dq_dk_dv_loop_seqk_parallel_kernelI23Flash_bwd_kernel_traitsILi256ELi64ELi64ELi8ELi4ELi2ELi2ELb0ELb0EN7cutlass6half_tE19Flash_kernel_traitsILi256ELi64ELi64ELi8ES3_EELb1ELb1ELb0ELb1ELb0ELb0ELb0EEEvNS_16Flash_bwd_paramsE,@"STO_CUDA_ENTRY STV_DEFAULT"
_ZN5flash44flash_bwd_dq_dk_dv_loop_seqk_parallel_kernelI23Flash_bwd_kernel_traitsILi256ELi64ELi64ELi8ELi4ELi2ELi2ELb0ELb0EN7cutlass6half_tE19Flash_kernel_traitsILi256ELi64ELi64ELi8ES3_EELb1ELb1ELb0ELb1ELb0ELb0ELb0EEEvNS_16Flash_bwd_paramsE:
.text._ZN5flash44flash_bwd_dq_dk_dv_loop_seqk_parallel_kernelI23Flash_bwd_kernel_traitsILi256ELi64ELi64ELi8ELi4ELi2ELi2ELb0ELb0EN7cutlass6half_tE19Flash_kernel_traitsILi256ELi64ELi64ELi8ES3_EELb1ELb1ELb0ELb1ELb0ELb0ELb0EEEvNS_16Flash_bwd_paramsE:
        /* <DEDUP_REMOVED lines=50> */
.L_x_1171:
        /* <DEDUP_REMOVED lines=54> */
.L_x_1115:
        /* <DEDUP_REMOVED lines=34> */
.L_x_1117:
[----:B------:R-:W1:Y:S01]  /*08a0*/  LDCU.64 UR14, c[0x0][0x3b8] ;  /* 0x00007700ff0e77ac */ /* 0x000e620008000a00 */
[----:B------:R-:W-:-:S04]  /*08b0*/  UIADD3 UR8, UPT, UPT, UR39, UR41, URZ ;  /* 0x0000002927087290 */ /* 0x000fc8000fffe0ff */
[----:B-1----:R-:W-:Y:S02]  /*08c0*/  UIMAD.WIDE.U32 UR54, UR8, UR14, URZ ;  /* 0x0000000e083672a5 */ /* 0x002fe4000f8e00ff */
[----:B------:R-:W-:-:S04]  /*08d0*/  UIMAD UR8, UR8, UR15, URZ ;  /* 0x0000000f080872a4 */ /* 0x000fc8000f8e02ff */
[----:B------:R-:W-:-:S06]  /*08e0*/  UIADD3 UR8, UPT, UPT, UR55, UR8, URZ ;  /* 0x0000000837087290 */ /* 0x000fcc000fffe0ff */
[----:B------:R-:W-:Y:S02]  /*08f0*/  MOV R8, UR8 ;  /* 0x0000000800087c02 */ /* 0x000fe40008000f00 */
.L_x_1118:
[----:B------:R-:W1:Y:S01]  /*0900*/  LDC R0, c[0x0][0x3e8] ;  /* 0x0000fa00ff007b82 */ /* 0x000e620000000800 */
[----:B------:R-:W2:Y:S01]  /*0910*/  S2R R2, SR_CTAID.Z ;  /* 0x0000000000027919 */ /* 0x000ea20000002700 */
[----:B------:R-:W-:Y:S01]  /*0920*/  MOV R6, RZ ;  /* 0x000000ff00067202 */ /* 0x000fe20000000f00 */
        /* <DEDUP_REMOVED lines=38> */
.L_x_1119:
[----:B------:R-:W1:Y:S01]  /*0b90*/  LDCU.64 UR12, c[0x0][0x3c0] ;  /* 0x00007800ff0c77ac */ /* 0x000e620008000a00 */
[----:B------:R-:W-:-:S04]  /*0ba0*/  UIADD3 UR8, UPT, UPT, UR39, UR41, URZ ;  /* 0x0000002927087290 */ /* 0x000fc8000fffe0ff */
[----:B-1----:R-:W-:Y:S02]  /*0bb0*/  UIMAD.WIDE.U32 UR10, UR8, UR12, URZ ;  /* 0x0000000c080a72a5 */ /* 0x002fe4000f8e00ff */
[----:B------:R-:W-:-:S04]  /*0bc0*/  UIMAD UR8, UR8, UR13, URZ ;  /* 0x0000000d080872a4 */ /* 0x000fc8000f8e02ff */
[----:B------:R-:W-:Y:S01]  /*0bd0*/  UIADD3 UR8, UPT, UPT, UR11, UR8, URZ ;  /* 0x000000080b087290 */ /* 0x000fe2000fffe0ff */
[----:B------:R-:W-:-:S05]  /*0be0*/  UMOV UR50, UR10 ;  /* 0x0000000a00327c82 */ /* 0x000fca0008000000 */
[----:B------:R-:W-:-:S07]  /*0bf0*/  MOV R9, UR8 ;  /* 0x0000000800097c02 */ /* 0x000fce0008000f00 */
.L_x_1120:
        /* <DEDUP_REMOVED lines=28> */
.L_x_1121:
[----:B------:R-:W-:Y:S02]  /*0dc0*/  UIMAD.WIDE.U32 UR10, UR58, UR16, URZ ;  /* 0x000000103a0a72a5 */ /* 0x000fe4000f8e00ff */
[----:B------:R-:W-:-:S04]  /*0dd0*/  UIMAD UR8, UR59, UR16, URZ ;  /* 0x000000103b0872a4 */ /* 0x000fc8000f8e02ff */
[----:B------:R-:W-:-:S12]  /*0de0*/  UIADD3 UR8, UPT, UPT, UR11, UR8, URZ ;  /* 0x000000080b087290 */ /* 0x000fd8000fffe0ff */
.L_x_1122:
        /* <DEDUP_REMOVED lines=20> */
.L_x_1123:
[----:B------:R-:W1:Y:S01]  /*0f30*/  LDCU UR59, c[0x0][0x434] ;  /* 0x00008680ff3b77ac */ /* 0x000e620008000800 */
[----:B------:R-:W-:-:S04]  /*0f40*/  UIMAD UR9, UR24, UR46, UR23 ;  /* 0x0000002e180972a4 */ /* 0x000fc8000f8e0217 */
[----:B-1----:R-:W-:Y:S02]  /*0f50*/  UIMAD UR59, UR9, UR59, URZ ;  /* 0x0000003b093b72a4 */ /* 0x002fe4000f8e02ff */
.L_x_1124:
        /* <DEDUP_REMOVED lines=11> */
.L_x_1125:
[----:B------:R-:W1:Y:S01]  /*1010*/  LDCU UR58, c[0x0][0x444] ;  /* 0x00008880ff3a77ac */ /* 0x000e620008000800 */
[----:B------:R-:W-:-:S04]  /*1020*/  UIMAD UR9, UR24, UR46, UR23 ;  /* 0x0000002e180972a4 */ /* 0x000fc8000f8e0217 */
[----:B-1----:R-:W-:-:S12]  /*1030*/  UIMAD UR58, UR9, UR58, URZ ;  /* 0x0000003a093a72a4 */ /* 0x002fd8000f8e02ff */
.L_x_1126:
        /* <DEDUP_REMOVED lines=14> */
[----:B-1----:R-:W-:-:S03]  /*1120*/  IMAD.SHL.U32 R10, R12, 0x8, RZ ;  /* 0x000000080c0a7824 */ /* 0x002fc600078e00ff */
        /* <DEDUP_REMOVED lines=24> */
[----:B------:R-:W-:Y:S01]  /*12b0*/  UIMAD UR51, UR46, UR61, URZ ;  /* 0x0000003d2e3372a4 */ /* 0x000fe2000f8e02ff */
[----:B------:R-:W-:Y:S01]  /*12c0*/  IMAD R5, R3, UR52, R4 ;  /* 0x0000003403057c24 */ /* 0x000fe2000f8e0204 */
[----:B------:R-:W-:Y:S01]  /*12d0*/  IADD3 R4, P0, PT, R16, UR56, RZ ;  /* 0x0000003810047c10 */ /* 0x000fe2000ff1e0ff */
[----:B------:R-:W-:Y:S01]  /*12e0*/  USHF.L.U32 UR52, UR8, 0x5, URZ ;  /* 0x0000000508347899 */ /* 0x000fe200080006ff */
[----:B------:R-:W-:Y:S01]  /*12f0*/  SHF.R.U32.HI R16, RZ, 0x3, R12 ;  /* 0x00000003ff107819 */ /* 0x000fe2000001160c */
[----:B------:R-:W-:Y:S01]  /*1300*/  USHF.L.U32 UR56, UR51, 0x6, URZ ;  /* 0x0000000633387899 */ /* 0x000fe200080006ff */
[----:B------:R-:W-:Y:S01]  /*1310*/  IADD3.X R5, PT, PT, R17, UR49, R5, P0, !PT ;  /* 0x0000003111057c10 */ /* 0x000fe200087fe405 */
[----:B------:R-:W-:Y:S01]  /*1320*/  USHF.L.U64.HI UR49, UR8, 0x5, UR9 ;  /* 0x0000000508317899 */ /* 0x000fe20008010209 */
[----:B--2---:R-:W-:Y:S01]  /*1330*/  IMAD.WIDE.U32 R22, R14, UR21, RZ ;  /* 0x000000150e167c25 */ /* 0x004fe2000f8e00ff */
[----:B------:R-:W2:Y:S03]  /*1340*/  LDCU.64 UR60, c[0x0][0x420] ;  /* 0x00008400ff3c77ac */ /* 0x000ea60008000a00 */
[----:B---3--:R-:W-:Y:S01]  /*1350*/  IMAD.U32 R20, RZ, RZ, UR16 ;  /* 0x00000010ff147e24 */ /* 0x008fe2000f8e00ff */
[----:B------:R-:W-:Y:S01]  /*1360*/  SEL R22, R22, RZ, P3 ;  /* 0x000000ff16167207 */ /* 0x000fe20001800000 */
[----:B------:R-:W-:Y:S01]  /*1370*/  IMAD.U32 R14, RZ, RZ, UR17 ;  /* 0x00000011ff0e7e24 */ /* 0x000fe2000f8e00ff */
[----:B------:R-:W3:Y:S01]  /*1380*/  LDCU.64 UR16, c[0x0][0x570] ;  /* 0x0000ae00ff1077ac */ /* 0x000ee20008000a00 */
[----:B------:R-:W-:Y:S01]  /*1390*/  IMAD.WIDE.U32 R20, R20, UR23, R4 ;  /* 0x0000001714147c25 */ /* 0x000fe2000f8e0004 */
[----:B------:R-:W-:-:S02]  /*13a0*/  LOP3.LUT R4, R12, 0x1f, RZ, 0xc0, !PT ;  /* 0x0000001f0c047812 */ /* 0x000fc400078ec0ff */
[----:B------:R-:W-:Y:S01]  /*13b0*/  SHF.R.U32.HI R5, RZ, 0x5, R12 ;  /* 0x00000005ff057819 */ /* 0x000fe2000001160c */
[----:B------:R-:W-:-:S04]  /*13c0*/  IMAD.WIDE.U32 R18, R16, UR8, R18 ;  /* 0x0000000810127c25 */ /* 0x000fc8000f8e0012 */
[----:B------:R-:W-:Y:S01]  /*13d0*/  IMAD R11, R5, UR51, R4 ;  /* 0x00000033050b7c24 */ /* 0x000fe2000f8e0204 */
[----:B----4-:R-:W-:Y:S01]  /*13e0*/  LEA R248, P2, R18, UR10, 0x1 ;  /* 0x0000000a12f87c11 */ /* 0x010fe2000f8408ff */
[----:B------:R-:W-:Y:S02]  /*13f0*/  IMAD R15, R15, UR21, R23 ;  /* 0x000000150f0f7c24 */ /* 0x000fe4000f8e0217 */
[----:B------:R-:W-:Y:S01]  /*1400*/  IMAD R7, R16, UR9, R19 ;  /* 0x0000000910077c24 */ /* 0x000fe2000f8e0213 */
[----:B------:R-:W4:Y:S01]  /*1410*/  LDCU.64 UR8, c[0x0][0x380] ;  /* 0x00007000ff0877ac */ /* 0x000f220008000a00 */
[----:B------:R-:W-:Y:S01]  /*1420*/  IADD3 R13, P1, P0, R11, UR57, R22 ;  /* 0x000000390b0d7c10 */ /* 0x000fe2000f83e016 */
[----:B------:R-:W-:Y:S01]  /*1430*/  IMAD R21, R14, UR23, R21 ;  /* 0x000000170e157c24 */ /* 0x000fe2000f8e0215 */
[----:B------:R-:W-:Y:S01]  /*1440*/  SHF.R.S32.HI R11, RZ, 0x1f, R11 ;  /* 0x0000001fff0b7819 */ /* 0x000fe2000001140b */
[----:B------:R-:W-:Y:S01]  /*1450*/  VIADD R17, R16, 0x20 ;  /* 0x0000002010117836 */ /* 0x000fe20000000000 */
[----:B------:R-:W-:-:S02]  /*1460*/  SEL R14, R15, RZ, P3 ;  /* 0x000000ff0f0e7207 */ /* 0x000fc40001800000 */
[----:B------:R-:W-:Y:S01]  /*1470*/  LEA.HI.X R249, R18, UR11, R7, 0x1, P2 ;  /* 0x0000000b12f97c11 */ /* 0x000fe200090f0c07 */
[----:B------:R-:W-:Y:S01]  /*1480*/  IMAD.WIDE.U32 R18, R16, R2, R20 ;  /* 0x0000000210127225 */ /* 0x000fe200078e0014 */
[----:B------:R-:W-:Y:S01]  /*1490*/  IADD3.X R14, PT, PT, R11, UR55, R14, P1, P0 ;  /* 0x000000370b0e7c10 */ /* 0x000fe20008fe040e */
[----:B-1----:R-:W-:Y:S01]  /*14a0*/  UIMAD.WIDE UR10, UR58, 0x4, UR62 ;  /* 0x000000043a0a78a5 */ /* 0x002fe2000f8e023e */
[----:B------:R-:W-:Y:S01]  /*14b0*/  IADD3 R13, P0, PT, R13, UR56, RZ ;  /* 0x000000380d0d7c10 */ /* 0x000fe2000ff1e0ff */
[----:B------:R-:W-:Y:S01]  /*14c0*/  IMAD.U32 R11, RZ, RZ, UR56 ;  /* 0x00000038ff0b7e24 */ /* 0x000fe2000f8e00ff */
[----:B------:R-:W-:Y:S01]  /*14d0*/  LOP3.LUT R20, R24, 0xc0, RZ, 0xfc, !PT ;  /* 0x000000c018147812 */ /* 0x000fe200078efcff */
[----:B------:R-:W-:Y:S01]  /*14e0*/  IMAD R7, R16, R3, R19 ;  /* 0x0000000310077224 */ /* 0x000fe200078e0213 */
[----:B------:R-:W-:Y:S01]  /*14f0*/  SHF.L.U64.HI R3, R2, 0x5, R3 ;  /* 0x0000000502037819 */ /* 0x000fe20000010203 */
[----:B--2---:R-:W-:Y:S01]  /*1500*/  UIMAD.WIDE UR56, UR59, 0x4, UR60 ;  /* 0x000000043b3878a5 */ /* 0x004fe2000f8e023c */
[----:B------:R-:W-:-:S02]  /*1510*/  LEA.HI.X.SX32 R14, R11, R14, 0x1, P0 ;  /* 0x0000000e0b0e7211 */ /* 0x000fc400000f0eff */
[C---:B---3--:R-:W-:Y:S02]  /*1520*/  LEA R244, P0, R13.reuse, UR16, 0x2 ;  /* 0x000000100df47c11 */ /* 0x048fe4000f8010ff */
[----:B----4-:R-:W-:Y:S02]  /*1530*/  LEA R250, P1, R18, UR8, 0x1 ;  /* 0x0000000812fa7c11 */ /* 0x010fe4000f8208ff */
[----:B------:R-:W-:Y:S02]  /*1540*/  LEA.HI.X R245, R13, UR17, R14, 0x2, P0 ;  /* 0x000000110df57c11 */ /* 0x000fe400080f140e */
[----:B------:R-:W-:Y:S02]  /*1550*/  IADD3 R11, P0, PT, R16, 0x20, RZ ;  /* 0x00000020100b7810 */ /* 0x000fe40007f1e0ff */
[----:B------:R-:W-:Y:S02]  /*1560*/  LEA.HI.X R251, R18, UR9, R7, 0x1, P1 ;  /* 0x0000000912fb7c11 */ /* 0x000fe400088f0c07 */
[----:B------:R-:W-:Y:S01]  /*1570*/  SHF.L.U32 R13, R2, 0x5, RZ ;  /* 0x00000005020d7819 */ /* 0x000fe200000006ff */
[----:B------:R-:W-:Y:S01]  /*1580*/  IMAD.X R2, RZ, RZ, RZ, P0 ;  /* 0x000000ffff027224 */ /* 0x000fe200000e06ff */
        /* <DEDUP_REMOVED lines=16> */
.L_x_1128:
[----:B------:R-:W1:Y:S01]  /*1690*/  LDCU.64 UR10, c[0x0][0x5c0] ;  /* 0x0000b800ff0a77ac */ /* 0x000e620008000a00 */
[----:B------:R-:W-:-:S04]  /*16a0*/  UIADD3 UR8, UPT, UPT, UR39, UR41, URZ ;  /* 0x0000002927087290 */ /* 0x000fc8000fffe0ff */
[----:B-1----:R-:W-:Y:S02]  /*16b0*/  UIMAD.WIDE.U32 UR16, UR8, UR10, URZ ;  /* 0x0000000a081072a5 */ /* 0x002fe4000f8e00ff */
[----:B------:R-:W-:-:S04]  /*16c0*/  UIMAD UR8, UR8, UR11, URZ ;  /* 0x0000000b080872a4 */ /* 0x000fc8000f8e02ff */
[----:B------:R-:W-:-:S06]  /*16d0*/  UIADD3 UR8, UPT, UPT, UR17, UR8, URZ ;  /* 0x0000000811087290 */ /* 0x000fcc000fffe0ff */
[----:B------:R-:W-:Y:S02]  /*16e0*/  MOV R3, UR8 ;  /* 0x0000000800037c02 */ /* 0x000fe40008000f00 */
.L_x_1129:
        /* <DEDUP_REMOVED lines=13> */
.L_x_1130:
[----:B------:R-:W1:Y:S01]  /*17c0*/  LDCU.64 UR8, c[0x0][0x5c8] ;  /* 0x0000b900ff0877ac */ /* 0x000e620008000a00 */
[----:B------:R-:W-:-:S04]  /*17d0*/  UIADD3 UR39, UPT, UPT, UR39, UR41, URZ ;  /* 0x0000002927277290 */ /* 0x000fc8000fffe0ff */
[----:B-1----:R-:W-:Y:S02]  /*17e0*/  UIMAD.WIDE.U32 UR14, UR39, UR8, URZ ;  /* 0x00000008270e72a5 */ /* 0x002fe4000f8e00ff */
[----:B------:R-:W-:-:S04]  /*17f0*/  UIMAD UR39, UR39, UR9, URZ ;  /* 0x00000009272772a4 */ /* 0x000fc8000f8e02ff */
[----:B------:R-:W-:-:S06]  /*1800*/  UIADD3 UR39, UPT, UPT, UR15, UR39, URZ ;  /* 0x000000270f277290 */ /* 0x000fcc000fffe0ff */
[----:B------:R-:W-:-:S07]  /*1810*/  MOV R0, UR39 ;  /* 0x0000002700007c02 */ /* 0x000fce0008000f00 */
.L_x_1131:
        /* <DEDUP_REMOVED lines=32> */
.L_x_1133:
[----:B------:R-:W-:Y:S05]  /*1a20*/  BSYNC.RECONVERGENT B0 ;  /* 0x0000000000007941 */ /* 0x000fea0003800200 */
.L_x_1132:
        /* <DEDUP_REMOVED lines=19> */
.L_x_1135:
[----:B------:R-:W-:Y:S05]  /*1b60*/  BSYNC.RECONVERGENT B0 ;  /* 0x0000000000007941 */ /* 0x000fea0003800200 */
.L_x_1134:
        /* <DEDUP_REMOVED lines=29> */
.L_x_1137:
[----:B------:R-:W-:Y:S05]  /*1d40*/  BSYNC.RECONVERGENT B0 ;  /* 0x0000000000007941 */ /* 0x000fea0003800200 */
.L_x_1136:
        /* <DEDUP_REMOVED lines=20> */
.L_x_1127:
        /* <DEDUP_REMOVED lines=38> */
.L_x_1140:
[----:B------:R2:W-:Y:S04]  /*20f0*/  STS.128 [R15+0x10000], RZ ;  /* 0x010000ff0f007388 */ /* 0x0005e80000000c00 */
[----:B------:R2:W-:Y:S04]  /*2100*/  STS.128 [R15+0x12000], RZ ;  /* 0x012000ff0f007388 */ /* 0x0005e80000000c00 */
[----:B------:R2:W-:Y:S04]  /*2110*/  STS.128 [R15+0x14000], RZ ;  /* 0x014000ff0f007388 */ /* 0x0005e80000000c00 */
[----:B------:R2:W-:Y:S02]  /*2120*/  STS.128 [R15+0x16000], RZ ;  /* 0x016000ff0f007388 */ /* 0x0005e40000000c00 */
.L_x_1141:
[----:B------:R-:W-:Y:S05]  /*2130*/  BSYNC.RECONVERGENT B0 ;  /* 0x0000000000007941 */ /* 0x000fea0003800200 */
.L_x_1139:
        /* <DEDUP_REMOVED lines=37> */
.L_x_1143:
[----:B------:R-:W-:Y:S05]  /*2390*/  BSYNC.RECONVERGENT B0 ;  /* 0x0000000000007941 */ /* 0x000fea0003800200 */
.L_x_1142:
        /* <DEDUP_REMOVED lines=29> */
.L_x_1145:
[----:B------:R1:W-:Y:S04]  /*2570*/  STS.128 [R242], RZ ;  /* 0x000000fff2007388 */ /* 0x0003e80000000c00 */
[----:B------:R1:W-:Y:S04]  /*2580*/  STS.128 [R242+0x2000], RZ ;  /* 0x002000fff2007388 */ /* 0x0003e80000000c00 */
[----:B------:R1:W-:Y:S04]  /*2590*/  STS.128 [R242+0x4000], RZ ;  /* 0x004000fff2007388 */ /* 0x0003e80000000c00 */
[----:B------:R1:W-:Y:S02]  /*25a0*/  STS.128 [R242+0x6000], RZ ;  /* 0x006000fff2007388 */ /* 0x0003e40000000c00 */
.L_x_1146:
[----:B------:R-:W-:Y:S05]  /*25b0*/  BSYNC.RECONVERGENT B0 ;  /* 0x0000000000007941 */ /* 0x000fea0003800200 */
.L_x_1144:
        /* <DEDUP_REMOVED lines=46> */
.L_x_1148:
[----:B------:R-:W-:Y:S05]  /*28a0*/  BSYNC.RECONVERGENT B0 ;  /* 0x0000000000007941 */ /* 0x000fea0003800200 */
.L_x_1147:
        /* <DEDUP_REMOVED lines=48> */
.L_x_1150:
[----:B------:R2:W-:Y:S04]  /*2bb0*/  STS.128 [R15+0x18000], RZ ;  /* 0x018000ff0f007388 */ /* 0x0005e80000000c00 */
[----:B------:R2:W-:Y:S04]  /*2bc0*/  STS.128 [R15+0x1a000], RZ ;  /* 0x01a000ff0f007388 */ /* 0x0005e80000000c00 */
[----:B------:R2:W-:Y:S04]  /*2bd0*/  STS.128 [R15+0x1c000], RZ ;  /* 0x01c000ff0f007388 */ /* 0x0005e80000000c00 */
[----:B------:R2:W-:Y:S02]  /*2be0*/  STS.128 [R15+0x1e000], RZ ;  /* 0x01e000ff0f007388 */ /* 0x0005e40000000c00 */
.L_x_1151:
[----:B------:R-:W-:Y:S05]  /*2bf0*/  BSYNC.RECONVERGENT B0 ;  /* 0x0000000000007941 */ /* 0x000fea0003800200 */
.L_x_1149:
        /* <DEDUP_REMOVED lines=40> */
.L_x_1153:
[----:B------:R-:W-:Y:S05]  /*2e80*/  BSYNC.RECONVERGENT B0 ;  /* 0x0000000000007941 */ /* 0x000fea0003800200 */
.L_x_1152:
        /* <DEDUP_REMOVED lines=46> */
.L_x_1155:
[----:B------:R2:W-:Y:S04]  /*3170*/  STS.128 [R15+0x20000], RZ ;  /* 0x020000ff0f007388 */ /* 0x0005e80000000c00 */
[----:B------:R2:W-:Y:S04]  /*3180*/  STS.128 [R15+0x22000], RZ ;  /* 0x022000ff0f007388 */ /* 0x0005e80000000c00 */
[----:B------:R2:W-:Y:S04]  /*3190*/  STS.128 [R15+0x24000], RZ ;  /* 0x024000ff0f007388 */ /* 0x0005e80000000c00 */
[----:B------:R2:W-:Y:S02]  /*31a0*/  STS.128 [R15+0x26000], RZ ;  /* 0x026000ff0f007388 */ /* 0x0005e40000000c00 */
.L_x_1156:
[----:B------:R-:W-:Y:S05]  /*31b0*/  BSYNC.RECONVERGENT B0 ;  /* 0x0000000000007941 */ /* 0x000fea0003800200 */
.L_x_1154:
        /* <DEDUP_REMOVED lines=39> */
.L_x_1158:
[----:B------:R-:W-:Y:S05]  /*3430*/  BSYNC.RECONVERGENT B0 ;  /* 0x0000000000007941 */ /* 0x000fea0003800200 */
.L_x_1157:
[----:B------:R-:W3:Y:S01]  /*3440*/  LDCU.64 UR8, c[0x0][0x538] ;  /* 0x0000a700ff0877ac */ /* 0x000ee20008000a00 */
[----:B------:R-:W-:Y:S01]  /*3450*/  IMAD.U32 R8, RZ, RZ, UR23 ;  /* 0x00000017ff087e24 */ /* 0x000fe2000f8e00ff */
[----:B-1----:R-:W1:Y:S01]  /*3460*/  LDC.64 R22, c[0x0][0x528] ;  /* 0x00014a00ff167b82 */ /* 0x002e620000000a00 */
[----:B------:R-:W4:Y:S01]  /*3470*/  S2R R222, SR_TID.X ;  /* 0x0000000000de7919 */ /* 0x000f220000002100 */
[C---:B------:R-:W-:Y:S01]  /*3480*/  IMAD.SHL.U32 R11, R12.reuse, 0x2, RZ ;  /* 0x000000020c0b7824 */ /* 0x040fe200078e00ff */
[----:B------:R-:W-:Y:S01]  /*3490*/  LOP3.LUT R5, R5, 0x3, RZ, 0xc0, !PT ;  /* 0x0000000305057812 */ /* 0x000fe200078ec0ff */
[C---:B------:R-:W-:Y:S01]  /*34a0*/  IMAD.SHL.U32 R6, R12.reuse, 0x20, RZ ;  /* 0x000000200c067824 */ /* 0x040fe200078e00ff */
[----:B------:R-:W0:Y:S01]  /*34b0*/  LDGDEPBAR ;  /* 0x00000000000079af */ /* 0x000e220000000000 */
[----:B------:R-:W-:Y:S01]  /*34c0*/  IMAD.U32 R238, RZ, RZ, UR37 ;  /* 0x00000025ffee7e24 */ /* 0x000fe2000f8e00ff */
[----:B------:R-:W4:Y:S01]  /*34d0*/  LDCU UR14, c[0x0][0x590] ;  /* 0x0000b200ff0e77ac */ /* 0x000f220008000800 */
[----:B------:R-:W-:Y:S01]  /*34e0*/  IMAD.SHL.U32 R233, R12, 0x10, RZ ;  /* 0x000000100ce97824 */ /* 0x000fe200078e00ff */
[----:B------:R-:W1:Y:S01]  /*34f0*/  LDCU UR12, c[0x0][0x45c] ;  /* 0x00008b80ff0c77ac */ /* 0x000e620008000800 */
[----:B------:R-:W1:Y:S01]  /*3500*/  LDCU.U8 UR13, c[0x0][0x4f8] ;  /* 0x00009f00ff0d77ac */ /* 0x000e620008000000 */
[----:B---3--:R-:W-:-:S04]  /*3510*/  ISETP.NE.U32.AND P0, PT, RZ, UR8, PT ;  /* 0x00000008ff007c0c */ /* 0x008fc8000bf05070 */
[----:B------:R-:W-:Y:S01]  /*3520*/  ISETP.NE.AND.EX P1, PT, RZ, UR9, PT, P0 ;  /* 0x00000009ff007c0c */ /* 0x000fe2000bf25300 */
[----:B-1----:R-:W3:-:S12]  /*3530*/  LDG.E.64 R20, desc[UR34][R22.64+0x8] ;  /* 0x0000082216147981 */ /* 0x002ed8000c1e1b00 */
[----:B--2---:R-:W1:Y:S01]  /*3540*/  @P1 LDC.64 R2, c[0x0][0x540] ;  /* 0x00015000ff021b82 */ /* 0x004e620000000a00 */
[----:B------:R-:W-:-:S07]  /*3550*/  @P1 IMAD.MOV.U32 R9, RZ, RZ, RZ ;  /* 0x000000ffff091224 */ /* 0x000fce00078e00ff */
[----:B------:R-:W2:Y:S01]  /*3560*/  @P1 LDC R18, c[0x0][0x458] ;  /* 0x00011600ff121b82 */ /* 0x000ea20000000800 */
[----:B-1----:R-:W-:-:S04]  /*3570*/  @P1 IMAD.WIDE.U32 R8, R2, UR24, R8 ;  /* 0x0000001802081c25 */ /* 0x002fc8000f8e0008 */
[----:B------:R-:W-:Y:S01]  /*3580*/  @P1 IMAD R3, R3, UR24, R9 ;  /* 0x0000001803031c24 */ /* 0x000fe2000f8e0209 */
[----:B------:R-:W-:-:S04]  /*3590*/  @P1 LEA R2, P0, R8, UR8, 0x2 ;  /* 0x0000000808021c11 */ /* 0x000fc8000f8010ff */
[----:B------:R-:W-:Y:S02]  /*35a0*/  @P1 LEA.HI.X R3, R8, UR9, R3, 0x2, P0 ;  /* 0x0000000908031c11 */ /* 0x000fe400080f1403 */
[----:B------:R-:W3:Y:S04]  /*35b0*/  LDG.E.64 R8, desc[UR34][R22.64] ;  /* 0x0000002216087981 */ /* 0x000ee8000c1e1b00 */
[----:B------:R1:W3:Y:S01]  /*35c0*/  @P1 LDG.E R3, desc[UR34][R2.64] ;  /* 0x0000002202031981 */ /* 0x0002e2000c1e1900 */
[----:B--2---:R-:W2:Y:S01]  /*35d0*/  @P1 MUFU.RCP R18, R18 ;  /* 0x0000001200121308 */ /* 0x004ea20000001000 */
[----:B------:R-:W-:Y:S01]  /*35e0*/  LOP3.LUT R0, R11, 0x6, RZ, 0xc0, !PT ;  /* 0x000000060b007812 */ /* 0x000fe200078ec0ff */
[----:B------:R-:W-:Y:S02]  /*35f0*/  IMAD R238, R238, 0x4, R5 ;  /* 0x00000004eeee7824 */ /* 0x000fe400078e0205 */
[----:B------:R-:W-:Y:S01]  /*3600*/  IMAD.SHL.U32 R5, R12, 0x40, RZ ;  /* 0x000000400c057824 */ /* 0x000fe200078e00ff */
[----:B------:R-:W-:-:S02]  /*3610*/  LOP3.LUT R7, R0, 0xe0, R7, 0xf8, !PT ;  /* 0x000000e000077812 */ /* 0x000fc400078ef807 */
[----:B----4-:R-:W-:Y:S02]  /*3620*/  LOP3.LUT P4, R0, R222, 0x2, RZ, 0xc0, !PT ;  /* 0x00000002de007812 */ /* 0x010fe4000788c0ff */
[----:B------:R-:W-:Y:S02]  /*3630*/  LOP3.LUT R11, R11, 0x20, RZ, 0xc0, !PT ;  /* 0x000000200b0b7812 */ /* 0x000fe400078ec0ff */
[----:B------:R-:W-:Y:S02]  /*3640*/  ISETP.NE.AND P3, PT, R0, RZ, PT ;  /* 0x000000ff0000720c */ /* 0x000fe40003f65270 */
[----:B------:R-:W-:Y:S02]  /*3650*/  LOP3.LUT R17, R5, 0x1c0, RZ, 0xc0, !PT ;  /* 0x000001c005117812 */ /* 0x000fe400078ec0ff */
[----:B------:R-:W-:Y:S02]  /*3660*/  LOP3.LUT P2, R0, R222, 0x4, RZ, 0xc0, !PT ;  /* 0x00000004de007812 */ /* 0x000fe4000784c0ff */
[----:B-1----:R-:W-:-:S04]  /*3670*/  LOP3.LUT R2, R6, 0x200, RZ, 0xc0, !PT ;  /* 0x0000020006027812 */ /* 0x002fc800078ec0ff */
[----:B------:R-:W-:Y:S01]  /*3680*/  LOP3.LUT R233, R2, 0x3800, R233, 0xf8, !PT ;  /* 0x0000380002e97812 */ /* 0x000fe200078ef8e9 */
[----:B------:R-:W-:Y:S01]  /*3690*/  IMAD.MOV.U32 R2, RZ, RZ, RZ ;  /* 0x000000ffff027224 */ /* 0x000fe200078e00ff */
[----:B------:R-:W-:Y:S01]  /*36a0*/  LOP3.LUT R16, R11, 0x18, R16, 0xf8, !PT ;  /* 0x000000180b107812 */ /* 0x000fe200078ef810 */
[----:B------:R-:W-:Y:S01]  /*36b0*/  UIMAD UR9, UR24, UR46, UR23 ;  /* 0x0000002e180972a4 */ /* 0x000fe2000f8e0217 */
[----:B------:R-:W-:Y:S01]  /*36c0*/  LOP3.LUT R11, R5, 0x200, RZ, 0xc0, !PT ;  /* 0x00000200050b7812 */ /* 0x000fe200078ec0ff */
[----:B------:R-:W-:Y:S01]  /*36d0*/  IMAD.SHL.U32 R219, R222, 0x40, RZ ;  /* 0x00000040dedb7824 */ /* 0x000fe200078e00ff */
[----:B------:R-:W-:Y:S02]  /*36e0*/  LOP3.LUT R17, R17, 0x38, R10, 0xf8, !PT ;  /* 0x0000003811117812 */ /* 0x000fe400078ef80a */
[----:B------:R-:W-:Y:S01]  /*36f0*/  ISETP.NE.AND P0, PT, R0, RZ, PT ;  /* 0x000000ff0000720c */ /* 0x000fe20003f05270 */
[----:B------:R-:W-:Y:S01]  /*3700*/  USHF.L.U32 UR9, UR9, 0x5, URZ ;  /* 0x0000000509097899 */ /* 0x000fe200080006ff */
[----:B------:R-:W-:Y:S01]  /*3710*/  SHF.R.U32.HI R13, RZ, 0x2, R222 ;  /* 0x00000002ff0d7819 */ /* 0x000fe200000116de */
[C---:B------:R-:W-:Y:S01]  /*3720*/  IMAD.SHL.U32 R220, R222.reuse, 0x20, RZ ;  /* 0x00000020dedc7824 */ /* 0x040fe200078e00ff */
[----:B------:R-:W-:Y:S01]  /*3730*/  LOP3.LUT R6, R11, 0xc00, R6, 0xf8, !PT ;  /* 0x00000c000b067812 */ /* 0x000fe200078ef806 */
[----:B------:R-:W-:Y:S01]  /*3740*/  IMAD.SHL.U32 R218, R222, 0x8, RZ ;  /* 0x00000008deda7824 */ /* 0x000fe200078e00ff */
[----:B------:R-:W-:-:S02]  /*3750*/  LOP3.LUT R15, R16, 0x1c0, R5, 0xf8, !PT ;  /* 0x000001c0100f7812 */ /* 0x000fc400078ef805 */
[----:B------:R-:W-:Y:S02]  /*3760*/  LOP3.LUT R11, R17, 0x8, R14, 0x78, !PT ;  /* 0x00000008110b7812 */ /* 0x000fe400078e780e */
[----:B------:R-:W-:Y:S01]  /*3770*/  LOP3.LUT R217, R219, 0x1c0, RZ, 0xc0, !PT ;  /* 0x000001c0dbd97812 */ /* 0x000fe200078ec0ff */
[----:B------:R-:W-:Y:S01]  /*3780*/  USHF.R.S32.HI UR8, URZ, 0x1f, UR9 ;  /* 0x0000001fff087899 */ /* 0x000fe20008011409 */
[----:B------:R-:W-:Y:S02]  /*3790*/  LOP3.LUT R6, R6, R11, RZ, 0xfc, !PT ;  /* 0x0000000b06067212 */ /* 0x000fe400078efcff */
[----:B------:R-:W-:Y:S02]  /*37a0*/  LOP3.LUT R236, R222, 0x8, RZ, 0xc0, !PT ;  /* 0x00000008deec7812 */ /* 0x000fe400078ec0ff */
[----:B------:R-:W-:Y:S02]  /*37b0*/  LOP3.LUT R11, R220, 0x200, RZ, 0xc0, !PT ;  /* 0x00000200dc0b7812 */ /* 0x000fe400078ec0ff */
[----:B------:R-:W-:Y:S01]  /*37c0*/  LOP3.LUT R217, R217, 0x38, R218, 0xf8, !PT ;  /* 0x00000038d9d97812 */ /* 0x000fe200078ef8da */
[----:B------:R-:W-:-:S03]  /*37d0*/  IMAD.U32 R14, RZ, RZ, UR42 ;  /* 0x0000002aff0e7e24 */ /* 0x000fc6000f8e00ff */
[----:B------:R-:W-:Y:S01]  /*37e0*/  LOP3.LUT R246, R217, 0x8, R222, 0x78, !PT ;  /* 0x00000008d9f67812 */ /* 0x000fe200078e78de */
[----:B------:R-:W-:Y:S02]  /*37f0*/  IMAD.U32 R247, R14, 0x40, R7 ;  /* 0x000000400ef77824 */ /* 0x000fe400078e0007 */
[----:B------:R-:W-:-:S04]  /*3800*/  VIADD R7, R7, UR27 ;  /* 0x0000001b07077c36 */ /* 0x000fc80008000000 */
[C---:B------:R-:W-:Y:S02]  /*3810*/  VIADD R23, R7.reuse, 0x1 ;  /* 0x0000000107177836 */ /* 0x040fe40000000000 */
[----:B------:R-:W-:-:S03]  /*3820*/  VIADD R19, R7, 0x9 ;  /* 0x0000000907137836 */ /* 0x000fc60000000000 */
[----:B------:R-:W-:Y:S02]  /*3830*/  I2FP.F32.S32 R23, R23 ;  /* 0x0000001700177245 */ /* 0x000fe40000201400 */
[----:B------:R-:W-:Y:S01]  /*3840*/  I2FP.F32.S32 R19, R19 ;  /* 0x0000001300137245 */ /* 0x000fe20000201400 */
[----:B------:R-:W-:Y:S01]  /*3850*/  IMAD.MOV.U32 R230, RZ, RZ, 0x20 ;  /* 0x00000020ffe67424 */ /* 0x000fe200078e00ff */
[----:B------:R-:W-:Y:S01]  /*3860*/  LEA R6, R6, UR33, 0x1 ;  /* 0x0000002106067c11 */ /* 0x000fe2000f8e08ff */
[----:B------:R-:W-:Y:S02]  /*3870*/  IMAD.MOV.U32 R226, RZ, RZ, 0x20 ;  /* 0x00000020ffe27424 */ /* 0x000fe400078e00ff */
[----:B------:R-:W-:Y:S01]  /*3880*/  IMAD.MOV.U32 R221, RZ, RZ, 0x40 ;  /* 0x00000040ffdd7424 */ /* 0x000fe200078e00ff */
[----:B------:R-:W-:Y:S01]  /*3890*/  CS2R R190, SRZ ;  /* 0x0000000000be7805 */ /* 0x000fe2000001ff00 */
        /* <DEDUP_REMOVED lines=63> */
[----:B------:R-:W-:Y:S01]  /*3c90*/  SEL R227, R221, 0xffffffc0, !P2 ;  /* 0xffffffc0dde37807 */ /* 0x000fe20005000000 */
[----:B------:R-:W-:Y:S01]  /*3ca0*/  VIADD R231, R6, UR16 ;  /* 0x0000001006e77c36 */ /* 0x000fe20008000000 */
[----:B------:R-:W-:Y:S01]  /*3cb0*/  SEL R226, R226, 0xffffffe0, !P3 ;  /* 0xffffffe0e2e27807 */ /* 0x000fe20005800000 */
[----:B------:R-:W-:Y:S02]  /*3cc0*/  USHF.L.U32 UR14, UR14, 0x6, URZ ;  /* 0x000000060e0e7899 */ /* 0x000fe400080006ff */
[----:B------:R-:W-:Y:S02]  /*3cd0*/  UIADD3 UR48, UPT, UPT, UR48, 0x40, -UR38 ;  /* 0x0000004030307890 */ /* 0x000fe4000fffe826 */
[----:B------:R-:W-:Y:S01]  /*3ce0*/  USHF.L.U32 UR51, UR51, 0x3, URZ ;  /* 0x0000000333337899 */ /* 0x000fe200080006ff */
[----:B---3--:R-:W-:Y:S01]  /*3cf0*/  IADD3 R4, P6, P5, R20, UR9, R4 ;  /* 0x0000000914047c10 */ /* 0x008fe2000fdde004 */
[----:B------:R-:W1:Y:S03]  /*3d00*/  LDCU UR9, c[0x0][0x3e0] ;  /* 0x00007c00ff0977ac */ /* 0x000e660008000800 */
[----:B------:R-:W-:Y:S01]  /*3d10*/  IADD3.X R243, PT, PT, R21, UR8, RZ, P6, P5 ;  /* 0x0000000815f37c10 */ /* 0x000fe2000b7ea4ff */
[----:B------:R-:W-:Y:S01]  /*3d20*/  VIADD R21, R7, 0x8 ;  /* 0x0000000807157836 */ /* 0x000fe20000000000 */
[----:B------:R-:W-:Y:S01]  /*3d30*/  LOP3.LUT P5, RZ, R12, 0x2, RZ, 0xc0, !PT ;  /* 0x000000020cff7812 */ /* 0x000fe200078ac0ff */
[----:B------:R-:W3:Y:S03]  /*3d40*/  LDCU UR8, c[0x0][0x440] ;  /* 0x00008800ff0877ac */ /* 0x000ee60008000800 */
[----:B------:R-:W-:Y:S01]  /*3d50*/  I2FP.F32.S32 R21, R21 ;  /* 0x0000001500157245 */ /* 0x000fe20000201400 */
[----:B--2---:R-:W-:Y:S01]  /*3d60*/  @P1 FMUL.FTZ R2, R3, R18 ;  /* 0x0000001203021220 */ /* 0x004fe20000410000 */
[----:B------:R-:W-:-:S05]  /*3d70*/  IMAD.SHL.U32 R3, R222, 0x2, RZ ;  /* 0x00000002de037824 */ /* 0x000fca00078e00ff */
[----:B------:R-:W-:-:S04]  /*3d80*/  LOP3.LUT R0, R3, 0x38, RZ, 0xc0, !PT ;  /* 0x0000003803007812 */ /* 0x000fc800078ec0ff */
[----:B------:R-:W-:Y:S02]  /*3d90*/  LOP3.LUT R13, R0, 0x20, R13, 0x78, !PT ;  /* 0x00000020000d7812 */ /* 0x000fe400078e780d */
[----:B------:R-:W-:Y:S01]  /*3da0*/  LOP3.LUT R0, R15, 0x38, R10, 0x78, !PT ;  /* 0x000000380f007812 */ /* 0x000fe200078e780a */
[----:B------:R-:W-:Y:S01]  /*3db0*/  IMAD.SHL.U32 R10, R222, 0x10, RZ ;  /* 0x00000010de0a7824 */ /* 0x000fe200078e00ff */
[----:B------:R-:W-:Y:S02]  /*3dc0*/  ISETP.NE.AND P1, PT, R236, RZ, PT ;  /* 0x000000ffec00720c */ /* 0x000fe40003f25270 */
[----:B------:R-:W-:Y:S02]  /*3dd0*/  LOP3.LUT P1, RZ, R12, 0x4, RZ, 0xc0, !PT ;  /* 0x000000040cff7812 */ /* 0x000fe4000782c0ff */
[----:B------:R-:W-:Y:S02]  /*3de0*/  LOP3.LUT R11, R11, 0x3800, R10, 0xf8, !PT ;  /* 0x000038000b0b7812 */ /* 0x000fe400078ef80a */
[----:B------:R-:W-:-:S02]  /*3df0*/  LOP3.LUT R12, R17, 0x8, R12, 0x78, !PT ;  /* 0x00000008110c7812 */ /* 0x000fc400078e780c */
[----:B------:R-:W-:Y:S02]  /*3e00*/  LOP3.LUT R5, R0, 0x200, R5, 0xf8, !PT ;  /* 0x0000020000057812 */ /* 0x000fe400078ef805 */
[----:B------:R-:W-:Y:S02]  /*3e10*/  LOP3.LUT R246, R11, R246, RZ, 0xfc, !PT ;  /* 0x000000f60bf67212 */ /* 0x000fe400078efcff */
[----:B------:R-:W-:Y:S02]  /*3e20*/  LOP3.LUT R11, R219, 0x200, RZ, 0xc0, !PT ;  /* 0x00000200db0b7812 */ /* 0x000fe400078ec0ff */
[----:B------:R-:W-:Y:S02]  /*3e30*/  SHF.R.U32.HI R0, RZ, 0x1, R222 ;  /* 0x00000001ff007819 */ /* 0x000fe400000116de */
[----:B------:R-:W-:Y:S02]  /*3e40*/  LOP3.LUT R233, R233, R12, RZ, 0xfc, !PT ;  /* 0x0000000ce9e97212 */ /* 0x000fe400078efcff */
[----:B------:R-:W-:-:S02]  /*3e50*/  LOP3.LUT R12, R220, 0xc00, RZ, 0xc0, !PT ;  /* 0x00000c00dc0c7812 */ /* 0x000fc400078ec0ff */
[----:B------:R-:W-:Y:S02]  /*3e60*/  LOP3.LUT R216, R11, 0xc00, R220, 0xf8, !PT ;  /* 0x00000c000bd87812 */ /* 0x000fe400078ef8dc */
[----:B------:R-:W-:Y:S02]  /*3e70*/  LOP3.LUT R225, R217, 0x8, R0, 0x78, !PT ;  /* 0x00000008d9e17812 */ /* 0x000fe400078e7800 */
[----:B------:R-:W-:Y:S02]  /*3e80*/  LOP3.LUT R0, R11, 0x400, R220, 0xf8, !PT ;  /* 0x000004000b007812 */ /* 0x000fe400078ef8dc */
[----:B------:R-:W-:Y:S02]  /*3e90*/  LOP3.LUT R10, R13, 0x1c0, R10, 0xf8, !PT ;  /* 0x000001c00d0a7812 */ /* 0x000fe400078ef80a */
[----:B------:R-:W-:Y:S02]  /*3ea0*/  LOP3.LUT R11, R12, 0x6, R3, 0xf8, !PT ;  /* 0x000000060c0b7812 */ /* 0x000fe400078ef803 */
[----:B------:R-:W-:-:S02]  /*3eb0*/  LOP3.LUT R216, R216, R225, RZ, 0xfc, !PT ;  /* 0x000000e1d8d87212 */ /* 0x000fc400078efcff */
[----:B------:R-:W-:Y:S01]  /*3ec0*/  LOP3.LUT R225, R0, R225, RZ, 0xfc, !PT ;  /* 0x000000e100e17212 */ /* 0x000fe200078efcff */
[----:B------:R-:W-:Y:S01]  /*3ed0*/  VIADD R17, R7, 0x10 ;  /* 0x0000001007117836 */ /* 0x000fe20000000000 */
[----:B------:R-:W-:Y:S01]  /*3ee0*/  LOP3.LUT R0, R11, R10, RZ, 0xfc, !PT ;  /* 0x0000000a0b007212 */ /* 0x000fe200078efcff */
[----:B------:R-:W-:Y:S02]  /*3ef0*/  VIADD R15, R7, 0x11 ;  /* 0x00000011070f7836 */ /* 0x000fe40000000000 */
[-C--:B------:R-:W-:Y:S01]  /*3f00*/  FMUL.FTZ R10, R23, R2.reuse ;  /* 0x00000002170a7220 */ /* 0x080fe20000410000 */
[C---:B------:R-:W-:Y:S01]  /*3f10*/  VIADD R13, R7.reuse, 0x18 ;  /* 0x00000018070d7836 */ /* 0x040fe20000000000 */
[----:B------:R-:W-:Y:S01]  /*3f20*/  I2FP.F32.S32 R17, R17 ;  /* 0x0000001100117245 */ /* 0x000fe20000201400 */
[----:B------:R2:W-:Y:S01]  /*3f30*/  STL [R1+0x20], R0 ;  /* 0x0000200001007387 */ /* 0x0005e20000100800 */
[----:B------:R-:W-:Y:S01]  /*3f40*/  I2FP.F32.S32 R11, R7 ;  /* 0x00000007000b7245 */ /* 0x000fe20000201400 */
[----:B------:R-:W-:Y:S01]  /*3f50*/  VIADD R7, R7, 0x19 ;  /* 0x0000001907077836 */ /* 0x000fe20000000000 */
[----:B------:R-:W-:Y:S01]  /*3f60*/  I2FP.F32.S32 R15, R15 ;  /* 0x0000000f000f7245 */ /* 0x000fe20000201400 */
[----:B------:R-:W-:Y:S01]  /*3f70*/  FMUL.FTZ R12, R19, R2 ;  /* 0x00000002130c7220 */ /* 0x000fe20000410000 */
[----:B------:R4:W-:Y:S01]  /*3f80*/  STL [R1+0x18], R10 ;  /* 0x0000180a01007387 */ /* 0x0009e20000100800 */
[----:B------:R-:W-:Y:S01]  /*3f90*/  R2UR UR62, R8 ;  /* 0x00000000083e72ca */ /* 0x000fe200000e0000 */
[----:B------:R-:W-:Y:S01]  /*3fa0*/  IMAD.U32 R8, RZ, RZ, UR36 ;  /* 0x00000024ff087e24 */ /* 0x000fe2000f8e00ff */
[----:B------:R-:W-:-:S02]  /*3fb0*/  I2FP.F32.S32 R7, R7 ;  /* 0x0000000700077245 */ /* 0x000fc40000201400 */
[----:B------:R-:W-:Y:S01]  /*3fc0*/  I2FP.F32.S32 R13, R13 ;  /* 0x0000000d000d7245 */ /* 0x000fe20000201400 */
[-C--:B--2---:R-:W-:Y:S01]  /*3fd0*/  FMUL.FTZ R0, R21, R2.reuse ;  /* 0x0000000215007220 */ /* 0x084fe20000410000 */
[----:B----4-:R-:W-:-:S04]  /*3fe0*/  FMUL.FTZ R10, R17, R2 ;  /* 0x00000002110a7220 */ /* 0x010fc80000410000 */
[----:B------:R2:W-:Y:S04]  /*3ff0*/  STL [R1+0x14], R0 ;  /* 0x0000140001007387 */ /* 0x0005e80000100800 */
[----:B------:R4:W-:Y:S04]  /*4000*/  STL [R1+0x10], R12 ;  /* 0x0000100c01007387 */ /* 0x0009e80000100800 */
[----:B------:R1:W-:Y:S01]  /*4010*/  STL [R1+0xc], R10 ;  /* 0x00000c0a01007387 */ /* 0x0003e20000100800 */
[----:B------:R-:W-:Y:S01]  /*4020*/  R2UR UR63, R9 ;  /* 0x00000000093f72ca */ /* 0x000fe200000e0000 */
[----:B------:R-:W-:Y:S01]  /*4030*/  IMAD.MOV.U32 R9, RZ, RZ, 0x10 ;  /* 0x00000010ff097424 */ /* 0x000fe200078e00ff */
[----:B------:R-:W-:Y:S01]  /*4040*/  LEA R5, R5, UR33, 0x1 ;  /* 0x0000002105057c11 */ /* 0x000fe2000f8e08ff */
[----:B--2---:R-:W-:-:S05]  /*4050*/  FMUL.FTZ R0, R15, R2 ;  /* 0x000000020f007220 */ /* 0x004fca0000410000 */
[----:B------:R2:W-:Y:S01]  /*4060*/  STL [R1+0x8], R0 ;  /* 0x0000080001007387 */ /* 0x0005e20000100800 */
[-C--:B----4-:R-:W-:Y:S01]  /*4070*/  FMUL.FTZ R12, R13, R2.reuse ;  /* 0x000000020d0c7220 */ /* 0x090fe20000410000 */
[----:B-1----:R-:W-:-:S04]  /*4080*/  FMUL.FTZ R10, R11, R2 ;  /* 0x000000020b0a7220 */ /* 0x002fc80000410000 */
[----:B------:R-:W-:Y:S04]  /*4090*/  STL [R1+0x4], R12 ;  /* 0x0000040c01007387 */ /* 0x000fe80000100800 */
[----:B------:R-:W-:Y:S01]  /*40a0*/  STL [R1+0x1c], R10 ;  /* 0x00001c0a01007387 */ /* 0x000fe20000100800 */
[----:B------:R-:W-:Y:S02]  /*40b0*/  VIADD R229, R5, UR16 ;  /* 0x0000001005e57c36 */ /* 0x000fe40008000000 */
[----:B--2---:R-:W-:Y:S01]  /*40c0*/  FMUL.FTZ R0, R7, R2 ;  /* 0x0000000207007220 */ /* 0x004fe20000410000 */
[----:B------:R-:W-:-:S05]  /*40d0*/  IADD3 R7, PT, PT, R8, UR38, R241 ;  /* 0x0000002608077c10 */ /* 0x000fca000fffe0f1 */
[----:B------:R-:W-:Y:S01]  /*40e0*/  VIADD R7, R7, -UR40 ;  /* 0x8000002807077c36 */ /* 0x000fe20008000000 */
[----:B------:R-:W-:Y:S01]  /*40f0*/  STL [R1], R0 ;  /* 0x0000000001007387 */ /* 0x000fe20000100800 */
[----:B------:R-:W-:-:S03]  /*4100*/  IMAD.WIDE.U32 R4, R4, -0x2daee0ad, RZ ;  /* 0xd2511f5304047825 */ /* 0x000fc600078e00ff */
[----:B------:R-:W-:Y:S04]  /*4110*/  STL [R1+0x24], R242 ;  /* 0x000024f201007387 */ /* 0x000fe80000100800 */
[----:B------:R1:W-:Y:S01]  /*4120*/  STL [R1+0x2c], R7 ;  /* 0x00002c0701007387 */ /* 0x0003e20000100800 */
[----:B------:R-:W-:Y:S01]  /*4130*/  LEA R233, R233, UR33, 0x1 ;  /* 0x00000021e9e97c11 */ /* 0x000fe2000f8e08ff */
[----:B------:R-:W-:Y:S01]  /*4140*/  IMAD.MOV.U32 R2, RZ, RZ, 0x40 ;  /* 0x00000040ff027424 */ /* 0x000fe200078e00ff */
[----:B------:R-:W-:Y:S02]  /*4150*/  SEL R230, R230, 0xffffffe0, !P5 ;  /* 0xffffffe0e6e67807 */ /* 0x000fe40006800000 */
[----:B-1----:R-:W-:-:S05]  /*4160*/  SEL R7, R9, 0xfffffff0, !P2 ;  /* 0xfffffff009077807 */ /* 0x002fca0005000000 */
[----:B------:R1:W-:Y:S04]  /*4170*/  STL [R1+0x28], R7 ;  /* 0x0000280701007387 */ /* 0x0003e80000100800 */
[----:B------:R1:W-:Y:S01]  /*4180*/  STL.64 [R1+0x30], R4 ;  /* 0x0000300401007387 */ /* 0x0003e20000100a00 */
[----:B------:R-:W-:-:S05]  /*4190*/  IMAD.MOV.U32 R0, RZ, RZ, 0x40 ;  /* 0x00000040ff007424 */ /* 0x000fca00078e00ff */
[----:B------:R-:W-:Y:S02]  /*41a0*/  SEL R0, R0, 0xffffffc0, !P1 ;  /* 0xffffffc000007807 */ /* 0x000fe40004800000 */
[----:B------:R-:W-:-:S03]  /*41b0*/  CS2R R22, SRZ ;  /* 0x0000000000167805 */ /* 0x000fc6000001ff00 */
[--C-:B------:R-:W-:Y:S01]  /*41c0*/  IMAD.IADD R223, R0, 0x1, R233.reuse ;  /* 0x0000000100df7824 */ /* 0x100fe200078e02e9 */
[----:B------:R-:W-:Y:S02]  /*41d0*/  CS2R R20, SRZ ;  /* 0x0000000000147805 */ /* 0x000fe4000001ff00 */
[----:B------:R-:W-:Y:S01]  /*41e0*/  LOP3.LUT P6, RZ, R222, 0x8, RZ, 0xc0, !PT ;  /* 0x00000008deff7812 */ /* 0x000fe200078cc0ff */
[----:B------:R-:W-:Y:S01]  /*41f0*/  IMAD.IADD R224, R230, 0x1, R233 ;  /* 0x00000001e6e07824 */ /* 0x000fe200078e02e9 */
[----:B------:R-:W-:Y:S01]  /*4200*/  SEL R2, R2, 0xffffffc0, !P1 ;  /* 0xffffffc002027807 */ /* 0x000fe20004800000 */
[----:B------:R-:W-:Y:S01]  /*4210*/  IMAD.IADD R0, R230, 0x1, R223 ;  /* 0x00000001e6007824 */ /* 0x000fe200078e02df */
[----:B------:R-:W-:Y:S02]  /*4220*/  UIADD3 UR27, UPT, UPT, UR62, -0x61c88647, URZ ;  /* 0x9e3779b93e1b7890 */ /* 0x000fe4000fffe0ff */
[----:B------:R-:W-:Y:S02]  /*4230*/  UIADD3 UR24, UPT, UPT, UR63, -0x4498517b, URZ ;  /* 0xbb67ae853f187890 */ /* 0x000fe4000fffe0ff */
[----:B------:R-:W-:-:S02]  /*4240*/  UIADD3 UR17, UPT, UPT, UR62, 0x3c6ef372, URZ ;  /* 0x3c6ef3723e117890 */ /* 0x000fc4000fffe0ff */
[----:B------:R-:W-:Y:S02]  /*4250*/  UIADD3 UR15, UPT, UPT, UR63, 0x76cf5d0a, URZ ;  /* 0x76cf5d0a3f0f7890 */ /* 0x000fe4000fffe0ff */
[----:B------:R-:W-:Y:S02]  /*4260*/  UIADD3 UR58, UPT, UPT, UR62, -0x255992d5, URZ ;  /* 0xdaa66d2b3e3a7890 */ /* 0x000fe4000fffe0ff */
[----:B------:R-:W-:Y:S02]  /*4270*/  UIADD3 UR55, UPT, UPT, UR63, 0x32370b8f, URZ ;  /* 0x32370b8f3f377890 */ /* 0x000fe4000fffe0ff */
[----:B------:R-:W-:Y:S02]  /*4280*/  UIADD3 UR54, UPT, UPT, UR62, 0x78dde6e4, URZ ;  /* 0x78dde6e43e367890 */ /* 0x000fe4000fffe0ff */
[----:B------:R-:W-:Y:S02]  /*4290*/  UIADD3 UR53, UPT, UPT, UR63, -0x126145ec, URZ ;  /* 0xed9eba143f357890 */ /* 0x000fe4000fffe0ff */
[----:B------:R-:W-:-:S02]  /*42a0*/  UIADD3 UR50, UPT, UPT, UR62, 0x1715609d, URZ ;  /* 0x1715609d3e327890 */ /* 0x000fc4000fffe0ff */
[----:B------:R-:W-:Y:S02]  /*42b0*/  UIADD3 UR46, UPT, UPT, UR63, -0x56f99767, URZ ;  /* 0xa90668993f2e7890 */ /* 0x000fe4000fffe0ff */
[----:B------:R-:W-:Y:S02]  /*42c0*/  UIADD3 UR43, UPT, UPT, UR62, -0x4ab325aa, URZ ;  /* 0xb54cda563e2b7890 */ /* 0x000fe4000fffe0ff */
[----:B-1-3--:R-:W-:-:S12]  /*42d0*/  UIADD3 UR40, UPT, UPT, UR63, 0x646e171e, URZ ;  /* 0x646e171e3f287890 */ /* 0x00afd8000fffe0ff */
.L_x_1161:
[----:B------:R-:W0:Y:S01]  /*42e0*/  LDGDEPBAR ;  /* 0x00000000000079af */ /* 0x000e220000000000 */
[C---:B------:R-:W-:Y:S01]  /*42f0*/  IMAD.IADD R118, R231.reuse, 0x1, R230 ;  /* 0x00000001e7767824 */ /* 0x040fe200078e02e6 */
[----:B------:R-:W-:Y:S01]  /*4300*/  UIADD3 UR36, UPT, UPT, UR36, -0x40, URZ ;  /* 0xffffffc024247890 */ /* 0x000fe2000fffe0ff */
[----:B------:R-:W-:Y:S02]  /*4310*/  IMAD.IADD R117, R231, 0x1, R2 ;  /* 0x00000001e7757824 */ /* 0x000fe400078e0202 */
[----:B------:R-:W2:Y:S01]  /*4320*/  LDL.64 R124, [R1+0x30] ;  /* 0x00003000017c7983 */ /* 0x000ea20000100a00 */
[----:B------:R-:W-:Y:S01]  /*4330*/  VIADD R238, R238, 0xfffffffc ;  /* 0xfffffffceeee7836 */ /* 0x000fe20000000000 */
[----:B------:R-:W-:Y:S01]  /*4340*/  USHF.L.U32 UR16, UR42, 0x6, URZ ;  /* 0x000000062a107899 */ /* 0x000fe200080006ff */
[----:B------:R-:W-:Y:S02]  /*4350*/  IMAD.IADD R116, R230, 0x1, R117 ;  /* 0x00000001e6747824 */ /* 0x000fe400078e0275 */
[----:B------:R-:W3:Y:S01]  /*4360*/  LDL R130, [R1+0x2c] ;  /* 0x00002c0001827983 */ /* 0x000ee20000100800 */
[----:B------:R-:W-:Y:S01]  /*4370*/  IMAD.WIDE.U32 R120, R238, -0x326172a9, RZ ;  /* 0xcd9e8d57ee787825 */ /* 0x000fe200078e00ff */
[----:B------:R-:W-:Y:S01]  /*4380*/  SHF.R.U32.HI R122, RZ, 0x7, R222 ;  /* 0x00000007ff7a7819 */ /* 0x000fe200000116de */
[----:B------:R-:W-:Y:S02]  /*4390*/  UISETP.GE.AND UP0, UPT, UR36, UR48, UPT ;  /* 0x000000302400728c */ /* 0x000fe4000bf06270 */
[----:B------:R-:W4:Y:S01]  /*43a0*/  LDL R198, [R1+0x1c] ;  /* 0x00001c0001c67983 */ /* 0x000f220000100800 */
[----:B------:R-:W-:Y:S01]  /*43b0*/  UIADD3 UR16, UPT, UPT, UR16, 0x40, URZ ;  /* 0x0000004010107890 */ /* 0x000fe2000fffe0ff */
[----:B------:R-:W-:Y:S01]  /*43c0*/  IMAD.U32 R119, RZ, RZ, UR42 ;  /* 0x0000002aff777e24 */ /* 0x000fe2000f8e00ff */
[----:B------:R-:W-:Y:S01]  /*43d0*/  LOP3.LUT R126, R243, UR62, R121, 0x96, !PT ;  /* 0x0000003ef37e7c12 */ /* 0x000fe2000f8e9679 */
[----:B------:R-:W-:Y:S01]  /*43e0*/  IMAD.MOV.U32 R131, RZ, RZ, 0x37 ;  /* 0x00000037ff837424 */ /* 0x000fe200078e00ff */
[----:B------:R-:W-:Y:S01]  /*43f0*/  UISETP.LT.AND UP0, UPT, UR16, UR38, UP0 ;  /* 0x000000261000728c */ /* 0x000fe20008701270 */
[----:B------:R-:W-:Y:S01]  /*4400*/  IMAD R119, R119, 0x2, R122 ;  /* 0x0000000277777824 */ /* 0x000fe200078e027a */
[----:B-----5:R-:W-:Y:S01]  /*4410*/  FSETP.NEU.FTZ.AND P4, PT, R240, -INF , PT ;  /* 0xff800000f000780b */ /* 0x020fe20003f9d000 */
[----:B------:R-:W-:Y:S01]  /*4420*/  IMAD.WIDE.U32 R126, R126, -0x2daee0ad, RZ ;  /* 0xd2511f537e7e7825 */ /* 0x000fe200078e00ff */
[----:B------:R-:W-:Y:S01]  /*4430*/  FSETP.NEU.FTZ.AND P3, PT, R239, -INF , PT ;  /* 0xff800000ef00780b */ /* 0x000fe20003f7d000 */
[----:B------:R-:W-:Y:S01]  /*4440*/  UIADD3 UR37, UPT, UPT, UR37, -0x1, URZ ;  /* 0xffffffff25257890 */ /* 0x000fe2000fffe0ff */
[----:B------:R-:W-:Y:S03]  /*4450*/  PLOP3.LUT P2, PT, PT, PT, UP0, 0x80, 0x8 ;  /* 0x000000000008781c */ /* 0x000fe60003f4f008 */
[----:B------:R-:W-:Y:S10]  /*4460*/  UISETP.GT.AND UP0, UPT, UR37, UR47, UPT ;  /* 0x0000002f2500728c */ /* 0x000ff4000bf04270 */
[C---:B------:R-:W-:Y:S01]  /*4470*/  @!P2 VIADD R199, R247.reuse, 0x9 ;  /* 0x00000009f7c7a836 */ /* 0x040fe20000000000 */
        /* <DEDUP_REMOVED lines=30> */
[----:B------:R-:W-:Y:S02]  /*4660*/  LDSM.16.M88.4 R108, [R224+0x1a000] ;  /* 0x01a00000e06c783b */ /* 0x000fe40000000200 */
[C---:B------:R-:W-:Y:S08]  /*4670*/  HMMA.16816.F32 R4, R88.reuse, R92, R4 ;  /* 0x0000005c5804723c */ /* 0x040ff00000001804 */
[C---:B------:R-:W-:Y:S01]  /*4680*/  HMMA.16816.F32 R8, R88.reuse, R94, R8 ;  /* 0x0000005e5808723c */ /* 0x040fe20000001808 */
[----:B------:R-:W1:Y:S07]  /*4690*/  LDSM.16.M88.4 R92, [R118+0x2000] ;  /* 0x00200000765c783b */ /* 0x000e6e0000000200 */
[C---:B------:R-:W-:Y:S08]  /*46a0*/  HMMA.16816.F32 R12, R88.reuse, R96, R12 ;  /* 0x00000060580c723c */ /* 0x040ff0000000180c */
[----:B------:R-:W-:Y:S01]  /*46b0*/  HMMA.16816.F32 R16, R88, R98, R16 ;  /* 0x000000625810723c */ /* 0x000fe20000001810 */
[----:B------:R-:W-:Y:S05]  /*46c0*/  LDSM.16.M88.4 R88, [R117+0x2000] ;  /* 0x002000007558783b */ /* 0x000fea0000000200 */
[----:B------:R-:W2:Y:S02]  /*46d0*/  LDSM.16.M88.4 R96, [R223+0x1a000] ;  /* 0x01a00000df60783b */ /* 0x000ea40000000200 */
[C---:B------:R-:W-:Y:S08]  /*46e0*/  HMMA.16816.F32 R4, R100.reuse, R104, R4 ;  /* 0x000000686404723c */ /* 0x040ff00000001804 */
[C---:B------:R-:W-:Y:S01]  /*46f0*/  HMMA.16816.F32 R8, R100.reuse, R106, R8 ;  /* 0x0000006a6408723c */ /* 0x040fe20000001808 */
[----:B------:R-:W3:Y:S07]  /*4700*/  LDSM.16.M88.4 R104, [R223+0x1a800] ;  /* 0x01a80000df68783b */ /* 0x000eee0000000200 */
[C---:B-1----:R-:W-:Y:S08]  /*4710*/  HMMA.16816.F32 R12, R100.reuse, R84, R12 ;  /* 0x00000054640c723c */ /* 0x042ff0000000180c */
[----:B------:R-:W-:Y:S01]  /*4720*/  HMMA.16816.F32 R16, R100, R86, R16 ;  /* 0x000000566410723c */ /* 0x000fe20000001810 */
[----:B------:R-:W-:Y:S05]  /*4730*/  LDSM.16.M88.4 R84, [R116+0x2000] ;  /* 0x002000007454783b */ /* 0x000fea0000000200 */
[----:B------:R-:W1:Y:S02]  /*4740*/  LDSM.16.M88.4 R100, [R0+0x1a000] ;  /* 0x01a000000064783b */ /* 0x000e640000000200 */
[C---:B------:R-:W-:Y:S08]  /*4750*/  HMMA.16816.F32 R4, R92.reuse, R108, R4 ;  /* 0x0000006c5c04723c */ /* 0x040ff00000001804 */
[C---:B------:R-:W-:Y:S01]  /*4760*/  HMMA.16816.F32 R8, R92.reuse, R110, R8 ;  /* 0x0000006e5c08723c */ /* 0x040fe20000001808 */
[----:B------:R-:W4:Y:S07]  /*4770*/  LDSM.16.M88.4 R108, [R0+0x1a800] ;  /* 0x01a80000006c783b */ /* 0x000f2e0000000200 */
[C---:B------:R-:W-:Y:S08]  /*4780*/  HMMA.16816.F32 R12, R92.reuse, R112, R12 ;  /* 0x000000705c0c723c */ /* 0x040ff0000000180c */
[----:B------:R-:W-:Y:S01]  /*4790*/  HMMA.16816.F32 R16, R92, R114, R16 ;  /* 0x000000725c10723c */ /* 0x000fe20000001810 */
[----:B------:R-:W-:Y:S05]  /*47a0*/  LDSM.16.M88.4 R92, [R231+0x4000] ;  /* 0x00400000e75c783b */ /* 0x000fea0000000200 */
[----:B------:R-:W-:Y:S02]  /*47b0*/  LDSM.16.M88.4 R112, [R233+0x1c800] ;  /* 0x01c80000e970783b */ /* 0x000fe40000000200 */
[C---:B--2---:R-:W-:Y:S05]  /*47c0*/  HMMA.16816.F32 R4, R88.reuse, R96, R4 ;  /* 0x000000605804723c */ /* 0x044fea0000001804 */
[----:B------:R-:W-:Y:S01]  /*47d0*/  LOP3.LUT R128, R124, UR24, R127, 0x96, !PT ;  /* 0x000000187c807c12 */ /* 0x000fe2000f8e967f */
[----:B------:R-:W-:Y:S01]  /*47e0*/  @!P2 VIADD R127, R247, 0x1 ;  /* 0x00000001f77fa836 */ /* 0x000fe20000000000 */
[----:B------:R-:W-:Y:S01]  /*47f0*/  LOP3.LUT R119, R119, UR63, R125, 0x96, !PT ;  /* 0x0000003f77777c12 */ /* 0x000fe2000f8e967d */
[C---:B------:R-:W-:Y:S01]  /*4800*/  HMMA.16816.F32 R8, R88.reuse, R98, R8 ;  /* 0x000000625808723c */ /* 0x040fe20000001808 */
[----:B------:R-:W2:Y:S01]  /*4810*/  LDSM.16.M88.4 R96, [R233+0x1c000] ;  /* 0x01c00000e960783b */ /* 0x000ea20000000200 */
[----:B------:R-:W-:Y:S02]  /*4820*/  IMAD.MOV.U32 R124, RZ, RZ, 0x3f ;  /* 0x0000003fff7c7424 */ /* 0x000fe400078e00ff */
[----:B------:R-:W-:Y:S03]  /*4830*/  IMAD.WIDE.U32 R128, R128, -0x326172a9, RZ ;  /* 0xcd9e8d5780807825 */ /* 0x000fe600078e00ff */
[----:B---3--:R-:W-:Y:S01]  /*4840*/  @!P2 VIADDMNMX R124, R130, -R124, UR38, PT ;  /* 0x00000026827cae46 */ /* 0x008fe2000b80097c */
[C---:B------:R-:W-:Y:S03]  /*4850*/  HMMA.16816.F32 R12, R88.reuse, R104, R12 ;  /* 0x00000068580c723c */ /* 0x040fe6000000180c */
[-C--:B------:R-:W-:Y:S01]  /*4860*/  @!P2 ISETP.GE.AND P5, PT, R199, R124.reuse, PT ;  /* 0x0000007cc700a20c */ /* 0x080fe20003fa6270 */
[----:B------:R-:W-:Y:S04]  /*4870*/  IMAD.WIDE.U32 R122, R119, -0x326172a9, RZ ;  /* 0xcd9e8d57777a7825 */ /* 0x000fe800078e00ff */
[----:B------:R-:W-:Y:S01]  /*4880*/  FMUL.FTZ R119, R239, 1.4426950216293334961 ;  /* 0x3fb8aa3bef777820 */ /* 0x000fe20000410000 */
[----:B------:R-:W-:Y:S01]  /*4890*/  HMMA.16816.F32 R16, R88, R106, R16 ;  /* 0x0000006a5810723c */ /* 0x000fe20000001810 */
[----:B------:R-:W-:Y:S03]  /*48a0*/  LDSM.16.M88.4 R88, [R118+0x4000] ;  /* 0x004000007658783b */ /* 0x000fe60000000200 */
[----:B------:R-:W-:Y:S02]  /*48b0*/  FSEL R119, R119, RZ, P3 ;  /* 0x000000ff77777208 */ /* 0x000fe40001800000 */
[----:B------:R-:W-:Y:S01]  /*48c0*/  LOP3.LUT R125, R120, UR27, R123, 0x96, !PT ;  /* 0x0000001b787d7c12 */ /* 0x000fe2000f8e967b */
[----:B------:R-:W-:Y:S01]  /*48d0*/  LDSM.16.M88.4 R104, [R224+0x1c800] ;  /* 0x01c80000e068783b */ /* 0x000fe20000000200 */
[----:B------:R-:W-:Y:S01]  /*48e0*/  LOP3.LUT R123, R122, UR17, R129, 0x96, !PT ;  /* 0x000000117a7b7c12 */ /* 0x000fe2000f8e9681 */
[C---:B-1----:R-:W-:Y:S05]  /*48f0*/  HMMA.16816.F32 R4, R84.reuse, R100, R4 ;  /* 0x000000645404723c */ /* 0x042fea0000001804 */
[----:B------:R-:W-:Y:S01]  /*4900*/  @!P2 VIADDMNMX R122, R130, -R131, UR38, PT ;  /* 0x00000026827aae46 */ /* 0x000fe2000b800983 */
[----:B------:R-:W-:Y:S01]  /*4910*/  IMAD.WIDE.U32 R130, R125, -0x2daee0ad, RZ ;  /* 0xd2511f537d827825 */ /* 0x000fe200078e00ff */
[-C--:B------:R-:W-:Y:S01]  /*4920*/  @!P2 ISETP.GE.AND P3, PT, R127, R124.reuse, PT ;  /* 0x0000007c7f00a20c */ /* 0x080fe20003f66270 */
[C---:B------:R-:W-:Y:S01]  /*4930*/  HMMA.16816.F32 R8, R84.reuse, R102, R8 ;  /* 0x000000665408723c */ /* 0x040fe20000001808 */
[----:B------:R-:W1:Y:S02]  /*4940*/  LDSM.16.M88.4 R100, [R224+0x1c000] ;  /* 0x01c00000e064783b */ /* 0x000e640000000200 */
[----:B------:R-:W-:Y:S04]  /*4950*/  IMAD.WIDE.U32 R196, R123, -0x2daee0ad, RZ ;  /* 0xd2511f537bc47825 */ /* 0x000fe800078e00ff */
[----:B------:R-:W-:Y:S01]  /*4960*/  FMUL.FTZ R120, R240, 1.4426950216293334961 ;  /* 0x3fb8aa3bf0787820 */ /* 0x000fe20000410000 */
[C---:B----4-:R-:W-:Y:S03]  /*4970*/  HMMA.16816.F32 R12, R84.reuse, R108, R12 ;  /* 0x0000006c540c723c */ /* 0x050fe6000000180c */
[----:B------:R-:W-:Y:S02]  /*4980*/  LOP3.LUT R125, R130, UR55, R197, 0x96, !PT ;  /* 0x00000037827d7c12 */ /* 0x000fe4000f8e96c5 */
[----:B------:R-:W-:Y:S02]  /*4990*/  FSEL R120, R120, RZ, P4 ;  /* 0x000000ff78787208 */ /* 0x000fe40002000000 */
[----:B------:R-:W-:Y:S01]  /*49a0*/  @!P2 ISETP.GE.AND P4, PT, R247, R124, PT ;  /* 0x0000007cf700a20c */ /* 0x000fe20003f86270 */
[----:B------:R-:W-:Y:S01]  /*49b0*/  HMMA.16816.F32 R16, R84, R110, R16 ;  /* 0x0000006e5410723c */ /* 0x000fe20000001810 */
[----:B------:R-:W-:Y:S02]  /*49c0*/  LDSM.16.M88.4 R84, [R117+0x4000] ;  /* 0x004000007554783b */ /* 0x000fe40000000200 */
[----:B------:R-:W-:Y:S03]  /*49d0*/  IMAD.WIDE.U32 R206, R125, -0x326172a9, RZ ;  /* 0xcd9e8d577dce7825 */ /* 0x000fe600078e00ff */
[----:B------:R-:W-:Y:S02]  /*49e0*/  LDSM.16.M88.4 R108, [R223+0x1c800] ;  /* 0x01c80000df6c783b */ /* 0x000fe40000000200 */
[C---:B--2---:R-:W-:Y:S08]  /*49f0*/  HMMA.16816.F32 R4, R92.reuse, R96, R4 ;  /* 0x000000605c04723c */ /* 0x044ff00000001804 */
[C---:B------:R-:W-:Y:S01]  /*4a00*/  HMMA.16816.F32 R8, R92.reuse, R98, R8 ;  /* 0x000000625c08723c */ /* 0x040fe20000001808 */
[----:B------:R-:W2:Y:S07]  /*4a10*/  LDSM.16.M88.4 R96, [R223+0x1c000] ;  /* 0x01c00000df60783b */ /* 0x000eae0000000200 */
[C---:B------:R-:W-:Y:S08]  /*4a20*/  HMMA.16816.F32 R12, R92.reuse, R112, R12 ;  /* 0x000000705c0c723c */ /* 0x040ff0000000180c */
[----:B------:R-:W-:Y:S01]  /*4a30*/  HMMA.16816.F32 R16, R92, R114, R16 ;  /* 0x000000725c10723c */ /* 0x000fe20000001810 */
[----:B------:R-:W-:Y:S05]  /*4a40*/  LDSM.16.M88.4 R92, [R116+0x4000] ;  /* 0x00400000745c783b */ /* 0x000fea0000000200 */
[----:B------:R-:W-:Y:S02]  /*4a50*/  LDSM.16.M88.4 R112, [R0+0x1c800] ;  /* 0x01c800000070783b */ /* 0x000fe40000000200 */
[C---:B-1----:R-:W-:Y:S08]  /*4a60*/  HMMA.16816.F32 R4, R88.reuse, R100, R4 ;  /* 0x000000645804723c */ /* 0x042ff00000001804 */
[C---:B------:R-:W-:Y:S01]  /*4a70*/  HMMA.16816.F32 R8, R88.reuse, R102, R8 ;  /* 0x000000665808723c */ /* 0x040fe20000001808 */
[----:B------:R-:W1:Y:S07]  /*4a80*/  LDSM.16.M88.4 R100, [R0+0x1c000] ;  /* 0x01c000000064783b */ /* 0x000e6e0000000200 */
[C---:B------:R-:W-:Y:S08]  /*4a90*/  HMMA.16816.F32 R12, R88.reuse, R104, R12 ;  /* 0x00000068580c723c */ /* 0x040ff0000000180c */
[----:B------:R-:W-:Y:S01]  /*4aa0*/  HMMA.16816.F32 R16, R88, R106, R16 ;  /* 0x0000006a5810723c */ /* 0x000fe20000001810 */
[----:B------:R-:W-:Y:S05]  /*4ab0*/  LDSM.16.M88.4 R88, [R231+0x6000] ;  /* 0x00600000e758783b */ /* 0x000fea0000000200 */
[----:B------:R-:W-:Y:S02]  /*4ac0*/  LDSM.16.M88.4 R104, [R233+0x1e800] ;  /* 0x01e80000e968783b */ /* 0x000fe40000000200 */
[C---:B--2---:R-:W-:Y:S08]  /*4ad0*/  HMMA.16816.F32 R4, R84.reuse, R96, R4 ;  /* 0x000000605404723c */ /* 0x044ff00000001804 */
[C---:B------:R-:W-:Y:S01]  /*4ae0*/  HMMA.16816.F32 R8, R84.reuse, R98, R8 ;  /* 0x000000625408723c */ /* 0x040fe20000001808 */
[----:B------:R2:W3:Y:S07]  /*4af0*/  LDSM.16.M88.4 R96, [R233+0x1e000] ;  /* 0x01e00000e960783b */ /* 0x0004ee0000000200 */
[C---:B------:R-:W-:Y:S08]  /*4b00*/  HMMA.16816.F32 R12, R84.reuse, R108, R12 ;  /* 0x0000006c540c723c */ /* 0x040ff0000000180c */
[----:B------:R-:W-:Y:S01]  /*4b10*/  HMMA.16816.F32 R16, R84, R110, R16 ;  /* 0x0000006e5410723c */ /* 0x000fe20000001810 */
[----:B------:R-:W-:Y:S05]  /*4b20*/  LDSM.16.M88.4 R84, [R118+0x6000] ;  /* 0x006000007654783b */ /* 0x000fea0000000200 */
[----:B------:R-:W-:Y:S02]  /*4b30*/  LDSM.16.M88.4 R108, [R224+0x1e800] ;  /* 0x01e80000e06c783b */ /* 0x000fe40000000200 */
[C---:B-1----:R-:W-:Y:S05]  /*4b40*/  HMMA.16816.F32 R4, R92.reuse, R100, R4 ;  /* 0x000000645c04723c */ /* 0x042fea0000001804 */
[----:B--2---:R-:W-:Y:S03]  /*4b50*/  LEA R233, R246, UR4, 0x1 ;  /* 0x00000004f6e97c11 */ /* 0x004fe6000f8e08ff */
[C---:B------:R-:W-:Y:S01]  /*4b60*/  HMMA.16816.F32 R8, R92.reuse, R102, R8 ;  /* 0x000000665c08723c */ /* 0x040fe20000001808 */
[----:B------:R-:W1:Y:S07]  /*4b70*/  LDSM.16.M88.4 R100, [R224+0x1e000] ;  /* 0x01e00000e064783b */ /* 0x000e6e0000000200 */
[C---:B------:R-:W-:Y:S08]  /*4b80*/  HMMA.16816.F32 R12, R92.reuse, R112, R12 ;  /* 0x000000705c0c723c */ /* 0x040ff0000000180c */
[----:B------:R-:W-:Y:S01]  /*4b90*/  HMMA.16816.F32 R16, R92, R114, R16 ;  /* 0x000000725c10723c */ /* 0x000fe20000001810 */
[----:B------:R-:W-:Y:S05]  /*4ba0*/  LDSM.16.M88.4 R92, [R117+0x6000] ;  /* 0x00600000755c783b */ /* 0x000fea0000000200 */
[----:B------:R-:W-:Y:S02]  /*4bb0*/  LDSM.16.M88.4 R112, [R223+0x1e800] ;  /* 0x01e80000df70783b */ /* 0x000fe40000000200 */
[C---:B---3--:R-:W-:Y:S08]  /*4bc0*/  HMMA.16816.F32 R4, R88.reuse, R96, R4 ;  /* 0x000000605804723c */ /* 0x048ff00000001804 */
[C---:B------:R-:W-:Y:S01]  /*4bd0*/  HMMA.16816.F32 R8, R88.reuse, R98, R8 ;  /* 0x000000625808723c */ /* 0x040fe20000001808 */
[----:B------:R-:W2:Y:S07]  /*4be0*/  LDSM.16.M88.4 R96, [R223+0x1e000] ;  /* 0x01e00000df60783b */ /* 0x000eae0000000200 */
[C---:B------:R-:W-:Y:S08]  /*4bf0*/  HMMA.16816.F32 R12, R88.reuse, R104, R12 ;  /* 0x00000068580c723c */ /* 0x040ff0000000180c */
[----:B------:R-:W-:Y:S01]  /*4c00*/  HMMA.16816.F32 R16, R88, R106, R16 ;  /* 0x0000006a5810723c */ /* 0x000fe20000001810 */
[----:B------:R-:W-:Y:S07]  /*4c10*/  LDSM.16.M88.4 R88, [R116+0x6000] ;  /* 0x006000007458783b */ /* 0x000fee0000000200 */
[C---:B-1----:R-:W-:Y:S08]  /*4c20*/  HMMA.16816.F32 R4, R84.reuse, R100, R4 ;  /* 0x000000645404723c */ /* 0x042ff00000001804 */
[C---:B------:R-:W-:Y:S01]  /*4c30*/  HMMA.16816.F32 R8, R84.reuse, R102, R8 ;  /* 0x000000665408723c */ /* 0x040fe20000001808 */
[----:B------:R-:W1:Y:S07]  /*4c40*/  LDSM.16.M88.4 R100, [R0+0x1e000] ;  /* 0x01e000000064783b */ /* 0x000e6e0000000200 */
[C---:B------:R-:W-:Y:S03]  /*4c50*/  HMMA.16816.F32 R12, R84.reuse, R108, R12 ;  /* 0x0000006c540c723c */ /* 0x040fe6000000180c */
[C-C-:B------:R-:W-:Y:S05]  /*4c60*/  IMAD.IADD R108, R233.reuse, 0x1, R228.reuse ;  /* 0x00000001e96c7824 */ /* 0x140fea00078e02e4 */
[----:B------:R-:W-:Y:S01]  /*4c70*/  HMMA.16816.F32 R16, R84, R110, R16 ;  /* 0x0000006e5410723c */ /* 0x000fe20000001810 */
[----:B------:R-:W3:Y:S02]  /*4c80*/  LDSM.16.M88.4 R84, [R0+0x1e800] ;  /* 0x01e800000054783b */ /* 0x000ee40000000200 */
[----:B------:R-:W-:Y:S05]  /*4c90*/  LEA R110, R216, UR4, 0x1 ;  /* 0x00000004d86e7c11 */ /* 0x000fea000f8e08ff */
[C---:B--2---:R-:W-:Y:S05]  /*4ca0*/  HMMA.16816.F32 R4, R92.reuse, R96, R4 ;  /* 0x000000605c04723c */ /* 0x044fea0000001804 */
[----:B------:R-:W-:Y:S03]  /*4cb0*/  IMAD.IADD R109, R110, 0x1, R228 ;  /* 0x000000016e6d7824 */ /* 0x000fe600078e02e4 */
[C---:B------:R-:W-:Y:S08]  /*4cc0*/  HMMA.16816.F32 R8, R92.reuse, R98, R8 ;  /* 0x000000625c08723c */ /* 0x040ff00000001808 */
[C---:B------:R-:W-:Y:S03]  /*4cd0*/  HMMA.16816.F32 R12, R92.reuse, R112, R12 ;  /* 0x000000705c0c723c */ /* 0x040fe6000000180c */
[----:B------:R-:W-:Y:S04]  /*4ce0*/  IMAD.IADD R113, R233, 0x1, R227 ;  /* 0x00000001e9717824 */ /* 0x000fe800078e02e3 */
[----:B------:R-:W-:Y:S01]  /*4cf0*/  IMAD.IADD R112, R228, 0x1, R113 ;  /* 0x00000001e4707824 */ /* 0x000fe200078e0271 */
[----:B------:R-:W-:Y:S01]  /*4d00*/  HMMA.16816.F32 R16, R92, R114, R16 ;  /* 0x000000725c10723c */ /* 0x000fe20000001810 */
[----:B------:R-:W2:Y:S02]  /*4d10*/  LDL R92, [R1+0x18] ;  /* 0x00001800015c7983 */ /* 0x000ea40000100800 */
[----:B------:R-:W-:Y:S03]  /*4d20*/  IMAD.IADD R115, R110, 0x1, R227 ;  /* 0x000000016e737824 */ /* 0x000fe600078e02e3 */
[----:B------:R-:W4:Y:S01]  /*4d30*/  LDL R94, [R1+0x14] ;  /* 0x00001400015e7983 */ /* 0x000f220000100800 */
[----:B------:R-:W-:Y:S01]  /*4d40*/  IMAD.IADD R114, R228, 0x1, R115 ;  /* 0x00000001e4727824 */ /* 0x000fe200078e0273 */
[C---:B-1----:R-:W-:Y:S03]  /*4d50*/  HMMA.16816.F32 R4, R88.reuse, R100, R4 ;  /* 0x000000645804723c */ /* 0x042fe60000001804 */
[----:B------:R-:W4:Y:S05]  /*4d60*/  LDL R93, [R1+0x10] ;  /* 0x00001000015d7983 */ /* 0x000f2a0000100800 */
[C---:B------:R-:W-:Y:S08]  /*4d70*/  HMMA.16816.F32 R8, R88.reuse, R102, R8 ;  /* 0x000000665808723c */ /* 0x040ff00000001808 */
[C---:B---3--:R-:W-:Y:S03]  /*4d80*/  HMMA.16816.F32 R12, R88.reuse, R84, R12 ;  /* 0x00000054580c723c */ /* 0x048fe6000000180c */
[----:B------:R-:W-:Y:S02]  /*4d90*/  FADD.FTZ R121, R198, R4 ;  /* 0x00000004c6797221 */ /* 0x000fe40000010000 */
[----:B------:R-:W3:Y:S03]  /*4da0*/  LDL R4, [R1] ;  /* 0x0000000001047983 */ /* 0x000ee60000100800 */
[----:B------:R-:W-:Y:S03]  /*4db0*/  HMMA.16816.F32 R16, R88, R86, R16 ;  /* 0x000000565810723c */ /* 0x000fe60000001810 */
[----:B------:R-:W-:Y:S02]  /*4dc0*/  @!P2 FSEL R121, R121, -INF , !P4 ;  /* 0xff8000007979a808 */ /* 0x000fe40006000000 */
[-C--:B------:R-:W-:Y:S02]  /*4dd0*/  @!P2 ISETP.GE.AND P4, PT, R127, R122.reuse, PT ;  /* 0x0000007a7f00a20c */ /* 0x080fe40003f86270 */
[----:B------:R-:W-:Y:S01]  /*4de0*/  LOP3.LUT R127, R126, UR15, R131, 0x96, !PT ;  /* 0x0000000f7e7f7c12 */ /* 0x000fe2000f8e9683 */
[----:B------:R-:W-:Y:S01]  /*4df0*/  FADD.FTZ R126, R198, R6 ;  /* 0x00000006c67e7221 */ /* 0x000fe20000010000 */
[----:B------:R-:W-:Y:S01]  /*4e00*/  @!P2 VIADD R131, R247, 0x8 ;  /* 0x00000008f783a836 */ /* 0x000fe20000000000 */
[----:B------:R-:W3:Y:S01]  /*4e10*/  LDL R6, [R1+0x8] ;  /* 0x0000080001067983 */ /* 0x000ee20000100800 */
[----:B------:R-:W-:Y:S01]  /*4e20*/  FFMA.FTZ R121, R121, UR12, -R120 ;  /* 0x0000000c79797c23 */ /* 0x000fe20008010878 */
[----:B------:R-:W-:Y:S04]  /*4e30*/  IMAD.WIDE.U32 R200, R127, -0x326172a9, RZ ;  /* 0xcd9e8d577fc87825 */ /* 0x000fe800078e00ff */
[----:B------:R-:W-:Y:S01]  /*4e40*/  @!P2 VIADD R127, R247, 0x10 ;  /* 0x00000010f77fa836 */ /* 0x000fe20000000000 */
[----:B------:R-:W-:Y:S02]  /*4e50*/  LOP3.LUT R128, R128, UR58, R201, 0x96, !PT ;  /* 0x0000003a80807c12 */ /* 0x000fe4000f8e96c9 */
[----:B------:R-:W-:Y:S02]  /*4e60*/  LOP3.LUT R125, R200, UR54, R207, 0x96, !PT ;  /* 0x00000036c87d7c12 */ /* 0x000fe4000f8e96cf */
[----:B------:R1:W3:Y:S01]  /*4e70*/  MUFU.EX2 R200, R121 ;  /* 0x0000007900c87308 */ /* 0x0002e20000000800 */
[----:B------:R-:W-:Y:S04]  /*4e80*/  IMAD.WIDE.U32 R234, R128, -0x2daee0ad, RZ ;  /* 0xd2511f5380ea7825 */ /* 0x000fe800078e00ff */
[----:B------:R-:W-:Y:S01]  /*4e90*/  IMAD.WIDE.U32 R214, R125, -0x2daee0ad, RZ ;  /* 0xd2511f537dd67825 */ /* 0x000fe200078e00ff */
[----:B------:R-:W-:Y:S03]  /*4ea0*/  LOP3.LUT R212, R196, UR53, R235, 0x96, !PT ;  /* 0x00000035c4d47c12 */ /* 0x000fe6000f8e96eb */
[----:B------:R-:W-:Y:S01]  /*4eb0*/  @!P2 VIADD R125, R247, 0x19 ;  /* 0x00000019f77da836 */ /* 0x000fe20000000000 */
[----:B------:R-:W-:Y:S01]  /*4ec0*/  LOP3.LUT R234, R234, UR46, R215, 0x96, !PT ;  /* 0x0000002eeaea7c12 */ /* 0x000fe2000f8e96d7 */
[----:B------:R-:W-:Y:S04]  /*4ed0*/  IMAD.WIDE.U32 R212, R212, -0x326172a9, RZ ;  /* 0xcd9e8d57d4d47825 */ /* 0x000fe800078e00ff */
[----:B------:R-:W-:Y:S01]  /*4ee0*/  IMAD.WIDE.U32 R234, R234, -0x326172a9, RZ ;  /* 0xcd9e8d57eaea7825 */ /* 0x000fe200078e00ff */
[----:B------:R-:W-:Y:S02]  /*4ef0*/  LOP3.LUT R206, R206, UR50, R213, 0x96, !PT ;  /* 0x00000032cece7c12 */ /* 0x000fe4000f8e96d5 */
[----:B-1----:R-:W-:Y:S03]  /*4f00*/  PRMT R121, R234, 0x7770, RZ ;  /* 0x00007770ea797816 */ /* 0x002fe600000000ff */
[----:B------:R-:W-:Y:S05]  /*4f10*/  IMAD.WIDE.U32 R206, R206, -0x2daee0ad, RZ ;  /* 0xd2511f53cece7825 */ /* 0x000fea00078e00ff */
[----:B------:R-:W-:Y:S01]  /*4f20*/  LOP3.LUT R214, R214, UR40, R207, 0x96, !PT ;  /* 0x00000028d6d67c12 */ /* 0x000fe2000f8e96cf */
[C---:B--2---:R-:W-:Y:S01]  /*4f30*/  FADD.FTZ R123, R92.reuse, R5 ;  /* 0x000000055c7b7221 */ /* 0x044fe20000010000 */
[----:B------:R-:W-:Y:S01]  /*4f40*/  FADD.FTZ R130, R92, R7 ;  /* 0x000000075c827221 */ /* 0x000fe20000010000 */
[----:B------:R-:W2:Y:S01]  /*4f50*/  LDL R5, [R1+0x4] ;  /* 0x0000040001057983 */ /* 0x000ea20000100800 */
[C---:B----4-:R-:W-:Y:S02]  /*4f60*/  FADD.FTZ R197, R94.reuse, R8 ;  /* 0x000000085ec57221 */ /* 0x050fe40000010000 */
[----:B------:R-:W-:Y:S02]  /*4f70*/  @!P2 FSEL R123, R123, -INF , !P3 ;  /* 0xff8000007b7ba808 */ /* 0x000fe40005800000 */
[----:B------:R-:W4:Y:S01]  /*4f80*/  LDL R92, [R1+0xc] ;  /* 0x00000c00015c7983 */ /* 0x000f220000100800 */
[----:B------:R-:W-:Y:S01]  /*4f90*/  @!P2 ISETP.GE.AND P3, PT, R247, R122, PT ;  /* 0x0000007af700a20c */ /* 0x000fe20003f66270 */
[----:B------:R-:W-:Y:S01]  /*4fa0*/  FADD.FTZ R202, R94, R10 ;  /* 0x0000000a5eca7221 */ /* 0x000fe20000010000 */
[----:B------:R-:W-:Y:S01]  /*4fb0*/  @!P2 FSEL R130, R130, -INF , !P4 ;  /* 0xff8000008282a808 */ /* 0x000fe20006000000 */
[C---:B------:R-:W-:Y:S01]  /*4fc0*/  FADD.FTZ R204, R93.reuse, R11 ;  /* 0x0000000b5dcc7221 */ /* 0x040fe20000010000 */
[----:B------:R-:W-:Y:S01]  /*4fd0*/  @!P2 FSEL R126, R126, -INF , !P3 ;  /* 0xff8000007e7ea808 */ /* 0x000fe20005800000 */
[----:B------:R-:W-:Y:S01]  /*4fe0*/  FADD.FTZ R129, R93, R9 ;  /* 0x000000095d817221 */ /* 0x000fe20000010000 */
[C---:B------:R-:W-:Y:S02]  /*4ff0*/  @!P2 ISETP.GE.AND P3, PT, R131.reuse, R124, PT ;  /* 0x0000007c8300a20c */ /* 0x040fe40003f66270 */
[-C--:B------:R-:W-:Y:S01]  /*5000*/  @!P2 ISETP.GE.AND P4, PT, R131, R122.reuse, PT ;  /* 0x0000007a8300a20c */ /* 0x080fe20003f86270 */
[----:B------:R-:W-:Y:S01]  /*5010*/  FFMA.FTZ R126, R126, UR12, -R119 ;  /* 0x0000000c7e7e7c23 */ /* 0x000fe20008010877 */
[----:B------:R-:W-:Y:S02]  /*5020*/  @!P2 FSEL R197, R197, -INF , !P3 ;  /* 0xff800000c5c5a808 */ /* 0x000fe40005800000 */
[----:B------:R-:W-:Y:S01]  /*5030*/  @!P2 ISETP.GE.AND P3, PT, R199, R122, PT ;  /* 0x0000007ac700a20c */ /* 0x000fe20003f66270 */
[----:B------:R-:W-:Y:S01]  /*5040*/  @!P2 VIADD R199, R247, 0x11 ;  /* 0x00000011f7c7a836 */ /* 0x000fe20000000000 */
[----:B------:R-:W-:Y:S01]  /*5050*/  @!P2 FSEL R202, R202, -INF , !P4 ;  /* 0xff800000cacaa808 */ /* 0x000fe20006000000 */
[--C-:B------:R-:W-:Y:S01]  /*5060*/  FFMA.FTZ R198, R197, UR12, -R120.reuse ;  /* 0x0000000cc5c67c23 */ /* 0x100fe20008010878 */
[----:B------:R-:W-:Y:S02]  /*5070*/  @!P2 FSEL R204, R204, -INF , !P3 ;  /* 0xff800000cccca808 */ /* 0x000fe40005800000 */
[-C--:B------:R-:W-:Y:S02]  /*5080*/  @!P2 ISETP.GE.AND P4, PT, R127, R124.reuse, PT ;  /* 0x0000007c7f00a20c */ /* 0x080fe40003f86270 */
[----:B------:R-:W-:Y:S01]  /*5090*/  @!P2 ISETP.GE.AND P3, PT, R199, R124, PT ;  /* 0x0000007cc700a20c */ /* 0x000fe20003f66270 */
[----:B---3--:R-:W-:Y:S01]  /*50a0*/  FADD.FTZ R205, R4, R17 ;  /* 0x0000001104cd7221 */ /* 0x008fe20000010000 */
[----:B------:R-:W-:Y:S01]  /*50b0*/  @!P2 FSEL R129, R129, -INF , !P5 ;  /* 0xff8000008181a808 */ /* 0x000fe20006800000 */
[----:B------:R-:W-:Y:S04]  /*50c0*/  MUFU.EX2 R198, R198 ;  /* 0x000000c600c67308 */ /* 0x000fe80000000800 */
[--C-:B------:R-:W-:Y:S06]  /*50d0*/  FFMA.FTZ R129, R129, UR12, -R120.reuse ;  /* 0x0000000c81817c23 */ /* 0x100fec0008010878 */
[----:B------:R1:W-:Y:S01]  /*50e0*/  MUFU.EX2 R197, R129 ;  /* 0x0000008100c57308 */ /* 0x0003e20000000800 */
[C---:B------:R-:W-:Y:S01]  /*50f0*/  FADD.FTZ R131, R6.reuse, R13 ;  /* 0x0000000d06837221 */ /* 0x040fe20000010000 */
[----:B------:R-:W-:Y:S04]  /*5100*/  FADD.FTZ R208, R6, R15 ;  /* 0x0000000f06d07221 */ /* 0x000fe80000010000 */
[----:B------:R-:W-:Y:S02]  /*5110*/  @!P2 FSEL R131, R131, -INF , !P3 ;  /* 0xff8000008383a808 */ /* 0x000fe40005800000 */
[----:B------:R-:W-:Y:S01]  /*5120*/  @!P2 ISETP.GE.AND P3, PT, R199, R122, PT ;  /* 0x0000007ac700a20c */ /* 0x000fe20003f66270 */
[--C-:B------:R-:W-:Y:S02]  /*5130*/  FFMA.FTZ R199, R123, UR12, -R120.reuse ;  /* 0x0000000c7bc77c23 */ /* 0x100fe40008010878 */
[----:B------:R-:W-:Y:S01]  /*5140*/  FFMA.FTZ R131, R131, UR12, -R120 ;  /* 0x0000000c83837c23 */ /* 0x000fe20008010878 */
[----:B------:R-:W-:Y:S02]  /*5150*/  @!P2 FSEL R208, R208, -INF , !P3 ;  /* 0xff800000d0d0a808 */ /* 0x000fe40005800000 */
[----:B------:R-:W-:Y:S01]  /*5160*/  @!P2 ISETP.GE.AND P3, PT, R125, R124, PT ;  /* 0x0000007c7d00a20c */ /* 0x000fe20003f66270 */
[----:B------:R-:W3:Y:S01]  /*5170*/  MUFU.EX2 R199, R199 ;  /* 0x000000c700c77308 */ /* 0x000ee20000000800 */
[----:B-1----:R-:W-:Y:S01]  /*5180*/  PRMT R129, R206, 0x7771, RZ ;  /* 0x00007771ce817816 */ /* 0x002fe200000000ff */
[--C-:B------:R-:W-:Y:S01]  /*5190*/  FFMA.FTZ R208, R208, UR12, -R119.reuse ;  /* 0x0000000cd0d07c23 */ /* 0x100fe20008010877 */
[----:B------:R-:W-:Y:S07]  /*51a0*/  @!P2 FSEL R205, R205, -INF , !P3 ;  /* 0xff800000cdcda808 */ /* 0x000fee0005800000 */
[----:B------:R-:W-:Y:S01]  /*51b0*/  MUFU.EX2 R131, R131 ;  /* 0x0000008300837308 */ /* 0x000fe20000000800 */
[-C--:B------:R-:W-:Y:S01]  /*51c0*/  @!P2 ISETP.GE.AND P3, PT, R125, R122.reuse, PT ;  /* 0x0000007a7d00a20c */ /* 0x080fe20003f66270 */
[----:B------:R-:W-:Y:S08]  /*51d0*/  FFMA.FTZ R125, R204, UR12, -R119 ;  /* 0x0000000ccc7d7c23 */ /* 0x000ff00008010877 */
[----:B------:R-:W-:Y:S01]  /*51e0*/  MUFU.EX2 R125, R125 ;  /* 0x0000007d007d7308 */ /* 0x000fe20000000800 */
[----:B--2---:R-:W-:Y:S01]  /*51f0*/  FADD.FTZ R203, R5, R16 ;  /* 0x0000001005cb7221 */ /* 0x004fe20000010000 */
[C---:B----4-:R-:W-:Y:S01]  /*5200*/  FADD.FTZ R201, R92.reuse, R12 ;  /* 0x0000000c5cc97221 */ /* 0x050fe20000010000 */
[----:B------:R-:W-:Y:S04]  /*5210*/  FADD.FTZ R210, R92, R14 ;  /* 0x0000000e5cd27221 */ /* 0x000fe80000010000 */
[----:B------:R-:W-:Y:S02]  /*5220*/  @!P2 FSEL R201, R201, -INF , !P4 ;  /* 0xff800000c9c9a808 */ /* 0x000fe40006000000 */
[----:B------:R-:W-:Y:S01]  /*5230*/  @!P2 ISETP.GE.AND P4, PT, R127, R122, PT ;  /* 0x0000007a7f00a20c */ /* 0x000fe20003f86270 */
[----:B------:R-:W-:Y:S02]  /*5240*/  @!P2 VIADD R127, R247, 0x18 ;  /* 0x00000018f77fa836 */ /* 0x000fe40000000000 */
[----:B------:R-:W-:Y:S01]  /*5250*/  FFMA.FTZ R196, R201, UR12, -R120 ;  /* 0x0000000cc9c47c23 */ /* 0x000fe20008010878 */
[----:B------:R-:W-:Y:S02]  /*5260*/  @!P2 FSEL R210, R210, -INF , !P4 ;  /* 0xff800000d2d2a808 */ /* 0x000fe40006000000 */
[----:B------:R-:W-:Y:S02]  /*5270*/  @!P2 ISETP.GE.AND P4, PT, R127, R124, PT ;  /* 0x0000007c7f00a20c */ /* 0x000fe40003f86270 */
[----:B------:R-:W-:Y:S01]  /*5280*/  LOP3.LUT R124, R212, UR43, R235, 0x96, !PT ;  /* 0x0000002bd47c7c12 */ /* 0x000fe2000f8e96eb */
[----:B------:R-:W-:Y:S01]  /*5290*/  FADD.FTZ R212, R5, R18 ;  /* 0x0000001205d47221 */ /* 0x000fe20000010000 */
[----:B------:R-:W-:Y:S01]  /*52a0*/  @!P2 FSEL R203, R203, -INF , !P4 ;  /* 0xff800000cbcba808 */ /* 0x000fe20006000000 */
[----:B------:R-:W2:Y:S01]  /*52b0*/  LDL R5, [R1+0x20] ;  /* 0x0000200001057983 */ /* 0x000ea20000100800 */
[----:B------:R-:W-:Y:S01]  /*52c0*/  @!P2 ISETP.GE.AND P4, PT, R127, R122, PT ;  /* 0x0000007a7f00a20c */ /* 0x000fe20003f86270 */
[----:B------:R-:W-:Y:S01]  /*52d0*/  FADD.FTZ R122, R4, R19 ;  /* 0x00000013047a7221 */ /* 0x000fe20000010000 */
[C---:B------:R-:W-:Y:S02]  /*52e0*/  LOP3.LUT R127, R124.reuse, 0xffff, RZ, 0xc0, !PT ;  /* 0x0000ffff7c7f7812 */ /* 0x040fe400078ec0ff */
[----:B------:R-:W4:Y:S01]  /*52f0*/  LDL R4, [R1+0x28] ;  /* 0x0000280001047983 */ /* 0x000f220000100800 */
[C---:B------:R-:W-:Y:S01]  /*5300*/  PRMT R123, R124.reuse, 0x7632, R123 ;  /* 0x000076327c7b7816 */ /* 0x040fe2000000007b */
[----:B------:R-:W-:Y:S01]  /*5310*/  MUFU.EX2 R196, R196 ;  /* 0x000000c400c47308 */ /* 0x000fe20000000800 */
[----:B------:R-:W-:Y:S02]  /*5320*/  SHF.R.U32.HI R127, RZ, 0x8, R127 ;  /* 0x00000008ff7f7819 */ /* 0x000fe4000001167f */
[----:B------:R-:W-:Y:S02]  /*5330*/  LOP3.LUT R128, R124, 0xff, RZ, 0xc0, !PT ;  /* 0x000000ff7c807812 */ /* 0x000fe400078ec0ff */
[----:B------:R-:W-:Y:S02]  /*5340*/  LOP3.LUT R127, R127, 0xffff, RZ, 0xc0, !PT ;  /* 0x0000ffff7f7f7812 */ /* 0x000fe400078ec0ff */
[----:B------:R-:W-:Y:S02]  /*5350*/  @!P2 FSEL R122, R122, -INF , !P3 ;  /* 0xff8000007a7aa808 */ /* 0x000fe40005800000 */
[----:B------:R-:W-:Y:S02]  /*5360*/  @!P2 FSEL R212, R212, -INF , !P4 ;  /* 0xff800000d4d4a808 */ /* 0x000fe40006000000 */
[----:B------:R-:W-:Y:S02]  /*5370*/  LOP3.LUT R123, R123, 0xff, RZ, 0xc0, !PT ;  /* 0x000000ff7b7b7812 */ /* 0x000fe400078ec0ff */
[----:B------:R-:W-:Y:S01]  /*5380*/  ISETP.LE.U32.AND P5, PT, R128, UR13, PT ;  /* 0x0000000d80007c0c */ /* 0x000fe2000bfa3070 */
[--C-:B------:R-:W-:Y:S01]  /*5390*/  FFMA.FTZ R212, R212, UR12, -R119.reuse ;  /* 0x0000000cd4d47c23 */ /* 0x100fe20008010877 */
[----:B------:R-:W-:Y:S01]  /*53a0*/  ISETP.LE.U32.AND P2, PT, R127, UR13, PT ;  /* 0x0000000d7f007c0c */ /* 0x000fe2000bf43070 */
[----:B------:R1:W1:Y:S01]  /*53b0*/  MUFU.EX2 R128, R126 ;  /* 0x0000007e00807308 */ /* 0x0002620000000800 */
[--C-:B------:R-:W-:Y:S01]  /*53c0*/  FFMA.FTZ R127, R130, UR12, -R119.reuse ;  /* 0x0000000c827f7c23 */ /* 0x100fe20008010877 */
[----:B------:R-:W-:Y:S01]  /*53d0*/  ISETP.LE.U32.AND P4, PT, R123, UR13, PT ;  /* 0x0000000d7b007c0c */ /* 0x000fe2000bf83070 */
[----:B------:R-:W-:Y:S01]  /*53e0*/  FFMA.FTZ R130, R203, UR12, -R120 ;  /* 0x0000000ccb827c23 */ /* 0x000fe20008010878 */
[----:B------:R-:W-:Y:S01]  /*53f0*/  SHF.R.U32.HI R124, RZ, 0x18, R124 ;  /* 0x00000018ff7c7819 */ /* 0x000fe2000001167c */
[----:B------:R-:W-:Y:S01]  /*5400*/  FFMA.FTZ R120, R205, UR12, -R120 ;  /* 0x0000000ccd787c23 */ /* 0x000fe20008010878 */
[----:B------:R-:W-:Y:S04]  /*5410*/  PRMT R123, R234, 0x7771, RZ ;  /* 0x00007771ea7b7816 */ /* 0x000fe800000000ff */
[----:B------:R-:W1:Y:S01]  /*5420*/  MUFU.EX2 R127, R127 ;  /* 0x0000007f007f7308 */ /* 0x000e620000000800 */
[----:B------:R-:W-:Y:S01]  /*5430*/  ISETP.LE.U32.AND P3, PT, R124, UR13, PT ;  /* 0x0000000d7c007c0c */ /* 0x000fe2000bf63070 */
[--C-:B------:R-:W-:Y:S01]  /*5440*/  FFMA.FTZ R124, R210, UR12, -R119.reuse ;  /* 0x0000000cd27c7c23 */ /* 0x100fe20008010877 */
[----:B------:R-:W-:Y:S07]  /*5450*/  @!P5 FADD.FTZ R200, -R200, -RZ ;  /* 0x800000ffc8c8d221 */ /* 0x000fee0000010100 */
[----:B------:R-:W-:Y:S01]  /*5460*/  MUFU.EX2 R130, R130 ;  /* 0x0000008200827308 */ /* 0x000fe20000000800 */
[----:B---3--:R-:W-:Y:S01]  /*5470*/  @!P2 FADD.FTZ R199, -R199, -RZ ;  /* 0x800000ffc7c7a221 */ /* 0x008fe20000010100 */
[----:B------:R-:W-:Y:S01]  /*5480*/  ISETP.LE.U32.AND P2, PT, R121, UR13, PT ;  /* 0x0000000d79007c0c */ /* 0x000fe2000bf43070 */
[--C-:B-1----:R-:W-:Y:S01]  /*5490*/  FFMA.FTZ R126, R202, UR12, -R119.reuse ;  /* 0x0000000cca7e7c23 */ /* 0x102fe20008010877 */
[----:B------:R-:W-:Y:S01]  /*54a0*/  @!P4 FADD.FTZ R128, -R128, -RZ ;  /* 0x800000ff8080c221 */ /* 0x000fe20000010100 */
[----:B------:R-:W-:Y:S05]  /*54b0*/  ISETP.GT.U32.AND P4, PT, R123, UR13, PT ;  /* 0x0000000d7b007c0c */ /* 0x000fea000bf84070 */
[----:B------:R-:W-:Y:S01]  /*54c0*/  MUFU.EX2 R124, R124 ;  /* 0x0000007c007c7308 */ /* 0x000fe20000000800 */
[----:B------:R-:W-:Y:S01]  /*54d0*/  LOP3.LUT R123, R214, 0xff, RZ, 0xc0, !PT ;  /* 0x000000ffd67b7812 */ /* 0x000fe200078ec0ff */
[----:B------:R-:W-:Y:S01]  /*54e0*/  FFMA.FTZ R119, R122, UR12, -R119 ;  /* 0x0000000c7a777c23 */ /* 0x000fe20008010877 */
[C---:B------:R-:W-:Y:S01]  /*54f0*/  PRMT R121, R234.reuse, 0x7772, RZ ;  /* 0x00007772ea797816 */ /* 0x040fe200000000ff */
[----:B------:R-:W-:Y:S01]  /*5500*/  @!P3 FADD.FTZ R127, -R127, -RZ ;  /* 0x800000ff7f7fb221 */ /* 0x000fe20000010100 */
[----:B------:R-:W-:Y:S05]  /*5510*/  ISETP.LE.U32.AND P5, PT, R123, UR13, PT ;  /* 0x0000000d7b007c0c */ /* 0x000fea000bfa3070 */
[----:B------:R-:W1:Y:S01]  /*5520*/  MUFU.EX2 R126, R126 ;  /* 0x0000007e007e7308 */ /* 0x000e620000000800 */
[----:B------:R-:W-:Y:S02]  /*5530*/  ISETP.GT.U32.AND P3, PT, R121, UR13, PT ;  /* 0x0000000d79007c0c */ /* 0x000fe4000bf64070 */
[----:B------:R-:W-:Y:S01]  /*5540*/  PRMT R234, R234, 0x7773, RZ ;  /* 0x00007773eaea7816 */ /* 0x000fe200000000ff */
[----:B------:R-:W-:Y:S01]  /*5550*/  @!P2 FADD.FTZ R198, -R198, -RZ ;  /* 0x800000ffc6c6a221 */ /* 0x000fe20000010100 */
[----:B------:R-:W-:Y:S01]  /*5560*/  LOP3.LUT R121, R214, 0xffff, RZ, 0xc0, !PT ;  /* 0x0000ffffd6797812 */ /* 0x000fe200078ec0ff */
[----:B------:R-:W-:Y:S01]  /*5570*/  @P4 FADD.FTZ R197, -R197, -RZ ;  /* 0x800000ffc5c54221 */ /* 0x000fe20000010100 */
[----:B------:R-:W-:Y:S03]  /*5580*/  ISETP.GT.U32.AND P2, PT, R234, UR13, PT ;  /* 0x0000000dea007c0c */ /* 0x000fe6000bf44070 */
[----:B------:R-:W-:Y:S01]  /*5590*/  MUFU.EX2 R119, R119 ;  /* 0x0000007700777308 */ /* 0x000fe20000000800 */
[----:B------:R-:W-:Y:S02]  /*55a0*/  SHF.R.U32.HI R121, RZ, 0x8, R121 ;  /* 0x00000008ff797819 */ /* 0x000fe40000011679 */
[----:B------:R-:W-:Y:S01]  /*55b0*/  PRMT R123, R214, 0x7632, R123 ;  /* 0x00007632d67b7816 */ /* 0x000fe2000000007b */
[----:B------:R-:W-:Y:S01]  /*55c0*/  @!P5 FADD.FTZ R196, -R196, -RZ ;  /* 0x800000ffc4c4d221 */ /* 0x000fe20000010100 */
[----:B------:R-:W-:Y:S01]  /*55d0*/  LOP3.LUT R121, R121, 0xffff, RZ, 0xc0, !PT ;  /* 0x0000ffff79797812 */ /* 0x000fe200078ec0ff */
[----:B-1----:R-:W-:Y:S01]  /*55e0*/  @P3 FADD.FTZ R126, -R126, -RZ ;  /* 0x800000ff7e7e3221 */ /* 0x002fe20000010100 */
[----:B------:R-:W-:Y:S03]  /*55f0*/  LOP3.LUT R123, R123, 0xff, RZ, 0xc0, !PT ;  /* 0x000000ff7b7b7812 */ /* 0x000fe600078ec0ff */
[----:B------:R-:W-:Y:S01]  /*5600*/  MUFU.EX2 R122, R212 ;  /* 0x000000d4007a7308 */ /* 0x000fe20000000800 */
[----:B------:R-:W-:Y:S02]  /*5610*/  ISETP.LE.U32.AND P4, PT, R121, UR13, PT ;  /* 0x0000000d79007c0c */ /* 0x000fe4000bf83070 */
[----:B------:R-:W-:Y:S01]  /*5620*/  ISETP.GT.U32.AND P5, PT, R129, UR13, PT ;  /* 0x0000000d81007c0c */ /* 0x000fe2000bfa4070 */
[----:B------:R-:W-:Y:S06]  /*5630*/  @P2 FADD.FTZ R125, -R125, -RZ ;  /* 0x800000ff7d7d2221 */ /* 0x000fec0000010100 */
[----:B------:R-:W1:Y:S01]  /*5640*/  MUFU.EX2 R129, R120 ;  /* 0x0000007800817308 */ /* 0x000e620000000800 */
[----:B------:R-:W-:Y:S02]  /*5650*/  SHF.R.U32.HI R214, RZ, 0x18, R214 ;  /* 0x00000018ffd67819 */ /* 0x000fe400000116d6 */
[----:B------:R-:W-:Y:S07]  /*5660*/  ISETP.LE.U32.AND P3, PT, R123, UR13, PT ;  /* 0x0000000d7b007c0c */ /* 0x000fee000bf63070 */
[----:B------:R-:W3:Y:S01]  /*5670*/  MUFU.EX2 R123, R208 ;  /* 0x000000d0007b7308 */ /* 0x000ee20000000800 */
[----:B------:R-:W-:Y:S02]  /*5680*/  ISETP.LE.U32.AND P2, PT, R214, UR13, PT ;  /* 0x0000000dd6007c0c */ /* 0x000fe4000bf43070 */
[C---:B------:R-:W-:Y:S01]  /*5690*/  PRMT R121, R206.reuse, 0x7770, RZ ;  /* 0x00007770ce797816 */ /* 0x040fe200000000ff */
[----:B------:R-:W-:Y:S01]  /*56a0*/  @!P4 FADD.FTZ R131, -R131, -RZ ;  /* 0x800000ff8383c221 */ /* 0x000fe20000010100 */
[----:B------:R-:W-:Y:S02]  /*56b0*/  F2FP.RELU.F16.F32.PACK_AB R207, R127, R128 ;  /* 0x000000807fcf723e */ /* 0x000fe400000008ff */
[----:B------:R-:W-:Y:S02]  /*56c0*/  ISETP.LE.U32.AND P4, PT, R121, UR13, PT ;  /* 0x0000000d79007c0c */ /* 0x000fe4000bf83070 */
[C---:B------:R-:W-:Y:S01]  /*56d0*/  PRMT R121, R206.reuse, 0x7772, RZ ;  /* 0x00007772ce797816 */ /* 0x040fe200000000ff */
[----:B-1----:R-:W-:Y:S01]  /*56e0*/  @P5 FADD.FTZ R129, -R129, -RZ ;  /* 0x800000ff81815221 */ /* 0x002fe20000010100 */
[----:B------:R-:W-:Y:S01]  /*56f0*/  PRMT R206, R206, 0x7773, RZ ;  /* 0x00007773cece7816 */ /* 0x000fe200000000ff */
[----:B------:R-:W-:Y:S01]  /*5700*/  @!P3 FADD.FTZ R124, -R124, -RZ ;  /* 0x800000ff7c7cb221 */ /* 0x000fe20000010100 */
[----:B------:R-:W-:Y:S01]  /*5710*/  F2FP.RELU.F16.F32.PACK_AB R211, R199, R200 ;  /* 0x000000c8c7d3723e */ /* 0x000fe200000008ff */
[----:B---3--:R-:W-:Y:S01]  /*5720*/  @!P2 FADD.FTZ R123, -R123, -RZ ;  /* 0x800000ff7b7ba221 */ /* 0x008fe20000010100 */
[----:B------:R-:W-:Y:S02]  /*5730*/  ISETP.GT.U32.AND P2, PT, R206, UR13, PT ;  /* 0x0000000dce007c0c */ /* 0x000fe4000bf44070 */
[----:B------:R-:W-:Y:S02]  /*5740*/  F2FP.RELU.F16.F32.PACK_AB R205, R197, R198 ;  /* 0x000000c6c5cd723e */ /* 0x000fe400000008ff */
[----:B------:R-:W-:Y:S01]  /*5750*/  ISETP.GT.U32.AND P3, PT, R121, UR13, PT ;  /* 0x0000000d79007c0c */ /* 0x000fe2000bf64070 */
[----:B------:R-:W-:Y:S01]  /*5760*/  @!P4 FADD.FTZ R130, -R130, -RZ ;  /* 0x800000ff8282c221 */ /* 0x000fe20000010100 */
[----:B------:R-:W-:Y:S02]  /*5770*/  F2FP.RELU.F16.F32.PACK_AB R209, R125, R126 ;  /* 0x0000007e7dd1723e */ /* 0x000fe400000008ff */
[----:B------:R-:W-:Y:S02]  /*5780*/  F2FP.RELU.F16.F32.PACK_AB R204, R123, R124 ;  /* 0x0000007c7bcc723e */ /* 0x000fe400000008ff */
[----:B------:R-:W-:Y:S02]  /*5790*/  F2FP.RELU.F16.F32.PACK_AB R208, R131, R196 ;  /* 0x000000c483d0723e */ /* 0x000fe400000008ff */
[----:B------:R-:W-:Y:S01]  /*57a0*/  ISETP.NE.AND P5, PT, R236, RZ, PT ;  /* 0x000000ffec00720c */ /* 0x000fe20003fa5270 */
[----:B------:R-:W-:Y:S01]  /*57b0*/  @P2 FADD.FTZ R119, -R119, -RZ ;  /* 0x800000ff77772221 */ /* 0x000fe20000010100 */
[----:B------:R-:W-:Y:S03]  /*57c0*/  FSETP.GE.FTZ.AND P4, PT, R200, RZ, PT ;  /* 0x000000ffc800720b */ /* 0x000fe60003f96000 */
[----:B------:R-:W-:Y:S01]  /*57d0*/  @P3 FADD.FTZ R122, -R122, -RZ ;  /* 0x800000ff7a7a3221 */ /* 0x000fe20000010100 */
[----:B------:R-:W-:Y:S02]  /*57e0*/  FSETP.GE.FTZ.AND P3, PT, R199, RZ, PT ;  /* 0x000000ffc700720b */ /* 0x000fe40003f76000 */
[----:B--2---:R-:W-:Y:S05]  /*57f0*/  LEA R120, R5, UR4, 0x1 ;  /* 0x0000000405787c11 */ /* 0x004fea000f8e08ff */
[C---:B----4-:R-:W-:Y:S01]  /*5800*/  IMAD.IADD R206, R120.reuse, 0x1, R4 ;  /* 0x0000000178ce7824 */ /* 0x050fe200078e0204 */
[----:B------:R-:W-:Y:S01]  /*5810*/  STS [R120+0x2a000], R211 ;  /* 0x02a000d378007388 */ /* 0x000fe20000000800 */
[C---:B------:R-:W-:Y:S02]  /*5820*/  VIADD R201, R120.reuse, 0x2a020 ;  /* 0x0002a02078c97836 */ /* 0x040fe40000000000 */
[----:B------:R-:W-:Y:S02]  /*5830*/  VIADD R121, R120, 0x2a000 ;  /* 0x0002a00078797836 */ /* 0x000fe40000000000 */
[----:B------:R1:W-:Y:S01]  /*5840*/  STS [R120+0x2a400], R207 ;  /* 0x02a400cf78007388 */ /* 0x0003e20000000800 */
[----:B------:R-:W-:Y:S02]  /*5850*/  IMAD.MOV.U32 R203, RZ, RZ, R201 ;  /* 0x000000ffffcb7224 */ /* 0x000fe400078e00c9 */
[C---:B------:R-:W-:Y:S02]  /*5860*/  @P6 VIADD R203, R121.reuse, 0xffffffe0 ;  /* 0xffffffe079cb6836 */ /* 0x040fe40000000000 */
[----:B------:R2:W-:Y:S01]  /*5870*/  STS [R206+0x2a000], R205 ;  /* 0x02a000cdce007388 */ /* 0x0005e20000000800 */
[----:B------:R-:W-:Y:S01]  /*5880*/  @P5 VIADD R201, R121, 0xffffffe0 ;  /* 0xffffffe079c95836 */ /* 0x000fe20000000000 */
[----:B------:R-:W-:Y:S01]  /*5890*/  FSETP.GE.FTZ.AND P5, PT, R119, RZ, PT ;  /* 0x000000ff7700720b */ /* 0x000fe20003fb6000 */
[----:B------:R-:W-:Y:S02]  /*58a0*/  IMAD.IADD R202, R4, 0x1, R203 ;  /* 0x0000000104ca7824 */ /* 0x000fe400078e02cb */
[----:B------:R-:W-:Y:S05]  /*58b0*/  STS [R206+0x2a400], R209 ;  /* 0x02a400d1ce007388 */ /* 0x000fea0000000800 */
[----:B------:R-:W-:Y:S05]  /*58c0*/  STS [R203+0x400], R204 ;  /* 0x000400cccb007388 */ /* 0x000fea0000000800 */
[----:B------:R3:W-:Y:S01]  /*58d0*/  STS [R203], R208 ;  /* 0x000000d0cb007388 */ /* 0x0007e20000000800 */
[----:B-1----:R-:W-:Y:S02]  /*58e0*/  F2FP.RELU.F16.F32.PACK_AB R207, R129, R130 ;  /* 0x0000008281cf723e */ /* 0x002fe400000008ff */
[----:B--2---:R-:W-:Y:S03]  /*58f0*/  F2FP.RELU.F16.F32.PACK_AB R205, R119, R122 ;  /* 0x0000007a77cd723e */ /* 0x004fe600000008ff */
[----:B------:R-:W-:Y:S05]  /*5900*/  STS [R202], R207 ;  /* 0x000000cfca007388 */ /* 0x000fea0000000800 */
[----:B------:R1:W-:Y:S05]  /*5910*/  STS [R202+0x400], R205 ;  /* 0x000400cdca007388 */ /* 0x0003ea0000000800 */
[----:B------:R-:W-:Y:S01]  /*5920*/  LDSM.16.M88.4 R84, [R110+0x10000] ;  /* 0x010000006e54783b */ /* 0x000fe20000000200 */
[----:B---3--:R-:W-:Y:S01]  /*5930*/  IMAD.U32 R203, RZ, RZ, UR11 ;  /* 0x0000000bffcb7e24 */ /* 0x008fe2000f8e00ff */
[----:B------:R-:W-:Y:S03]  /*5940*/  LOP3.LUT R208, R218, 0x38, RZ, 0xc0, !PT ;  /* 0x00000038dad07812 */ /* 0x000fe600078ec0ff */
[----:B------:R-:W2:Y:S05]  /*5950*/  LDSM.16.M88.4 R88, [R233+0x20000] ;  /* 0x02000000e958783b */ /* 0x000eaa0000000200 */
[----:B------:R-:W3:Y:S05]  /*5960*/  LDSM.16.M88.4 R92, [R233+0x20800] ;  /* 0x02080000e95c783b */ /* 0x000eea0000000200 */
[----:B------:R-:W-:Y:S05]  /*5970*/  LDSM.16.M88.4 R96, [R109+0x10000] ;  /* 0x010000006d60783b */ /* 0x000fea0000000200 */
[----:B------:R-:W4:Y:S01]  /*5980*/  LDSM.16.M88.4 R100, [R108+0x20000] ;  /* 0x020000006c64783b */ /* 0x000f220000000200 */
[----:B-1----:R-:W-:Y:S04]  /*5990*/  IMAD.U32 R202, RZ, RZ, UR10 ;  /* 0x0000000affca7e24 */ /* 0x002fe8000f8e00ff */
[----:B------:R-:W1:Y:S01]  /*59a0*/  LDSM.16.M88.4 R104, [R108+0x20800] ;  /* 0x020800006c68783b */ /* 0x000e620000000200 */
[C---:B------:R-:W-:Y:S04]  /*59b0*/  LEA R206, P2, R241.reuse, R202, 0x2 ;  /* 0x000000caf1ce7211 */ /* 0x040fe800078410ff */
[----:B------:R-:W-:Y:S02]  /*59c0*/  LEA.HI.X R207, R241, R203, RZ, 0x2, P2 ;  /* 0x000000cbf1cf7211 */ /* 0x000fe400010f14ff */
[----:B------:R-:W-:Y:S03]  /*59d0*/  FSETP.GE.FTZ.AND P2, PT, R198, RZ, PT ;  /* 0x000000ffc600720b */ /* 0x000fe60003f56000 */
[----:B------:R-:W4:Y:S05]  /*59e0*/  LDG.E R202, desc[UR34][R206.64] ;  /* 0x00000022ceca7981 */ /* 0x000f2a000c1e1900 */
[----:B------:R1:W4:Y:S01]  /*59f0*/  LDG.E R204, desc[UR34][R206.64+0x20] ;  /* 0x00002022cecc7981 */ /* 0x000322000c1e1900 */
[C---:B--2---:R-:W-:Y:S08]  /*5a00*/  HMMA.16816.F32 R4, R84.reuse, R88, RZ ;  /* 0x000000585404723c */ /* 0x044ff000000018ff */
[C---:B------:R-:W-:Y:S01]  /*5a10*/  HMMA.16816.F32 R8, R84.reuse, R90, RZ ;  /* 0x0000005a5408723c */ /* 0x040fe200000018ff */
[----:B------:R-:W-:Y:S07]  /*5a20*/  LDSM.16.M88.4 R88, [R113+0x20000] ;  /* 0x020000007158783b */ /* 0x000fee0000000200 */
[C---:B---3--:R-:W-:Y:S08]  /*5a30*/  HMMA.16816.F32 R12, R84.reuse, R92, RZ ;  /* 0x0000005c540c723c */ /* 0x048ff000000018ff */
[----:B------:R-:W-:Y:S01]  /*5a40*/  HMMA.16816.F32 R16, R84, R94, RZ ;  /* 0x0000005e5410723c */ /* 0x000fe200000018ff */
        /* <DEDUP_REMOVED lines=19> */
[C---:B----4-:R-:W-:Y:S08]  /*5b80*/  HMMA.16816.F32 R12, R96.reuse, R104, R12 ;  /* 0x00000068600c723c */ /* 0x050ff0000000180c */
[----:B------:R-:W-:Y:S01]  /*5b90*/  HMMA.16816.F32 R16, R96, R106, R16 ;  /* 0x0000006a6010723c */ /* 0x000fe20000001810 */
[----:B------:R-:W1:Y:S05]  /*5ba0*/  LDSM.16.M88.4 R96, [R109+0x12000] ;  /* 0x012000006d60783b */ /* 0x000e6a0000000200 */
[----:B------:R-:W-:Y:S02]  /*5bb0*/  LDSM.16.M88.4 R104, [R108+0x26800] ;  /* 0x026800006c68783b */ /* 0x000fe40000000200 */
        /* <DEDUP_REMOVED lines=44> */
[----:B------:R-:W2:Y:S07]  /*5e80*/  LDSM.16.M88.4 R88, [R112+0x24800] ;  /* 0x024800007058783b */ /* 0x000eae0000000200 */
[C---:B---3--:R-:W-:Y:S08]  /*5e90*/  HMMA.16816.F32 R12, R84.reuse, R96, R12 ;  /* 0x00000060540c723c */ /* 0x048ff0000000180c */
[----:B------:R-:W-:Y:S01]  /*5ea0*/  HMMA.16816.F32 R16, R84, R98, R16 ;  /* 0x000000625410723c */ /* 0x000fe20000001810 */
[----:B------:R-:W-:Y:S05]  /*5eb0*/  LDSM.16.M88.4 R84, [R110+0x16000] ;  /* 0x016000006e54783b */ /* 0x000fea0000000200 */
[----:B------:R-:W3:Y:S02]  /*5ec0*/  LDSM.16.M88.4 R96, [R233+0x26000] ;  /* 0x02600000e960783b */ /* 0x000ee40000000200 */
[C---:B-1----:R-:W-:Y:S08]  /*5ed0*/  HMMA.16816.F32 R4, R92.reuse, R100, R4 ;  /* 0x000000645c04723c */ /* 0x042ff00000001804 */
[C---:B------:R-:W-:Y:S01]  /*5ee0*/  HMMA.16816.F32 R8, R92.reuse, R102, R8 ;  /* 0x000000665c08723c */ /* 0x040fe20000001808 */
[----:B------:R-:W1:Y:S07]  /*5ef0*/  LDSM.16.M88.4 R100, [R233+0x26800] ;  /* 0x02680000e964783b */ /* 0x000e6e0000000200 */
[C---:B--2---:R-:W-:Y:S08]  /*5f00*/  HMMA.16816.F32 R12, R92.reuse, R88, R12 ;  /* 0x000000585c0c723c */ /* 0x044ff0000000180c */
[----:B------:R-:W-:Y:S01]  /*5f10*/  HMMA.16816.F32 R16, R92, R90, R16 ;  /* 0x0000005a5c10723c */ /* 0x000fe20000001810 */
[----:B------:R-:W-:Y:S05]  /*5f20*/  LDSM.16.M88.4 R88, [R109+0x16000] ;  /* 0x016000006d58783b */ /* 0x000fea0000000200 */
[----:B------:R-:W2:Y:S05]  /*5f30*/  LDSM.16.M88.4 R92, [R108+0x26000] ;  /* 0x026000006c5c783b */ /* 0x000eaa0000000200 */
[----:B------:R-:W-:Y:S01]  /*5f40*/  LDSM.16.M88.4 R108, [R112+0x26000] ;  /* 0x02600000706c783b */ /* 0x000fe20000000200 */
[C---:B---3--:R-:W-:Y:S08]  /*5f50*/  HMMA.16816.F32 R4, R84.reuse, R96, R4 ;  /* 0x000000605404723c */ /* 0x048ff00000001804 */
[C---:B------:R-:W-:Y:S01]  /*5f60*/  HMMA.16816.F32 R8, R84.reuse, R98, R8 ;  /* 0x000000625408723c */ /* 0x040fe20000001808 */
[----:B------:R-:W-:Y:S07]  /*5f70*/  LDSM.16.M88.4 R96, [R113+0x26000] ;  /* 0x026000007160783b */ /* 0x000fee0000000200 */
[C---:B-1----:R-:W-:Y:S08]  /*5f80*/  HMMA.16816.F32 R12, R84.reuse, R100, R12 ;  /* 0x00000064540c723c */ /* 0x042ff0000000180c */
[----:B------:R-:W-:Y:S01]  /*5f90*/  HMMA.16816.F32 R16, R84, R102, R16 ;  /* 0x000000665410723c */ /* 0x000fe20000001810 */
[----:B------:R-:W1:Y:S05]  /*5fa0*/  LDSM.16.M88.4 R84, [R115+0x16000] ;  /* 0x016000007354783b */ /* 0x000e6a0000000200 */
[----:B------:R-:W-:Y:S02]  /*5fb0*/  LDSM.16.M88.4 R100, [R114+0x16000] ;  /* 0x016000007264783b */ /* 0x000fe40000000200 */
[C---:B--2---:R-:W-:Y:S08]  /*5fc0*/  HMMA.16816.F32 R4, R88.reuse, R92, R4 ;  /* 0x0000005c5804723c */ /* 0x044ff00000001804 */
[C---:B------:R-:W-:Y:S01]  /*5fd0*/  HMMA.16816.F32 R8, R88.reuse, R94, R8 ;  /* 0x0000005e5808723c */ /* 0x040fe20000001808 */
[----:B------:R-:W2:Y:S07]  /*5fe0*/  LDSM.16.M88.4 R92, [R113+0x26800] ;  /* 0x02680000715c783b */ /* 0x000eae0000000200 */
[C---:B------:R-:W-:Y:S08]  /*5ff0*/  HMMA.16816.F32 R12, R88.reuse, R104, R12 ;  /* 0x00000068580c723c */ /* 0x040ff0000000180c */
[----:B------:R-:W-:Y:S01]  /*6000*/  HMMA.16816.F32 R16, R88, R106, R16 ;  /* 0x0000006a5810723c */ /* 0x000fe20000001810 */
[----:B------:R-:W3:Y:S07]  /*6010*/  LDSM.16.M88.4 R88, [R112+0x26800] ;  /* 0x026800007058783b */ /* 0x000eee0000000200 */
[C---:B-1----:R-:W-:Y:S08]  /*6020*/  HMMA.16816.F32 R4, R84.reuse, R96, R4 ;  /* 0x000000605404723c */ /* 0x042ff00000001804 */
[C---:B------:R-:W-:Y:S08]  /*6030*/  HMMA.16816.F32 R8, R84.reuse, R98, R8 ;  /* 0x000000625408723c */ /* 0x040ff00000001808 */
[C---:B--2---:R-:W-:Y:S08]  /*6040*/  HMMA.16816.F32 R12, R84.reuse, R92, R12 ;  /* 0x0000005c540c723c */ /* 0x044ff0000000180c */
[----:B------:R-:W-:Y:S03]  /*6050*/  HMMA.16816.F32 R16, R84, R94, R16 ;  /* 0x0000005e5410723c */ /* 0x000fe60000001810 */
[----:B------:R-:W-:Y:S02]  /*6060*/  LOP3.LUT R85, R3, 0x20, RZ, 0xc0, !PT ;  /* 0x0000002003557812 */ /* 0x000fe400078ec0ff */
[----:B------:R-:W-:Y:S03]  /*6070*/  SHF.R.U32.HI R84, RZ, 0x3, R222 ;  /* 0x00000003ff547819 */ /* 0x000fe600000116de */
[C---:B------:R-:W-:Y:S05]  /*6080*/  HMMA.16816.F32 R4, R100.reuse, R108, R4 ;  /* 0x0000006c6404723c */ /* 0x040fea0000001804 */
[----:B------:R-:W-:Y:S03]  /*6090*/  LOP3.LUT R84, R85, 0x18, R84, 0xf8, !PT ;  /* 0x0000001855547812 */ /* 0x000fe600078ef854 */
[C---:B------:R-:W-:Y:S08]  /*60a0*/  HMMA.16816.F32 R8, R100.reuse, R110, R8 ;  /* 0x0000006e6408723c */ /* 0x040ff00000001808 */
[C---:B---3--:R-:W-:Y:S03]  /*60b0*/  HMMA.16816.F32 R12, R100.reuse, R88, R12 ;  /* 0x00000058640c723c */ /* 0x048fe6000000180c */
[C---:B------:R-:W-:Y:S01]  /*60c0*/  FADD.FTZ R203, -R202.reuse, R5 ;  /* 0x00000005cacb7221 */ /* 0x040fe20000010100 */
[C---:B------:R-:W-:Y:S04]  /*60d0*/  FADD.FTZ R205, -R202.reuse, R4 ;  /* 0x00000004cacd7221 */ /* 0x040fe80000010100 */
[-C--:B------:R-:W-:Y:S01]  /*60e0*/  FSEL R206, R203, R202.reuse, P3 ;  /* 0x000000cacbce7208 */ /* 0x080fe20001800000 */
[----:B------:R-:W-:Y:S03]  /*60f0*/  HMMA.16816.F32 R16, R100, R90, R16 ;  /* 0x0000005a6410723c */ /* 0x000fe60000001810 */
[----:B------:R-:W-:Y:S01]  /*6100*/  FSEL R205, R205, R202, P4 ;  /* 0x000000cacdcd7208 */ /* 0x000fe20002000000 */
[----:B------:R-:W-:Y:S01]  /*6110*/  FADD.FTZ R207, -R202, R8 ;  /* 0x00000008cacf7221 */ /* 0x000fe20000010100 */
[----:B------:R-:W-:Y:S01]  /*6120*/  FSETP.GE.FTZ.AND P3, PT, R196, RZ, PT ;  /* 0x000000ffc400720b */ /* 0x000fe20003f76000 */
[C---:B------:R-:W-:Y:S01]  /*6130*/  FADD.FTZ R121, -R202.reuse, R9 ;  /* 0x00000009ca797221 */ /* 0x040fe20000010100 */
[----:B------:R-:W-:Y:S01]  /*6140*/  FSETP.GE.FTZ.AND P4, PT, R129, RZ, PT ;  /* 0x000000ff8100720b */ /* 0x000fe20003f96000 */
[----:B------:R-:W-:Y:S01]  /*6150*/  FMUL.FTZ R206, R199, R206 ;  /* 0x000000cec7ce7220 */ /* 0x000fe20000410000 */
[-C--:B------:R-:W-:Y:S01]  /*6160*/  FSEL R207, R207, R202.reuse, P2 ;  /* 0x000000cacfcf7208 */ /* 0x080fe20001000000 */
[----:B------:R-:W-:Y:S01]  /*6170*/  FADD.FTZ R199, -R202, R13 ;  /* 0x0000000dcac77221 */ /* 0x000fe20000010100 */
[----:B------:R-:W-:Y:S01]  /*6180*/  FSETP.GE.FTZ.AND P2, PT, R197, RZ, PT ;  /* 0x000000ffc500720b */ /* 0x000fe20003f56000 */
[----:B------:R-:W-:Y:S01]  /*6190*/  FMUL.FTZ R205, R200, R205 ;  /* 0x000000cdc8cd7220 */ /* 0x000fe20000410000 */
[----:B------:R-:W-:Y:S01]  /*61a0*/  FADD.FTZ R203, -R204, R15 ;  /* 0x0000000fcccb7221 */ /* 0x000fe20000010100 */
[----:B------:R-:W-:Y:S01]  /*61b0*/  FMUL.FTZ R207, R198, R207 ;  /* 0x000000cfc6cf7220 */ /* 0x000fe20000410000 */
[----:B------:R-:W-:Y:S01]  /*61c0*/  FSEL R198, R121, R202, P2 ;  /* 0x000000ca79c67208 */ /* 0x000fe20001000000 */
[----:B------:R-:W-:Y:S01]  /*61d0*/  FADD.FTZ R121, -R202, R12 ;  /* 0x0000000cca797221 */ /* 0x000fe20000010100 */
[----:B------:R-:W-:Y:S02]  /*61e0*/  FSETP.GE.FTZ.AND P2, PT, R131, RZ, PT ;  /* 0x000000ff8300720b */ /* 0x000fe40003f56000 */
[----:B------:R-:W-:Y:S01]  /*61f0*/  F2FP.F16.F32.PACK_AB R205, R206, R205 ;  /* 0x000000cdcecd723e */ /* 0x000fe200000000ff */
[----:B------:R-:W-:Y:S01]  /*6200*/  FMUL.FTZ R198, R197, R198 ;  /* 0x000000c6c5c67220 */ /* 0x000fe20000410000 */
[-C--:B------:R-:W-:Y:S01]  /*6210*/  FSEL R121, R121, R202.reuse, P3 ;  /* 0x000000ca79797208 */ /* 0x080fe20001800000 */
[----:B------:R-:W-:Y:S01]  /*6220*/  FADD.FTZ R197, -R202, R16 ;  /* 0x00000010cac57221 */ /* 0x000fe20000010100 */
[----:B------:R-:W-:Y:S01]  /*6230*/  FSEL R200, R199, R202, P2 ;  /* 0x000000cac7c87208 */ /* 0x000fe20001000000 */
[----:B------:R-:W-:Y:S01]  /*6240*/  FADD.FTZ R199, -R204, R10 ;  /* 0x0000000accc77221 */ /* 0x000fe20000010100 */
[----:B------:R-:W-:Y:S01]  /*6250*/  FSETP.GE.FTZ.AND P2, PT, R130, RZ, PT ;  /* 0x000000ff8200720b */ /* 0x000fe20003f56000 */
[----:B------:R-:W-:Y:S01]  /*6260*/  FMUL.FTZ R121, R196, R121 ;  /* 0x00000079c4797220 */ /* 0x000fe20000410000 */
[----:B------:R-:W-:Y:S01]  /*6270*/  FSETP.GE.FTZ.AND P3, PT, R127, RZ, PT ;  /* 0x000000ff7f00720b */ /* 0x000fe20003f76000 */
[----:B------:R-:W-:Y:S01]  /*6280*/  FMUL.FTZ R200, R131, R200 ;  /* 0x000000c883c87220 */ /* 0x000fe20000410000 */
[----:B------:R-:W-:Y:S01]  /*6290*/  FSEL R197, R197, R202, P2 ;  /* 0x000000cac5c57208 */ /* 0x000fe20001000000 */
[----:B------:R-:W-:Y:S01]  /*62a0*/  FADD.FTZ R131, -R204, R6 ;  /* 0x00000006cc837221 */ /* 0x000fe20000010100 */
[----:B------:R-:W-:Y:S01]  /*62b0*/  FSETP.GE.FTZ.AND P2, PT, R128, RZ, PT ;  /* 0x000000ff8000720b */ /* 0x000fe20003f56000 */
[----:B------:R-:W-:Y:S01]  /*62c0*/  @P4 FADD.FTZ R202, -R202, R17 ;  /* 0x00000011caca4221 */ /* 0x000fe20000010100 */
[----:B------:R-:W-:Y:S01]  /*62d0*/  F2FP.F16.F32.PACK_AB R200, R200, R121 ;  /* 0x00000079c8c8723e */ /* 0x000fe200000000ff */
[----:B------:R-:W-:Y:S01]  /*62e0*/  FADD.FTZ R121, -R204, R7 ;  /* 0x00000007cc797221 */ /* 0x000fe20000010100 */
[----:B------:R-:W-:Y:S01]  /*62f0*/  FSEL R131, R131, R204, P2 ;  /* 0x000000cc83837208 */ /* 0x000fe20001000000 */
[----:B------:R-:W-:Y:S01]  /*6300*/  FMUL.FTZ R202, R129, R202 ;  /* 0x000000ca81ca7220 */ /* 0x000fe20000410000 */
[----:B------:R-:W-:Y:S01]  /*6310*/  FSETP.GE.FTZ.AND P2, PT, R126, RZ, PT ;  /* 0x000000ff7e00720b */ /* 0x000fe20003f56000 */
[----:B------:R-:W-:Y:S01]  /*6320*/  FADD.FTZ R129, -R204, R11 ;  /* 0x0000000bcc817221 */ /* 0x000fe20000010100 */
[-C--:B------:R-:W-:Y:S01]  /*6330*/  FSEL R196, R121, R204.reuse, P3 ;  /* 0x000000cc79c47208 */ /* 0x080fe20001800000 */
[----:B------:R-:W-:Y:S01]  /*6340*/  FMUL.FTZ R128, R128, R131 ;  /* 0x0000008380807220 */ /* 0x000fe20000410000 */
[----:B------:R-:W-:Y:S01]  /*6350*/  FSETP.GE.FTZ.AND P4, PT, R125, RZ, PT ;  /* 0x000000ff7d00720b */ /* 0x000fe20003f96000 */
[----:B------:R-:W-:Y:S01]  /*6360*/  FADD.FTZ R131, -R204, R14 ;  /* 0x0000000ecc837221 */ /* 0x000fe20000010100 */
[-C--:B------:R-:W-:Y:S01]  /*6370*/  FSEL R121, R199, R204.reuse, P2 ;  /* 0x000000ccc7797208 */ /* 0x080fe20001000000 */
[----:B------:R-:W-:Y:S01]  /*6380*/  FMUL.FTZ R197, R130, R197 ;  /* 0x000000c582c57220 */ /* 0x000fe20000410000 */
[----:B------:R-:W-:Y:S01]  /*6390*/  FSETP.GE.FTZ.AND P2, PT, R124, RZ, PT ;  /* 0x000000ff7c00720b */ /* 0x000fe20003f56000 */
[----:B------:R-:W-:Y:S01]  /*63a0*/  FADD.FTZ R199, -R204, R18 ;  /* 0x00000012ccc77221 */ /* 0x000fe20000010100 */
[-C--:B------:R-:W-:Y:S02]  /*63b0*/  FSEL R130, R129, R204.reuse, P4 ;  /* 0x000000cc81827208 */ /* 0x080fe40002000000 */
[----:B------:R-:W-:Y:S01]  /*63c0*/  FSEL R129, R131, R204, P2 ;  /* 0x000000cc83817208 */ /* 0x000fe20001000000 */
[----:B------:R-:W-:Y:S01]  /*63d0*/  FMUL.FTZ R131, R127, R196 ;  /* 0x000000c47f837220 */ /* 0x000fe20000410000 */
[----:B------:R-:W-:Y:S02]  /*63e0*/  FSETP.GE.FTZ.AND P3, PT, R123, RZ, PT ;  /* 0x000000ff7b00720b */ /* 0x000fe40003f76000 */
[----:B------:R-:W-:Y:S02]  /*63f0*/  FSETP.GE.FTZ.AND P2, PT, R122, RZ, PT ;  /* 0x000000ff7a00720b */ /* 0x000fe40003f56000 */
[-C--:B------:R-:W-:Y:S02]  /*6400*/  FSEL R196, R203, R204.reuse, P3 ;  /* 0x000000cccbc47208 */ /* 0x080fe40001800000 */
[----:B------:R-:W-:Y:S01]  /*6410*/  FSEL R127, R199, R204, P2 ;  /* 0x000000ccc77f7208 */ /* 0x000fe20001000000 */
[----:B------:R-:W-:Y:S01]  /*6420*/  @P5 FADD.FTZ R204, -R204, R19 ;  /* 0x00000013cccc5221 */ /* 0x000fe20000010100 */
[----:B------:R-:W-:Y:S01]  /*6430*/  F2FP.F16.F32.PACK_AB R198, R198, R207 ;  /* 0x000000cfc6c6723e */ /* 0x000fe200000000ff */
        /* <DEDUP_REMOVED lines=75> */
.L_x_1159:
[----:B------:R-:W-:Y:S02]  /*68f0*/  IMAD.MOV.U32 R4, RZ, RZ, 0x10 ;  /* 0x00000010ff047424 */ /* 0x000fe400078e00ff */
[----:B------:R-:W-:Y:S01]  /*6900*/  FMUL.FTZ R121, R126, R121 ;  /* 0x000000797e797220 */ /* 0x000fe20000410000 */
[----:B------:R-:W-:Y:S01]  /*6910*/  FMUL.FTZ R130, R125, R130 ;  /* 0x000000827d827220 */ /* 0x000fe20000410000 */
[----:B------:R-:W-:Y:S01]  /*6920*/  F2FP.F16.F32.PACK_AB R131, R131, R128 ;  /* 0x000000808383723e */ /* 0x000fe200000000ff */
[----:B------:R-:W-:Y:S01]  /*6930*/  FMUL.FTZ R196, R123, R196 ;  /* 0x000000c47bc47220 */ /* 0x000fe20000410000 */
[----:B-1----:R-:W-:Y:S01]  /*6940*/  SEL R6, R4, 0xfffffff0, !P0 ;  /* 0xfffffff004067807 */ /* 0x002fe20004000000 */
[----:B------:R-:W-:Y:S01]  /*6950*/  FMUL.FTZ R129, R124, R129 ;  /* 0x000000817c817220 */ /* 0x000fe20000410000 */
[----:B------:R-:W-:Y:S01]  /*6960*/  SHF.R.U32.HI R234, RZ, 0x1, R222 ;  /* 0x00000001ffea7819 */ /* 0x000fe200000116de */
[----:B------:R-:W-:Y:S01]  /*6970*/  STS [R120+0x28000], R205 ;  /* 0x028000cd78007388 */ /* 0x000fe20000000800 */
[----:B------:R-:W-:Y:S01]  /*6980*/  F2FP.F16.F32.PACK_AB R121, R130, R121 ;  /* 0x000000798279723e */ /* 0x000fe200000000ff */
[----:B------:R-:W-:Y:S01]  /*6990*/  IMAD.IADD R7, R120, 0x1, R6 ;  /* 0x0000000178077824 */ /* 0x000fe200078e0206 */
[----:B------:R-:W-:Y:S01]  /*69a0*/  LOP3.LUT R5, R234, 0x10, RZ, 0xc0, !PT ;  /* 0x00000010ea057812 */ /* 0x000fe200078ec0ff */
[----:B------:R1:W-:Y:S01]  /*69b0*/  STS [R120+0x28400], R131 ;  /* 0x0284008378007388 */ /* 0x0003e20000000800 */
[----:B------:R-:W-:Y:S01]  /*69c0*/  FMUL.FTZ R204, R119, R204 ;  /* 0x000000cc77cc7220 */ /* 0x000fe20000410000 */
[----:B------:R-:W-:Y:S01]  /*69d0*/  FMUL.FTZ R127, R122, R127 ;  /* 0x0000007f7a7f7220 */ /* 0x000fe20000410000 */
[----:B------:R-:W-:Y:S01]  /*69e0*/  F2FP.F16.F32.PACK_AB R196, R196, R129 ;  /* 0x00000081c4c4723e */ /* 0x000fe200000000ff */
[----:B------:R-:W-:Y:S01]  /*69f0*/  STS [R7+0x28000], R198 ;  /* 0x028000c607007388 */ /* 0x000fe20000000800 */
[----:B------:R-:W-:Y:S01]  /*6a00*/  LOP3.LUT R4, R5, 0x8, R222, 0xf8, !PT ;  /* 0x0000000805047812 */ /* 0x000fe200078ef8de */
[----:B------:R-:W2:Y:S01]  /*6a10*/  LDC R123, c[0x0][0x44c] ;  /* 0x00011300ff7b7b82 */ /* 0x000ea20000000800 */
[----:B------:R-:W-:Y:S01]  /*6a20*/  LOP3.LUT R5, R84, 0x1c0, R219, 0xf8, !PT ;  /* 0x000001c054057812 */ /* 0x000fe200078ef8db */
[----:B------:R-:W-:Y:S01]  /*6a30*/  STS [R7+0x28400], R121 ;  /* 0x0284007907007388 */ /* 0x000fe20000000800 */
[----:B------:R-:W-:Y:S01]  /*6a40*/  IMAD.IADD R84, R6, 0x1, R201 ;  /* 0x0000000106547824 */ /* 0x000fe200078e02c9 */
[----:B------:R-:W-:Y:S02]  /*6a50*/  F2FP.F16.F32.PACK_AB R197, R202, R197 ;  /* 0x000000c5cac5723e */ /* 0x000fe400000000ff */
[----:B------:R-:W-:Y:S01]  /*6a60*/  F2FP.F16.F32.PACK_AB R127, R204, R127 ;  /* 0x0000007fcc7f723e */ /* 0x000fe200000000ff */
[----:B------:R-:W-:Y:S01]  /*6a70*/  STS [R201+-0x2000], R200 ;  /* 0xffe000c8c9007388 */ /* 0x000fe20000000800 */
[----:B------:R-:W-:Y:S02]  /*6a80*/  LOP3.LUT R13, R4, R217, RZ, 0x3c, !PT ;  /* 0x000000d9040d7212 */ /* 0x000fe400078e3cff */
[----:B------:R-:W-:Y:S01]  /*6a90*/  LOP3.LUT R4, R5, 0x38, R218, 0x78, !PT ;  /* 0x0000003805047812 */ /* 0x000fe200078e78da */
[----:B------:R-:W-:Y:S01]  /*6aa0*/  STS [R201+-0x1c00], R196 ;  /* 0xffe400c4c9007388 */ /* 0x000fe20000000800 */
[----:B------:R-:W-:Y:S02]  /*6ab0*/  LOP3.LUT R13, R13, 0x200, R220, 0xf8, !PT ;  /* 0x000002000d0d7812 */ /* 0x000fe400078ef8dc */
[----:B------:R-:W-:Y:S01]  /*6ac0*/  LOP3.LUT R4, R4, 0x200, R219, 0xf8, !PT ;  /* 0x0000020004047812 */ /* 0x000fe200078ef8db */
[----:B------:R-:W-:Y:S01]  /*6ad0*/  STS [R84+-0x2000], R197 ;  /* 0xffe000c554007388 */ /* 0x000fe20000000800 */
[C---:B------:R-:W-:Y:S02]  /*6ae0*/  LEA R232, R13.reuse, UR4, 0x1 ;  /* 0x000000040de87c11 */ /* 0x040fe4000f8e08ff */
[----:B------:R-:W-:Y:S01]  /*6af0*/  LEA R235, R4, UR4, 0x1 ;  /* 0x0000000404eb7c11 */ /* 0x000fe2000f8e08ff */
[----:B------:R-:W-:Y:S01]  /*6b00*/  STS [R84+-0x1c00], R127 ;  /* 0xffe4007f54007388 */ /* 0x000fe20000000800 */
[----:B------:R-:W-:Y:S02]  /*6b10*/  LEA R13, R13, UR5, 0x1 ;  /* 0x000000050d0d7c11 */ /* 0x000fe4000f8e08ff */
[----:B------:R-:W-:Y:S01]  /*6b20*/  SEL R212, R221, 0xffffffc0, !P0 ;  /* 0xffffffc0ddd47807 */ /* 0x000fe20004000000 */
[----:B------:R-:W-:Y:S01]  /*6b30*/  BAR.SYNC.DEFER_BLOCKING 0x0 ;  /* 0x0000000000007b1d */ /* 0x000fe20000010000 */
[----:B--2---:R-:W-:Y:S03]  /*6b40*/  IMAD R123, R123, UR9, RZ ;  /* 0x000000097b7b7c24 */ /* 0x004fe6000f8e02ff */
[----:B-1----:R-:W-:Y:S02]  /*6b50*/  IMAD.IADD R120, R212, 0x1, R13 ;  /* 0x00000001d4787824 */ /* 0x002fe400078e020d */
        /* <DEDUP_REMOVED lines=109> */
[----:B------:R-:W-:Y:S02]  /*7230*/  LOP3.LUT R7, R208, 0x80, RZ, 0xfc, !PT ;  /* 0x00000080d0077812 */ /* 0x000fe400078efcff */
[----:B------:R-:W-:Y:S02]  /*7240*/  LEA.HI.X R11, R4, R249, R5, 0x1, P2 ;  /* 0x000000f9040b7211 */ /* 0x000fe400010f0c05 */
[----:B------:R-:W-:Y:S02]  /*7250*/  LEA R5, R9, UR4, 0x1 ;  /* 0x0000000409057c11 */ /* 0x000fe4000f8e08ff */
[----:B------:R-:W-:Y:S02]  /*7260*/  ISETP.GE.AND P3, PT, R7, UR8, PT ;  /* 0x0000000807007c0c */ /* 0x000fe4000bf66270 */
[----:B------:R-:W-:Y:S01]  /*7270*/  LOP3.LUT R4, R208, 0xc0, RZ, 0xfc, !PT ;  /* 0x000000c0d0047812 */ /* 0x000fe200078efcff */
[----:B------:R-:W-:Y:S01]  /*7280*/  @!PT LDS RZ, [RZ] ;  /* 0x00000000fffff984 */ /* 0x000fe20000000800 */
[----:B------:R-:W-:Y:S01]  /*7290*/  @!PT LDS RZ, [RZ] ;  /* 0x00000000fffff984 */ /* 0x000fe20000000800 */
[----:B------:R-:W-:Y:S01]  /*72a0*/  @!PT LDS RZ, [RZ] ;  /* 0x00000000fffff984 */ /* 0x000fe20000000800 */
[----:B------:R1:W-:Y:S03]  /*72b0*/  @!P5 LDGSTS.E.BYPASS.LTC128B.128 [R5+0x10000], desc[UR34][R248.64] ;  /* 0x10000000f805dfae */ /* 0x0003e6000b981a22 */
[----:B------:R-:W-:Y:S01]  /*72c0*/  ISETP.GE.AND P2, PT, R4, UR8, PT ;  /* 0x0000000804007c0c */ /* 0x000fe2000bf46270 */
        /* <DEDUP_REMOVED lines=37> */
.L_x_1160:
[----:B------:R-:W-:Y:S01]  /*7520*/  LEA R213, R225, UR4, 0x1 ;  /* 0x00000004e1d57c11 */ /* 0x000fe2000f8e08ff */
[----:B------:R-:W-:Y:S01]  /*7530*/  LDSM.16.MT88.4 R16, [R235+0x18000] ;  /* 0x01800000eb10783b */ /* 0x000fe20000004200 */
[----:B------:R-:W-:Y:S02]  /*7540*/  @UP0 UIADD3 UR60, UP1, UPT, UR56, -0x100, URZ ;  /* 0xffffff00383c0890 */ /* 0x000fe4000ff3e0ff */
[----:B------:R-:W-:Y:S01]  /*7550*/  ULOP3.LUT UR16, UR37, 0x1, URZ, 0xc0, !UPT ;  /* 0x0000000125107892 */ /* 0x000fe2000f8ec0ff */
[----:B------:R-:W1:Y:S01]  /*7560*/  LDSM.16.M88.4 R128, [R213+0x28000] ;  /* 0x02800000d580783b */ /* 0x000e620000000200 */
[--C-:B------:R-:W-:Y:S01]  /*7570*/  IMAD.IADD R214, R226, 0x1, R213.reuse ;  /* 0x00000001e2d67824 */ /* 0x100fe200078e02d5 */
[----:B------:R-:W-:Y:S01]  /*7580*/  @UP0 UIADD3.X UR59, UPT, UPT, UR57, -0x1, URZ, UP1, !UPT ;  /* 0xffffffff393b0890 */ /* 0x000fe20008ffe4ff */
[----:B------:R-:W-:Y:S01]  /*7590*/  IMAD.IADD R237, R212, 0x1, R213 ;  /* 0x00000001d4ed7824 */ /* 0x000fe200078e02d5 */
[----:B------:R-:W2:Y:S01]  /*75a0*/  LDSM.16.M88.4 R124, [R213+0x29000] ;  /* 0x02900000d57c783b */ /* 0x000ea20000000200 */
[----:B------:R-:W-:Y:S03]  /*75b0*/  @UP0 UIADD3 UR10, UP1, UPT, UR10, -0x100, URZ ;  /* 0xffffff000a0a0890 */ /* 0x000fe6000ff3e0ff */
        /* <DEDUP_REMOVED lines=73> */
[----:B-1----:R-:W-:Y:S07]  /*7a50*/  IMAD.U32 R237, RZ, RZ, UR51 ;  /* 0x00000033ffed7e24 */ /* 0x002fee000f8e00ff */
[C---:B---3--:R-:W-:Y:S08]  /*7a60*/  HMMA.16816.F32 R8, R212.reuse, R200, R8 ;  /* 0x000000c8d408723c */ /* 0x048ff00000001808 */
[-C--:B------:R-:W-:Y:S08]  /*7a70*/  HMMA.16816.F32 R12, R212, R202.reuse, R12 ;  /* 0x000000cad40c723c */ /* 0x080ff0000000180c */
[C---:B------:R-:W-:Y:S01]  /*7a80*/  HMMA.16816.F32 R16, R196.reuse, R202, R16 ;  /* 0x000000cac410723c */ /* 0x040fe20000001810 */
[----:B------:R1:W2:Y:S07]  /*7a90*/  LDSM.16.MT88.4 R200, [R235+0x1f800] ;  /* 0x01f80000ebc8783b */ /* 0x0002ae0000004200 */
[-C--:B----4-:R-:W-:Y:S08]  /*7aa0*/  HMMA.16816.F32 R84, R196, R204.reuse, R84 ;  /* 0x000000ccc454723c */ /* 0x090ff00000001854 */
[C---:B------:R-:W-:Y:S01]  /*7ab0*/  HMMA.16816.F32 R88, R212.reuse, R204, R88 ;  /* 0x000000ccd458723c */ /* 0x040fe20000001858 */
[----:B------:R-:W-:Y:S03]  /*7ac0*/  IMAD.U32 R205, RZ, RZ, UR51 ;  /* 0x00000033ffcd7e24 */ /* 0x000fe6000f8e00ff */
[----:B------:R-:W-:Y:S04]  /*7ad0*/  LEA R204, P2, R237, R244, 0x2 ;  /* 0x000000f4edcc7211 */ /* 0x000fe800078410ff */
[-C--:B------:R-:W-:Y:S01]  /*7ae0*/  HMMA.16816.F32 R92, R212, R206.reuse, R92 ;  /* 0x000000ced45c723c */ /* 0x080fe2000000185c */
[----:B-1----:R-:W1:Y:S02]  /*7af0*/  LDC R235, c[0x0][0x44c] ;  /* 0x00011300ffeb7b82 */ /* 0x002e640000000800 */
[----:B------:R-:W-:Y:S05]  /*7b00*/  LEA.HI.X.SX32 R205, R205, R245, 0x2, P2 ;  /* 0x000000f5cdcd7211 */ /* 0x000fea00010f16ff */
[C---:B------:R-:W-:Y:S08]  /*7b10*/  HMMA.16816.F32 R96, R196.reuse, R206, R96 ;  /* 0x000000cec460723c */ /* 0x040ff00000001860 */
[-C--:B------:R-:W-:Y:S08]  /*7b20*/  HMMA.16816.F32 R100, R196, R208.reuse, R100 ;  /* 0x000000d0c464723c */ /* 0x080ff00000001864 */
[C---:B------:R-:W-:Y:S04]  /*7b30*/  HMMA.16816.F32 R104, R212.reuse, R208, R104 ;  /* 0x000000d0d468723c */ /* 0x040fe80000001868 */
[----:B-1----:R-:W-:Y:S01]  /*7b40*/  IMAD R237, R235, UR9, RZ ;  /* 0x00000009ebed7c24 */ /* 0x002fe2000f8e02ff */
[----:B------:R-:W-:Y:S03]  /*7b50*/  SHF.R.U32.HI R235, RZ, 0x2, R222 ;  /* 0x00000002ffeb7819 */ /* 0x000fe600000116de */
[-C--:B------:R-:W-:Y:S03]  /*7b60*/  HMMA.16816.F32 R108, R212, R210.reuse, R108 ;  /* 0x000000d2d46c723c */ /* 0x080fe6000000186c */
[C---:B------:R-:W-:Y:S04]  /*7b70*/  LEA R206, P2, R237.reuse, R204, 0x5 ;  /* 0x000000ccedce7211 */ /* 0x040fe800078428ff */
[C---:B------:R-:W-:Y:S01]  /*7b80*/  LEA.HI.X.SX32 R207, R237.reuse, R205, 0x5, P2 ;  /* 0x000000cdedcf7211 */ /* 0x040fe200010f2eff */
        /* <DEDUP_REMOVED lines=12> */
[C---:B------:R-:W-:Y:S02]  /*7c50*/  LEA.HI.X.SX32 R215, R237.reuse, R201, 0x5, P2 ;  /* 0x000000c9edd77211 */ /* 0x040fe400010f2eff */
[----:B------:R-:W-:Y:S02]  /*7c60*/  PLOP3.LUT P2, PT, PT, PT, UP0, 0x80, 0x8 ;  /* 0x000000000008781c */ /* 0x000fe40003f4f008 */
[C---:B------:R-:W-:Y:S04]  /*7c70*/  LEA R212, P3, R237.reuse, R214, 0x5 ;  /* 0x000000d6edd47211 */ /* 0x040fe800078628ff */
[C---:B------:R-:W-:Y:S03]  /*7c80*/  LEA.HI.X.SX32 R213, R237.reuse, R215, 0x5, P3 ;  /* 0x000000d7edd57211 */ /* 0x040fe600018f2eff */
[C---:B------:R-:W-:Y:S04]  /*7c90*/  IMAD.WIDE R196, R237.reuse, -0xc0, R212 ;  /* 0xffffff40edc47825 */ /* 0x040fe800078e02d4 */
[----:B------:R-:W-:Y:S02]  /*7ca0*/  @P2 LOP3.LUT R234, R234, 0x30, RZ, 0xc0, !PT ;  /* 0x00000030eaea2812 */ /* 0x000fe400078ec0ff */
[C---:B------:R-:W-:Y:S02]  /*7cb0*/  LEA R198, P3, R237.reuse, R196, 0x5 ;  /* 0x000000c4edc67211 */ /* 0x040fe400078628ff */
[----:B------:R-:W-:Y:S02]  /*7cc0*/  @P2 LOP3.LUT R241, R234, 0x7, R235, 0xf8, !PT ;  /* 0x00000007eaf12812 */ /* 0x000fe400078ef8eb */
[C---:B------:R-:W-:Y:S02]  /*7cd0*/  LEA.HI.X.SX32 R199, R237.reuse, R197, 0x5, P3 ;  /* 0x000000c5edc77211 */ /* 0x040fe400018f2eff */
[----:B------:R-:W-:Y:S01]  /*7ce0*/  LEA R234, P3, R237, R198, 0x5 ;  /* 0x000000c6edea7211 */ /* 0x000fe200078628ff */
[----:B------:R-:W-:Y:S01]  /*7cf0*/  @P2 IMAD.WIDE.U32 R202, R241, R252, UR56 ;  /* 0x00000038f1ca2e25 */ /* 0x000fe2000f8e00fc */
[----:B------:R-:W-:Y:S01]  /*7d00*/  @UP0 UMOV UR56, UR60 ;  /* 0x0000003c00380c82 */ /* 0x000fe20008000000 */
[----:B------:R-:W-:Y:S01]  /*7d10*/  @UP0 UMOV UR57, UR59 ;  /* 0x0000003b00390c82 */ /* 0x000fe20008000000 */
[C---:B------:R-:W-:Y:S01]  /*7d20*/  LEA.HI.X.SX32 R235, R237.reuse, R199, 0x5, P3 ;  /* 0x000000c7edeb7211 */ /* 0x040fe200018f2eff */
[----:B------:R-:W-:Y:S01]  /*7d30*/  UISETP.GT.AND UP0, UPT, UR37, UR47, UPT ;  /* 0x0000002f2500728c */ /* 0x000fe2000bf04270 */
        /* <DEDUP_REMOVED lines=253> */
[----:B------:R-:W-:Y:S02]  /*8d10*/  SHF.L.U32 R3, R222, 0x5, RZ ;  /* 0x00000005de037819 */ /* 0x000fe400000006ff */
[----:B------:R-:W-:Y:S01]  /*8d20*/  LOP3.LUT R5, R2, 0x1c0, RZ, 0xc0, !PT ;  /* 0x000001c002057812 */ /* 0x000fe200078ec0ff */
[----:B------:R-:W3:Y:S01]  /*8d30*/  LDCU UR9, c[0x0][0x4fc] ;  /* 0x00009f80ff0977ac */ /* 0x000ee20008000800 */
[C---:B------:R-:W-:Y:S02]  /*8d40*/  SHF.L.U32 R2, R222.reuse, 0x1, RZ ;  /* 0x00000001de027819 */ /* 0x040fe400000006ff */
        /* <DEDUP_REMOVED lines=287> */
.L_x_1162:
        /* <DEDUP_REMOVED lines=12> */
.L_x_1163:
[----:B------:R-:W2:Y:S01]  /*a000*/  LDCU.64 UR8, c[0x0][0x5c8] ;  /* 0x0000b900ff0877ac */ /* 0x000ea20008000a00 */
[----:B------:R-:W-:-:S04]  /*a010*/  UIADD3 UR12, UPT, UPT, UR39, UR41, URZ ;  /* 0x00000029270c7290 */ /* 0x000fc8000fffe0ff */
[----:B--2---:R-:W-:Y:S02]  /*a020*/  UIMAD.WIDE.U32 UR40, UR12, UR8, URZ ;  /* 0x000000080c2872a5 */ /* 0x004fe4000f8e00ff */
[----:B------:R-:W-:-:S04]  /*a030*/  UIMAD UR12, UR12, UR9, URZ ;  /* 0x000000090c0c72a4 */ /* 0x000fc8000f8e02ff */
[----:B------:R-:W-:-:S06]  /*a040*/  UIADD3 UR12, UPT, UPT, UR41, UR12, URZ ;  /* 0x0000000c290c7290 */ /* 0x000fcc000fffe0ff */
[----:B------:R-:W-:-:S07]  /*a050*/  MOV R6, UR12 ;  /* 0x0000000c00067c02 */ /* 0x000fce0008000f00 */
.L_x_1164:
[----:B------:R-:W-:Y:S01]  /*a060*/  BAR.SYNC.DEFER_BLOCKING 0x0 ;  /* 0x0000000000007b1d */ /* 0x000fe20000010000 */
[----:B-1----:R-:W-:Y:S01]  /*a070*/  LOP3.LUT R3, R218, 0x1f8, RZ, 0xc0, !PT ;  /* 0x000001f8da037812 */ /* 0x002fe200078ec0ff */
[----:B------:R-:W-:-:S03]  /*a080*/  USHF.L.U32 UR14, UR42, 0x6, URZ ;  /* 0x000000062a0e7899 */ /* 0x000fc600080006ff */
[----:B------:R-:W-:Y:S01]  /*a090*/  LOP3.LUT R3, R3, 0x38, R222, 0x78, !PT ;  /* 0x0000003803037812 */ /* 0x000fe200078e78de */
[----:B------:R-:W-:Y:S01]  /*a0a0*/  USHF.R.S32.HI UR15, URZ, 0x1f, UR14 ;  /* 0x0000001fff0f7899 */ /* 0x000fe2000801140e */
[----:B------:R-:W-:Y:S01]  /*a0b0*/  BSSY.RECONVERGENT B0, `(.L_x_1165) ;  /* 0x000003f000007945 */ /* 0x000fe20003800200 */
[----:B------:R-:W1:Y:S01]  /*a0c0*/  S2R R80, SR_TID.X ;  /* 0x0000000000507919 */ /* 0x000e620000002100 */
[----:B------:R-:W-:Y:S01]  /*a0d0*/  LOP3.LUT R7, R3, 0x1e00, R218, 0xf8, !PT ;  /* 0x00001e0003077812 */ /* 0x000fe200078ef8da */
[----:B------:R-:W-:Y:S01]  /*a0e0*/  UIMAD UR12, UR15, UR10, URZ ;  /* 0x0000000a0f0c72a4 */ /* 0x000fe2000f8e02ff */
[----:B------:R-:W2:Y:S01]  /*a0f0*/  LDC.64 R2, c[0x0][0x5d8] ;  /* 0x00017600ff027b82 */ /* 0x000ea20000000a00 */
[----:B------:R-:W-:Y:S01]  /*a100*/  UIMAD.WIDE.U32 UR46, UR14, UR10, URZ ;  /* 0x0000000a0e2e72a5 */ /* 0x000fe2000f8e00ff */
[----:B------:R-:W-:Y:S01]  /*a110*/  LEA R7, R7, UR4, 0x1 ;  /* 0x0000000407077c11 */ /* 0x000fe2000f8e08ff */
[----:B------:R-:W-:-:S04]  /*a120*/  UIMAD UR12, UR14, UR11, UR12 ;  /* 0x0000000b0e0c72a4 */ /* 0x000fc8000f8e020c */
[----:B------:R-:W-:Y:S02]  /*a130*/  IMAD.U32 R52, RZ, RZ, UR46 ;  /* 0x0000002eff347e24 */ /* 0x000fe4000f8e00ff */
[----:B------:R-:W-:Y:S02]  /*a140*/  IMAD.U32 R4, RZ, RZ, UR46 ;  /* 0x0000002eff047e24 */ /* 0x000fe4000f8e00ff */
[----:B------:R-:W-:Y:S01]  /*a150*/  IMAD.U32 R5, RZ, RZ, UR47 ;  /* 0x0000002fff057e24 */ /* 0x000fe2000f8e00ff */
[----:B------:R3:W4:Y:S01]  /*a160*/  LDS.128 R48, [R7+0x19000] ;  /* 0x0190000007307984 */ /* 0x0007220000000c00 */
[----:B------:R-:W-:Y:S01]  /*a170*/  IMAD.U32 R52, RZ, RZ, UR12 ;  /* 0x0000000cff347e24 */ /* 0x000fe2000f8e00ff */
[----:B------:R-:W-:Y:S01]  /*a180*/  USHF.L.U32 UR12, UR42, 0x6, URZ ;  /* 0x000000062a0c7899 */ /* 0x000fe200080006ff */
[----:B------:R-:W-:Y:S01]  /*a190*/  LOP3.LUT R218, R4, 0x38, R218, 0xf8, !PT ;  /* 0x0000003804da7812 */ /* 0x000fe200078ef8da */
[----:B------:R3:W3:Y:S01]  /*a1a0*/  LDS.128 R44, [R7+0x1b000] ;  /* 0x01b00000072c7984 */ /* 0x0006e20000000c00 */
[----:B------:R-:W3:Y:S01]  /*a1b0*/  LDC.64 R4, c[0x0][0x5e0] ;  /* 0x00017800ff047b82 */ /* 0x000ee20000000a00 */
[----:B------:R-:W-:Y:S01]  /*a1c0*/  UIADD3 UR38, UPT, UPT, -UR12, UR38, URZ ;  /* 0x000000260c267290 */ /* 0x000fe2000fffe1ff */
[----:B------:R-:W-:Y:S01]  /*a1d0*/  IMAD.U32 R53, RZ, RZ, UR47 ;  /* 0x0000002fff357e24 */ /* 0x000fe2000f8e00ff */
[----:B------:R2:W3:Y:S01]  /*a1e0*/  LDS.128 R40, [R7+0x1d000] ;  /* 0x01d0000007287984 */ /* 0x0004e20000000c00 */
[----:B------:R-:W-:-:S03]  /*a1f0*/  IADD3 R74, P0, PT, R218, UR36, RZ ;  /* 0x00000024da4a7c10 */ /* 0x000fc6000ff1e0ff */
[----:B------:R2:W3:Y:S01]  /*a200*/  LDS.128 R36, [R7+0x20000] ;  /* 0x0200000007247984 */ /* 0x0004e20000000c00 */
[----:B------:R-:W-:Y:S02]  /*a210*/  ISETP.GE.AND P5, PT, R0, UR38, PT ;  /* 0x0000002600007c0c */ /* 0x000fe4000bfa6270 */
[----:B------:R-:W-:Y:S01]  /*a220*/  IADD3.X R75, PT, PT, R53, UR16, R52, P0, !PT ;  /* 0x00000010354b7c10 */ /* 0x000fe200087fe434 */
[----:B------:R3:W3:Y:S01]  /*a230*/  LDS.128 R32, [R7+0x21000] ;  /* 0x0210000007207984 */ /* 0x0006e20000000c00 */
[----:B-1----:R-:W-:Y:S01]  /*a240*/  IMAD.SHL.U32 R80, R80, 0x8, RZ ;  /* 0x0000000850507824 */ /* 0x002fe200078e00ff */
[C---:B------:R-:W-:Y:S01]  /*a250*/  IADD3 R68, P0, PT, R0.reuse, 0x20, RZ ;  /* 0x0000002000447810 */ /* 0x040fe20007f1e0ff */
[----:B------:R-:W-:Y:S01]  /*a260*/  VIADD R52, R0, 0x20 ;  /* 0x0000002000347836 */ /* 0x000fe20000000000 */
[----:B------:R1:W1:Y:S01]  /*a270*/  LDS.128 R28, [R7+0x22000] ;  /* 0x02200000071c7984 */ /* 0x0002620000000c00 */
[----:B--2---:R-:W-:Y:S01]  /*a280*/  IMAD.WIDE.U32 R74, R2, UR20, R74 ;  /* 0x00000014024a7c25 */ /* 0x004fe2000f8e004a */
[----:B------:R-:W-:-:S02]  /*a290*/  LOP3.LUT R80, R80, 0x38, RZ, 0xc0, !PT ;  /* 0x0000003850507812 */ /* 0x000fc400078ec0ff */
[----:B------:R2:W1:Y:S01]  /*a2a0*/  LDS.128 R24, [R7+0x23000] ;  /* 0x0230000007187984 */ /* 0x0004620000000c00 */
[----:B------:R-:W-:Y:S01]  /*a2b0*/  IMAD R73, R3, UR20, R75 ;  /* 0x0000001403497c24 */ /* 0x000fe2000f8e024b */
[----:B------:R-:W-:Y:S01]  /*a2c0*/  ISETP.GE.AND P6, PT, R52, UR38, PT ;  /* 0x0000002634007c0c */ /* 0x000fe2000bfc6270 */
[----:B------:R-:W-:Y:S01]  /*a2d0*/  IMAD.U32 R2, RZ, RZ, UR8 ;  /* 0x00000008ff027e24 */ /* 0x000fe2000f8e00ff */
[----:B------:R2:W1:Y:S01]  /*a2e0*/  LDS.128 R20, [R7+0x24000] ;  /* 0x0240000007147984 */ /* 0x0004620000000c00 */
[C---:B------:R-:W-:Y:S01]  /*a2f0*/  LOP3.LUT R71, R80.reuse, 0xc0, RZ, 0xfc, !PT ;  /* 0x000000c050477812 */ /* 0x040fe200078efcff */
[----:B------:R-:W-:Y:S01]  /*a300*/  IMAD.X R3, RZ, RZ, RZ, P0 ;  /* 0x000000ffff037224 */ /* 0x000fe200000e06ff */
[C---:B------:R-:W-:Y:S01]  /*a310*/  LOP3.LUT R70, R80.reuse, 0x80, RZ, 0xfc, !PT ;  /* 0x0000008050467812 */ /* 0x040fe200078efcff */
[----:B------:R2:W1:Y:S01]  /*a320*/  LDS.128 R16, [R7+0x25000] ;  /* 0x0250000007107984 */ /* 0x0004620000000c00 */
[----:B------:R-:W-:-:S03]  /*a330*/  LOP3.LUT R69, R80, 0x40, RZ, 0xfc, !PT ;  /* 0x0000004050457812 */ /* 0x000fc600078efcff */
[----:B------:R2:W1:Y:S04]  /*a340*/  LDS.128 R12, [R7+0x26000] ;  /* 0x02600000070c7984 */ /* 0x0004680000000c00 */
[----:B------:R2:W1:Y:S01]  /*a350*/  LDS.128 R8, [R7+0x27000] ;  /* 0x0270000007087984 */ /* 0x0004620000000c00 */
[----:B---34-:R-:W-:Y:S05]  /*a360*/  @P5 BRA `(.L_x_1166) ;  /* 0x00000000004c5947 */ /* 0x018fea0003800000 */
[----:B------:R-:W3:Y:S01]  /*a370*/  LDCU UR16, c[0x0][0x440] ;  /* 0x00008800ff1077ac */ /* 0x000ee20008000800 */
[----:B------:R-:W4:Y:S01]  /*a380*/  LDS.128 R64, [R7+0x1a000] ;  /* 0x01a0000007407984 */ /* 0x000f220000000c00 */
[----:B------:R-:W-:Y:S01]  /*a390*/  IMAD.MOV.U32 R72, RZ, RZ, R74 ;  /* 0x000000ffff487224 */ /* 0x000fe200078e004a */
[----:B------:R-:W2:Y:S02]  /*a3a0*/  LDCU.64 UR12, c[0x0][0x560] ;  /* 0x0000ac00ff0c77ac */ /* 0x000ea40008000a00 */
[----:B------:R-:W1:Y:S01]  /*a3b0*/  LDS.128 R60, [R7+0x1c000] ;  /* 0x01c00000073c7984 */ /* 0x000e620000000c00 */
[----:B------:R-:W-:-:S03]  /*a3c0*/  IMAD.WIDE.U32 R78, R0, UR10, R72 ;  /* 0x0000000a004e7c25 */ /* 0x000fc6000f8e0048 */
[----:B------:R-:W1:Y:S01]  /*a3d0*/  LDS.128 R56, [R7+0x1e000] ;  /* 0x01e0000007387984 */ /* 0x000e620000000c00 */
[----:B------:R-:W-:Y:S01]  /*a3e0*/  IMAD R72, R0, UR11, R79 ;  /* 0x0000000b00487c24 */ /* 0x000fe2000f8e024f */
[----:B---3--:R-:W-:Y:S02]  /*a3f0*/  ISETP.GE.AND P0, PT, R80, UR16, PT ;  /* 0x0000001050007c0c */ /* 0x008fe4000bf06270 */
[----:B------:R-:W-:Y:S02]  /*a400*/  ISETP.GE.AND P3, PT, R69, UR16, PT ;  /* 0x0000001045007c0c */ /* 0x000fe4000bf66270 */
[----:B------:R-:W-:Y:S02]  /*a410*/  ISETP.GE.AND P2, PT, R70, UR16, PT ;  /* 0x0000001046007c0c */ /* 0x000fe4000bf46270 */
[----:B------:R-:W-:Y:S02]  /*a420*/  ISETP.GE.AND P1, PT, R71, UR16, PT ;  /* 0x0000001047007c0c */ /* 0x000fe4000bf26270 */
[----:B--2---:R-:W-:-:S04]  /*a430*/  LEA R76, P4, R78, UR12, 0x1 ;  /* 0x0000000c4e4c7c11 */ /* 0x004fc8000f8808ff */
[----:B------:R-:W-:Y:S01]  /*a440*/  LEA.HI.X R77, R78, UR13, R72, 0x1, P4 ;  /* 0x0000000d4e4d7c11 */ /* 0x000fe2000a0f0c48 */
[----:B------:R-:W2:Y:S04]  /*a450*/  @!P0 LDS.128 R52, [R7+0x18000] ;  /* 0x0180000007348984 */ /* 0x000ea80000000c00 */
[----:B----4-:R3:W-:Y:S04]  /*a460*/  @!P3 STG.E.128 desc[UR34][R76.64+0x80], R64 ;  /* 0x000080404c00b986 */ /* 0x0107e8000c101d22 */
[----:B-1----:R3:W-:Y:S04]  /*a470*/  @!P2 STG.E.128 desc[UR34][R76.64+0x100], R60 ;  /* 0x0001003c4c00a986 */ /* 0x0027e8000c101d22 */
[----:B------:R3:W-:Y:S04]  /*a480*/  @!P1 STG.E.128 desc[UR34][R76.64+0x180], R56 ;  /* 0x000180384c009986 */ /* 0x0007e8000c101d22 */
[----:B--2---:R3:W-:Y:S02]  /*a490*/  @!P0 STG.E.128 desc[UR34][R76.64], R52 ;  /* 0x000000344c008986 */ /* 0x0047e4000c101d22 */
.L_x_1166:
[----:B------:R-:W-:Y:S05]  /*a4a0*/  BSYNC.RECONVERGENT B0 ;  /* 0x0000000000007941 */ /* 0x000fea0003800200 */
.L_x_1165:
[----:B---3--:R3:W4:Y:S01]  /*a4b0*/  LDS.128 R52, [R7+0x1f000] ;  /* 0x01f0000007347984 */ /* 0x0087220000000c00 */
[----:B------:R-:W-:Y:S04]  /*a4c0*/  BSSY.RECONVERGENT B0, `(.L_x_1167) ;  /* 0x0000013000007945 */ /* 0x000fe80003800200 */
[----:B------:R-:W-:Y:S05]  /*a4d0*/  @P6 BRA `(.L_x_1168) ;  /* 0x0000000000446947 */ /* 0x000fea0003800000 */
[----:B------:R-:W4:Y:S01]  /*a4e0*/  LDCU UR16, c[0x0][0x440] ;  /* 0x00008800ff1077ac */ /* 0x000f220008000800 */
[----:B-123--:R-:W-:Y:S02]  /*a4f0*/  IMAD R7, R3, UR10, RZ ;  /* 0x0000000a03077c24 */ /* 0x00efe4000f8e02ff */
        /* <DEDUP_REMOVED lines=15> */
.L_x_1168:
[----:B------:R-:W-:Y:S05]  /*a5f0*/  BSYNC.RECONVERGENT B0 ;  /* 0x0000000000007941 */ /* 0x000fea0003800200 */
.L_x_1167:
        /* <DEDUP_REMOVED lines=8> */
[----:B--23--:R-:W-:-:S04]  /*a680*/  IMAD.WIDE.U32 R6, R4, UR20, R40 ;  /* 0x0000001404067c25 */ /* 0x00cfc8000f8e0028 */
        /* <DEDUP_REMOVED lines=17> */
.L_x_1170:
[----:B------:R-:W-:Y:S05]  /*a7a0*/  BSYNC.RECONVERGENT B0 ;  /* 0x0000000000007941 */ /* 0x000fea0003800200 */
.L_x_1169:
        /* <DEDUP_REMOVED lines=18> */
.L_x_1138:
[----:B------:R-:W-:Y:S05]  /*a8d0*/  BSYNC.RECONVERGENT B1 ;  /* 0x0000000000017941 */ /* 0x000fea0003800200 */
.L_x_1116:
[----:B------:R-:W3:Y:S01]  /*a8e0*/  LDCU UR9, c[0x0][0x438] ;  /* 0x00008700ff0977ac */ /* 0x000ee20008000800 */
[----:B------:R-:W4:Y:S01]  /*a8f0*/  LDCU UR10, c[0x0][0x370] ;  /* 0x00006e00ff0a77ac */ /* 0x000f220008000800 */
[----:B---3--:R-:W-:-:S04]  /*a900*/  UIADD3 UR9, UPT, UPT, UR9, 0x3f, URZ ;  /* 0x0000003f09097890 */ /* 0x008fc8000fffe0ff */
        /* <DEDUP_REMOVED lines=8> */
.L_x_1172:
        /* <DEDUP_REMOVED lines=15> */
.L_x_1284:


//--------------------- .text._ZN5flash44flash_bwd_dq_dk_dv_loop_seqk_parallel_kernelI23Flash_bwd_kernel_traitsILi256ELi64ELi64ELi8ELi4ELi2ELi2ELb0ELb0EN7cutlass6half_tE19Flash_kernel_traitsILi256ELi64ELi64ELi8ES3_EELb0ELb1ELb0ELb1ELb0ELb0ELb1EEEvNS_16Flash_bwd_paramsE --------------------------
	.section	.text._ZN5flash44flash_bwd_dq_dk_dv_loop_seqk_parallel_kernelI23Flash_bwd_kernel_traitsILi256ELi64ELi64ELi8ELi4ELi2ELi2ELb0ELb0EN7cutlass6half_tE19Flash_kernel_traitsILi256ELi64ELi64ELi8ES3_EELb0ELb1ELb0ELb1ELb0ELb0ELb1EEEvNS_16Flash_bwd_paramsE,"ax",@progbits
	.align	128
        .global         _ZN5flash44flash_bwd_dq_dk_dv_loop_seqk_parallel_kernelI23Flash_bwd_kernel_traitsILi256ELi64ELi64ELi8ELi4ELi2ELi2ELb0ELb0EN7cutlass6half_tE19Flash_kernel_traitsILi256ELi64ELi64ELi8ES3_EELb0ELb1ELb0ELb1ELb0ELb0ELb1EEEvNS_16Flash_bwd_paramsE
        .type           _ZN5flash44flash_bwd_dq_dk_dv_loop_seqk_parallel_kernelI23Flash_bwd_kernel_traitsILi256ELi64ELi64ELi8ELi4ELi2ELi2ELb0ELb0EN7cutlass6half_tE19Flash_kernel_traitsILi256ELi64ELi64ELi8ES3_EELb0ELb1ELb0ELb1ELb0ELb0ELb1EEEvNS_16Flash_bwd_paramsE,@function
        .size           _ZN5flash44flash_bwd_dq_dk_dv_loop_seqk_parallel_kernelI23Flash_bwd_kernel_traitsILi256ELi64ELi64ELi8ELi4ELi2ELi2ELb0ELb0EN7cutlass6half_tE19Flash_kernel_traitsILi256ELi64ELi64ELi8ES3_EELb0ELb1ELb0ELb1ELb0ELb0ELb1EEEvNS_16Flash_bwd_paramsE,(.L_x_1285 - _ZN5flash44flash_bwd_dq_dk_dv_loop_seqk_parallel_kernelI23Flash_bwd_kernel_traitsILi256ELi64ELi64ELi8ELi4ELi2ELi2ELb0ELb0EN7cutlass6half_tE19Flash_kernel_traitsILi256ELi64ELi64ELi8ES3_EELb0ELb1ELb0ELb1ELb0ELb0ELb1EEEvNS_16Flash_bwd_paramsE)
        .other          _ZN5flash44flash_bwd_dq_dk_dv_loop_seqk_parallel_kernelI23Flash_bwd_kernel_traitsILi256ELi64ELi64ELi8ELi4ELi2ELi2ELb0ELb0EN7cutlass6half_tE19Flash_kernel_traitsILi256ELi64ELi64ELi8ES3_EELb0ELb1ELb0ELb1ELb0ELb0ELb1EEEvNS_16Flash_bwd_paramsE,@"STO_CUDA_ENTRY STV_DEFAULT"
_ZN5flash44flash_bwd_dq_dk_dv_loop_seqk_parallel_kernelI23Flash_bwd_kernel_traitsILi256ELi64ELi64ELi8ELi4ELi2ELi2ELb0ELb0EN7cutlass6half_tE19Flash_kernel_traitsILi256ELi64ELi64ELi8ES3_EELb0ELb1ELb0ELb1ELb0ELb0ELb1EEEvNS_16Flash_bwd_paramsE:
.text._ZN5flash44flash_bwd_dq_dk_dv_loop_seqk_parallel_kernelI23Flash_bwd_kernel_traitsILi256ELi64ELi64ELi8ELi4ELi2ELi2ELb0ELb0EN7cutlass6half_tE19Flash_kernel_traitsILi256ELi64ELi64ELi8ES3_EELb0ELb1ELb0ELb1ELb0ELb0ELb1EEEvNS_16Flash_bwd_paramsE:
        /* <DEDUP_REMOVED lines=51> */
.L_x_1229:
[----:B-----5:R-:W5:Y:S01]  /*0330*/  LDCU.64 UR8, c[0x0][0x478] ;  /* 0x00008f00ff0877ac */ /* 0x020f620008000a00 */
        /* <DEDUP_REMOVED lines=9> */
[----:B-1----:R-:W-:Y:S02]  /*03d0*/  UIMAD.WIDE.U32 UR12, UR25, 0x4, UR28 ;  /* 0x00000004190c78a5 */ /* 0x002fe4000f8e001c */
[----:B-----5:R-:W-:Y:S01]  /*03e0*/  UISETP.NE.U32.AND UP0, UPT, UR8, URZ, UPT ;  /* 0x000000ff0800728c */ /* 0x020fe2000bf05070 */
[----:B------:R-:W-:Y:S01]  /*03f0*/  IMAD.U32 R6, RZ, RZ, UR42 ;  /* 0x0000002aff067e24 */ /* 0x000fe2000f8e00ff */
[----:B---3--:R-:W5:Y:S02]  /*0400*/  @P1 LDG.E R3, desc[UR36][R12.64] ;  /* 0x000000240c031981 */ /* 0x008f64000c1e1900 */
        /* <DEDUP_REMOVED lines=15> */
[----:B------:R-:W-:Y:S01]  /*0500*/  UMOV UR39, URZ ;  /* 0x000000ff00277c82 */ /* 0x000fe20008000000 */
[----:B----4-:R-:W-:Y:S01]  /*0510*/  @!UP0 UISETP.NE.U32.AND UP1, UPT, UR8, URZ, UPT ;  /* 0x000000ff0800828c */ /* 0x010fe2000bf25070 */
[----:B------:R-:W-:Y:S01]  /*0520*/  UMOV UR17, 0xffffffff ;  /* 0xffffffff00117882 */ /* 0x000fe20000000000 */
[----:B------:R-:W-:-:S02]  /*0530*/  UMOV UR41, 0xffffffff ;  /* 0xffffffff00297882 */ /* 0x000fc40000000000 */
[----:B------:R-:W-:Y:S02]  /*0540*/  @!UP0 UISETP.NE.AND.EX UP1, UPT, UR9, URZ, UPT, UP1 ;  /* 0x000000ff0900828c */ /* 0x000fe4000bf25310 */
[----:B------:R-:W-:Y:S02]  /*0550*/  USHF.L.U32 UR31, UR40, 0x6, URZ ;  /* 0x00000006281f7899 */ /* 0x000fe400080006ff */
[----:B-1----:R-:W-:Y:S01]  /*0560*/  @!UP0 USEL UR9, UR11, URZ, UP1 ;  /* 0x000000ff0b098287 */ /* 0x002fe20008800000 */
[----:B-----5:R-:W-:Y:S02]  /*0570*/  @P1 R2UR UR39, R3 ;  /* 0x00000000032712ca */ /* 0x020fe400000e0000 */
[----:B---3--:R-:W-:Y:S02]  /*0580*/  @P4 R2UR UR17, R4 ;  /* 0x00000000041142ca */ /* 0x008fe400000e0000 */
[----:B--2---:R-:W-:Y:S02]  /*0590*/  @P0 R2UR UR38, R0 ;  /* 0x00000000002602ca */ /* 0x004fe400000e0000 */
        /* <DEDUP_REMOVED lines=15> */
.L_x_1173:
        /* <DEDUP_REMOVED lines=35> */
.L_x_1175:
[----:B------:R-:W1:Y:S01]  /*08c0*/  LDCU.64 UR14, c[0x0][0x3b8] ;  /* 0x00007700ff0e77ac */ /* 0x000e620008000a00 */
[----:B------:R-:W-:-:S04]  /*08d0*/  UIADD3 UR8, UPT, UPT, UR39, UR41, URZ ;  /* 0x0000002927087290 */ /* 0x000fc8000fffe0ff */
[----:B-1----:R-:W-:Y:S02]  /*08e0*/  UIMAD.WIDE.U32 UR10, UR8, UR14, URZ ;  /* 0x0000000e080a72a5 */ /* 0x002fe4000f8e00ff */
[----:B------:R-:W-:-:S04]  /*08f0*/  UIMAD UR8, UR8, UR15, URZ ;  /* 0x0000000f080872a4 */ /* 0x000fc8000f8e02ff */
[----:B------:R-:W-:Y:S01]  /*0900*/  UIADD3 UR8, UPT, UPT, UR11, UR8, URZ ;  /* 0x000000080b087290 */ /* 0x000fe2000fffe0ff */
[----:B------:R-:W-:-:S05]  /*0910*/  UMOV UR54, UR10 ;  /* 0x0000000a00367c82 */ /* 0x000fca0008000000 */
[----:B------:R-:W-:Y:S02]  /*0920*/  MOV R10, UR8 ;  /* 0x00000008000a7c02 */ /* 0x000fe40008000f00 */
.L_x_1176:
        /* <DEDUP_REMOVED lines=40> */
.L_x_1177:
[----:B------:R-:W1:Y:S01]  /*0bb0*/  LDCU.64 UR12, c[0x0][0x3c0] ;  /* 0x00007800ff0c77ac */ /* 0x000e620008000a00 */
[----:B------:R-:W-:-:S04]  /*0bc0*/  UIADD3 UR8, UPT, UPT, UR39, UR41, URZ ;  /* 0x0000002927087290 */ /* 0x000fc8000fffe0ff */
[----:B-1----:R-:W-:Y:S02]  /*0bd0*/  UIMAD.WIDE.U32 UR50, UR8, UR12, URZ ;  /* 0x0000000c083272a5 */ /* 0x002fe4000f8e00ff */
[----:B------:R-:W-:-:S04]  /*0be0*/  UIMAD UR8, UR8, UR13, URZ ;  /* 0x0000000d080872a4 */ /* 0x000fc8000f8e02ff */
[----:B------:R-:W-:-:S06]  /*0bf0*/  UIADD3 UR8, UPT, UPT, UR51, UR8, URZ ;  /* 0x0000000833087290 */ /* 0x000fcc000fffe0ff */
[----:B------:R-:W-:-:S07]  /*0c00*/  MOV R11, UR8 ;  /* 0x00000008000b7c02 */ /* 0x000fce0008000f00 */
.L_x_1178:
        /* <DEDUP_REMOVED lines=28> */
.L_x_1179:
[----:B------:R-:W-:Y:S02]  /*0dd0*/  UIMAD.WIDE.U32 UR10, UR60, UR17, URZ ;  /* 0x000000113c0a72a5 */ /* 0x000fe4000f8e00ff */
[----:B------:R-:W-:-:S04]  /*0de0*/  UIMAD UR8, UR61, UR17, URZ ;  /* 0x000000113d0872a4 */ /* 0x000fc8000f8e02ff */
[----:B------:R-:W-:-:S12]  /*0df0*/  UIADD3 UR8, UPT, UPT, UR11, UR8, URZ ;  /* 0x000000080b087290 */ /* 0x000fd8000fffe0ff */
.L_x_1180:
        /* <DEDUP_REMOVED lines=21> */
.L_x_1181:
[----:B------:R-:W1:Y:S01]  /*0f50*/  LDCU UR61, c[0x0][0x434] ;  /* 0x00008680ff3d77ac */ /* 0x000e620008000800 */
[----:B------:R-:W-:-:S04]  /*0f60*/  UIMAD UR9, UR25, UR16, UR24 ;  /* 0x00000010190972a4 */ /* 0x000fc8000f8e0218 */
[----:B-1----:R-:W-:Y:S02]  /*0f70*/  UIMAD UR61, UR9, UR61, URZ ;  /* 0x0000003d093d72a4 */ /* 0x002fe4000f8e02ff */
.L_x_1182:
        /* <DEDUP_REMOVED lines=11> */
.L_x_1183:
[----:B------:R-:W1:Y:S01]  /*1030*/  LDCU UR60, c[0x0][0x444] ;  /* 0x00008880ff3c77ac */ /* 0x000e620008000800 */
[----:B------:R-:W-:-:S04]  /*1040*/  UIMAD UR9, UR25, UR16, UR24 ;  /* 0x00000010190972a4 */ /* 0x000fc8000f8e0218 */
[----:B-1----:R-:W-:-:S12]  /*1050*/  UIMAD UR60, UR9, UR60, URZ ;  /* 0x0000003c093c72a4 */ /* 0x002fd8000f8e02ff */
.L_x_1184:
        /* <DEDUP_REMOVED lines=44> */
[----:B------:R-:W-:-:S04]  /*1320*/  IMAD.MOV.U32 R16, RZ, RZ, R14 ;  /* 0x000000ffff107224 */ /* 0x000fc800078e000e */
[----:B------:R-:W-:-:S04]  /*1330*/  IMAD.WIDE.U32 R16, R0, UR8, R16 ;  /* 0x0000000800107c25 */ /* 0x000fc8000f8e0010 */
[----:B------:R-:W-:Y:S01]  /*1340*/  IMAD R7, R0, UR9, R17 ;  /* 0x0000000900077c24 */ /* 0x000fe2000f8e0211 */
[----:B---3--:R-:W-:Y:S01]  /*1350*/  LEA R246, P2, R16, UR10, 0x1 ;  /* 0x0000000a10f67c11 */ /* 0x008fe2000f8408ff */
[----:B----4-:R-:W-:Y:S01]  /*1360*/  IMAD R14, R2, UR55, RZ ;  /* 0x00000037020e7c24 */ /* 0x010fe2000f8e02ff */
[----:B------:R-:W-:Y:S01]  /*1370*/  LOP3.LUT R17, R22, 0x80, RZ, 0xfc, !PT ;  /* 0x0000008016117812 */ /* 0x000fe200078efcff */
[----:B------:R-:W-:Y:S01]  /*1380*/  IMAD.WIDE.U32 R18, R2, UR52, R22 ;  /* 0x0000003402127c25 */ /* 0x000fe2000f8e0016 */
[----:B------:R-:W-:Y:S01]  /*1390*/  LEA.HI.X R247, R16, UR11, R7, 0x1, P2 ;  /* 0x0000000b10f77c11 */ /* 0x000fe200090f0c07 */
[----:B-1----:R-:W-:Y:S01]  /*13a0*/  UIMAD.WIDE UR10, UR60, 0x4, UR64 ;  /* 0x000000043c0a78a5 */ /* 0x002fe2000f8e0240 */
[----:B------:R-:W-:Y:S01]  /*13b0*/  LOP3.LUT R16, R22, 0x40, RZ, 0xfc, !PT ;  /* 0x0000004016107812 */ /* 0x000fe200078efcff */
[----:B------:R-:W-:Y:S01]  /*13c0*/  IMAD R14, R3, UR52, R14 ;  /* 0x00000034030e7c24 */ /* 0x000fe2000f8e020e */
[----:B------:R-:W-:Y:S01]  /*13d0*/  IADD3 R24, P0, PT, R18, UR56, RZ ;  /* 0x0000003812187c10 */ /* 0x000fe2000ff1e0ff */
[----:B------:R-:W-:Y:S01]  /*13e0*/  USHF.L.U32 UR52, UR8, 0x5, URZ ;  /* 0x0000000508347899 */ /* 0x000fe200080006ff */
[----:B--2---:R-:W-:Y:S01]  /*13f0*/  IMAD.WIDE.U32 R20, R12, UR22, RZ ;  /* 0x000000160c147c25 */ /* 0x004fe2000f8e00ff */
[----:B-----5:R-:W-:Y:S01]  /*1400*/  MOV R18, UR16 ;  /* 0x0000001000127c02 */ /* 0x020fe20008000f00 */
[----:B------:R-:W1:Y:S01]  /*1410*/  LDCU.64 UR8, c[0x0][0x380] ;  /* 0x00007000ff0877ac */ /* 0x000e620008000a00 */
[----:B------:R-:W-:Y:S01]  /*1420*/  IADD3.X R25, PT, PT, R19, UR53, R14, P0, !PT ;  /* 0x0000003513197c10 */ /* 0x000fe200087fe40e */
[----:B------:R-:W-:Y:S01]  /*1430*/  IMAD.U32 R14, RZ, RZ, UR17 ;  /* 0x00000011ff0e7e24 */ /* 0x000fe2000f8e00ff */
[----:B------:R-:W-:Y:S01]  /*1440*/  SEL R15, R20, RZ, P3 ;  /* 0x000000ff140f7207 */ /* 0x000fe20001800000 */
[----:B------:R-:W2:Y:S01]  /*1450*/  LDCU.64 UR16, c[0x0][0x570] ;  /* 0x0000ae00ff1077ac */ /* 0x000ea20008000a00 */
[----:B------:R-:W-:-:S02]  /*1460*/  IMAD R13, R13, UR22, R21 ;  /* 0x000000160d0d7c24 */ /* 0x000fc4000f8e0215 */
[----:B------:R-:W-:Y:S01]  /*1470*/  IADD3 R12, P1, P0, R8, UR59, R15 ;  /* 0x0000003b080c7c10 */ /* 0x000fe2000f83e00f */
[----:B------:R-:W-:Y:S01]  /*1480*/  USHF.L.U32 UR53, UR49, 0x6, URZ ;  /* 0x0000000631357899 */ /* 0x000fe200080006ff */
[----:B------:R-:W-:Y:S01]  /*1490*/  SHF.R.S32.HI R8, RZ, 0x1f, R8 ;  /* 0x0000001fff087819 */ /* 0x000fe20000011408 */
[----:B------:R-:W-:Y:S01]  /*14a0*/  IMAD.WIDE.U32 R18, R18, UR24, R24 ;  /* 0x0000001812127c25 */ /* 0x000fe2000f8e0018 */
[----:B------:R-:W-:-:S03]  /*14b0*/  SEL R13, R13, RZ, P3 ;  /* 0x000000ff0d0d7207 */ /* 0x000fc60001800000 */
[----:B------:R-:W-:Y:S01]  /*14c0*/  IMAD R19, R14, UR24, R19 ;  /* 0x000000180e137c24 */ /* 0x000fe2000f8e0213 */
        /* <DEDUP_REMOVED lines=8> */
[----:B--2---:R-:W-:Y:S02]  /*1550*/  LEA R242, P0, R12, UR16, 0x2 ;  /* 0x000000100cf27c11 */ /* 0x004fe4000f8010ff */
[----:B-1----:R-:W-:-:S02]  /*1560*/  LEA R248, P1, R14, UR8, 0x1 ;  /* 0x000000080ef87c11 */ /* 0x002fc4000f8208ff */
[----:B------:R-:W-:Y:S01]  /*1570*/  LEA.HI.X R243, R12, UR17, R13, 0x2, P0 ;  /* 0x000000110cf37c11 */ /* 0x000fe200080f140d */
[----:B------:R-:W-:Y:S01]  /*1580*/  IMAD.SHL.U32 R13, R2, 0x20, RZ ;  /* 0x00000020020d7824 */ /* 0x000fe200078e00ff */
[----:B------:R-:W-:Y:S02]  /*1590*/  IADD3 R12, P0, PT, R0, 0x20, RZ ;  /* 0x00000020000c7810 */ /* 0x000fe40007f1e0ff */
[----:B------:R-:W-:Y:S02]  /*15a0*/  LEA.HI.X R249, R14, UR9, R7, 0x1, P1 ;  /* 0x000000090ef97c11 */ /* 0x000fe400088f0c07 */
[----:B------:R-:W-:Y:S01]  /*15b0*/  SHF.L.U64.HI R3, R2, 0x5, R3 ;  /* 0x0000000502037819 */ /* 0x000fe20000010203 */
[----:B------:R-:W-:Y:S01]  /*15c0*/  IMAD.X R2, RZ, RZ, RZ, P0 ;  /* 0x000000ffff027224 */ /* 0x000fe200000e06ff */
        /* <DEDUP_REMOVED lines=15> */
.L_x_1186:
[----:B------:R-:W1:Y:S01]  /*16c0*/  LDCU.64 UR12, c[0x0][0x5c0] ;  /* 0x0000b800ff0c77ac */ /* 0x000e620008000a00 */
[----:B------:R-:W-:-:S04]  /*16d0*/  UIADD3 UR8, UPT, UPT, UR39, UR41, URZ ;  /* 0x0000002927087290 */ /* 0x000fc8000fffe0ff */
[----:B-1----:R-:W-:Y:S02]  /*16e0*/  UIMAD.WIDE.U32 UR16, UR8, UR12, URZ ;  /* 0x0000000c081072a5 */ /* 0x002fe4000f8e00ff */
[----:B------:R-:W-:-:S04]  /*16f0*/  UIMAD UR8, UR8, UR13, URZ ;  /* 0x0000000d080872a4 */ /* 0x000fc8000f8e02ff */
[----:B------:R-:W-:-:S06]  /*1700*/  UIADD3 UR8, UPT, UPT, UR17, UR8, URZ ;  /* 0x0000000811087290 */ /* 0x000fcc000fffe0ff */
[----:B------:R-:W-:Y:S02]  /*1710*/  MOV R4, UR8 ;  /* 0x0000000800047c02 */ /* 0x000fe40008000f00 */
.L_x_1187:
        /* <DEDUP_REMOVED lines=13> */
.L_x_1188:
[----:B------:R-:W1:Y:S01]  /*17f0*/  LDCU.64 UR10, c[0x0][0x5c8] ;  /* 0x0000b900ff0a77ac */ /* 0x000e620008000a00 */
[----:B------:R-:W-:-:S04]  /*1800*/  UIADD3 UR39, UPT, UPT, UR39, UR41, URZ ;  /* 0x0000002927277290 */ /* 0x000fc8000fffe0ff */
[----:B-1----:R-:W-:Y:S02]  /*1810*/  UIMAD.WIDE.U32 UR14, UR39, UR10, URZ ;  /* 0x0000000a270e72a5 */ /* 0x002fe4000f8e00ff */
[----:B------:R-:W-:-:S04]  /*1820*/  UIMAD UR39, UR39, UR11, URZ ;  /* 0x0000000b272772a4 */ /* 0x000fc8000f8e02ff */
[----:B------:R-:W-:-:S06]  /*1830*/  UIADD3 UR39, UPT, UPT, UR15, UR39, URZ ;  /* 0x000000270f277290 */ /* 0x000fcc000fffe0ff */
[----:B------:R-:W-:-:S07]  /*1840*/  MOV R3, UR39 ;  /* 0x0000002700037c02 */ /* 0x000fce0008000f00 */
.L_x_1189:
        /* <DEDUP_REMOVED lines=31> */
.L_x_1191:
[----:B------:R-:W-:Y:S05]  /*1a40*/  BSYNC.RECONVERGENT B0 ;  /* 0x0000000000007941 */ /* 0x000fea0003800200 */
.L_x_1190:
        /* <DEDUP_REMOVED lines=19> */
.L_x_1193:
[----:B------:R-:W-:Y:S05]  /*1b80*/  BSYNC.RECONVERGENT B0 ;  /* 0x0000000000007941 */ /* 0x000fea0003800200 */
.L_x_1192:
        /* <DEDUP_REMOVED lines=29> */
.L_x_1195:
[----:B------:R-:W-:Y:S05]  /*1d60*/  BSYNC.RECONVERGENT B0 ;  /* 0x0000000000007941 */ /* 0x000fea0003800200 */
.L_x_1194:
        /* <DEDUP_REMOVED lines=20> */
.L_x_1185:
        /* <DEDUP_REMOVED lines=38> */
.L_x_1198:
[----:B------:R2:W-:Y:S04]  /*2110*/  STS.128 [R15+0x10000], RZ ;  /* 0x010000ff0f007388 */ /* 0x0005e80000000c00 */
[----:B------:R2:W-:Y:S04]  /*2120*/  STS.128 [R15+0x12000], RZ ;  /* 0x012000ff0f007388 */ /* 0x0005e80000000c00 */
[----:B------:R2:W-:Y:S04]  /*2130*/  STS.128 [R15+0x14000], RZ ;  /* 0x014000ff0f007388 */ /* 0x0005e80000000c00 */
[----:B------:R2:W-:Y:S02]  /*2140*/  STS.128 [R15+0x16000], RZ ;  /* 0x016000ff0f007388 */ /* 0x0005e40000000c00 */
.L_x_1199:
[----:B------:R-:W-:Y:S05]  /*2150*/  BSYNC.RECONVERGENT B0 ;  /* 0x0000000000007941 */ /* 0x000fea0003800200 */
.L_x_1197:
        /* <DEDUP_REMOVED lines=37> */
.L_x_1201:
[----:B------:R-:W-:Y:S05]  /*23b0*/  BSYNC.RECONVERGENT B0 ;  /* 0x0000000000007941 */ /* 0x000fea0003800200 */
.L_x_1200:
        /* <DEDUP_REMOVED lines=29> */
.L_x_1203:
[----:B------:R1:W-:Y:S04]  /*2590*/  STS.128 [R240], RZ ;  /* 0x000000fff0007388 */ /* 0x0003e80000000c00 */
[----:B------:R1:W-:Y:S04]  /*25a0*/  STS.128 [R240+0x2000], RZ ;  /* 0x002000fff0007388 */ /* 0x0003e80000000c00 */
[----:B------:R1:W-:Y:S04]  /*25b0*/  STS.128 [R240+0x4000], RZ ;  /* 0x004000fff0007388 */ /* 0x0003e80000000c00 */
[----:B------:R1:W-:Y:S02]  /*25c0*/  STS.128 [R240+0x6000], RZ ;  /* 0x006000fff0007388 */ /* 0x0003e40000000c00 */
.L_x_1204:
[----:B------:R-:W-:Y:S05]  /*25d0*/  BSYNC.RECONVERGENT B0 ;  /* 0x0000000000007941 */ /* 0x000fea0003800200 */
.L_x_1202:
        /* <DEDUP_REMOVED lines=46> */
.L_x_1206:
[----:B------:R-:W-:Y:S05]  /*28c0*/  BSYNC.RECONVERGENT B0 ;  /* 0x0000000000007941 */ /* 0x000fea0003800200 */
.L_x_1205:
        /* <DEDUP_REMOVED lines=48> */
.L_x_1208:
[----:B------:R2:W-:Y:S04]  /*2bd0*/  STS.128 [R15+0x18000], RZ ;  /* 0x018000ff0f007388 */ /* 0x0005e80000000c00 */
[----:B------:R2:W-:Y:S04]  /*2be0*/  STS.128 [R15+0x1a000], RZ ;  /* 0x01a000ff0f007388 */ /* 0x0005e80000000c00 */
[----:B------:R2:W-:Y:S04]  /*2bf0*/  STS.128 [R15+0x1c000], RZ ;  /* 0x01c000ff0f007388 */ /* 0x0005e80000000c00 */
[----:B------:R2:W-:Y:S02]  /*2c00*/  STS.128 [R15+0x1e000], RZ ;  /* 0x01e000ff0f007388 */ /* 0x0005e40000000c00 */
.L_x_1209:
[----:B------:R-:W-:Y:S05]  /*2c10*/  BSYNC.RECONVERGENT B0 ;  /* 0x0000000000007941 */ /* 0x000fea0003800200 */
.L_x_1207:
        /* <DEDUP_REMOVED lines=40> */
.L_x_1211:
[----:B------:R-:W-:Y:S05]  /*2ea0*/  BSYNC.RECONVERGENT B0 ;  /* 0x0000000000007941 */ /* 0x000fea0003800200 */
.L_x_1210:
        /* <DEDUP_REMOVED lines=46> */
.L_x_1213:
[----:B------:R2:W-:Y:S04]  /*3190*/  STS.128 [R15+0x20000], RZ ;  /* 0x020000ff0f007388 */ /* 0x0005e80000000c00 */
[----:B------:R2:W-:Y:S04]  /*31a0*/  STS.128 [R15+0x22000], RZ ;  /* 0x022000ff0f007388 */ /* 0x0005e80000000c00 */
[----:B------:R2:W-:Y:S04]  /*31b0*/  STS.128 [R15+0x24000], RZ ;  /* 0x024000ff0f007388 */ /* 0x0005e80000000c00 */
[----:B------:R2:W-:Y:S02]  /*31c0*/  STS.128 [R15+0x26000], RZ ;  /* 0x026000ff0f007388 */ /* 0x0005e40000000c00 */
.L_x_1214:
[----:B------:R-:W-:Y:S05]  /*31d0*/  BSYNC.RECONVERGENT B0 ;  /* 0x0000000000007941 */ /* 0x000fea0003800200 */
.L_x_1212:
        /* <DEDUP_REMOVED lines=39> */
.L_x_1216:
[----:B------:R-:W-:Y:S05]  /*3450*/  BSYNC.RECONVERGENT B0 ;  /* 0x0000000000007941 */ /* 0x000fea0003800200 */
.L_x_1215:
[----:B------:R-:W1:Y:S01]  /*3460*/  LDCU.64 UR8, c[0x0][0x538] ;  /* 0x0000a700ff0877ac */ /* 0x000e620008000a00 */
[----:B--2---:R-:W-:Y:S01]  /*3470*/  IMAD.U32 R10, RZ, RZ, UR24 ;  /* 0x00000018ff0a7e24 */ /* 0x004fe2000f8e00ff */
[----:B------:R-:W2:Y:S01]  /*3480*/  S2R R221, SR_TID.X ;  /* 0x0000000000dd7919 */ /* 0x000ea20000002100 */
[C---:B-1-34-:R-:W-:Y:S01]  /*3490*/  IMAD.SHL.U32 R15, R5.reuse, 0x2, RZ ;  /* 0x00000002050f7824 */ /* 0x05afe200078e00ff */
[----:B------:R-:W1:Y:S01]  /*34a0*/  LDCU UR14, c[0x0][0x590] ;  /* 0x0000b200ff0e77ac */ /* 0x000e620008000800 */
[----:B------:R-:W-:Y:S01]  /*34b0*/  IMAD.SHL.U32 R232, R5, 0x10, RZ ;  /* 0x0000001005e87824 */ /* 0x000fe200078e00ff */
[----:B------:R-:W0:Y:S01]  /*34c0*/  LDGDEPBAR ;  /* 0x00000000000079af */ /* 0x000e220000000000 */
[----:B------:R-:W3:Y:S01]  /*34d0*/  LDCU UR12, c[0x0][0x50c] ;  /* 0x0000a180ff0c77ac */ /* 0x000ee20008000800 */
[----:B------:R-:W4:Y:S01]  /*34e0*/  LDCU UR13, c[0x0][0x45c] ;  /* 0x00008b80ff0d77ac */ /* 0x000f220008000800 */
[----:B------:R-:W-:-:S04]  /*34f0*/  ISETP.NE.U32.AND P1, PT, RZ, UR8, PT ;  /* 0x00000008ff007c0c */ /* 0x000fc8000bf25070 */
[----:B------:R-:W-:-:S13]  /*3500*/  ISETP.NE.AND.EX P1, PT, RZ, UR9, PT, P1 ;  /* 0x00000009ff007c0c */ /* 0x000fda000bf25310 */
[----:B------:R-:W1:Y:S01]  /*3510*/  @P1 LDC.64 R2, c[0x0][0x540] ;  /* 0x00015000ff021b82 */ /* 0x000e620000000a00 */
[----:B------:R-:W-:-:S07]  /*3520*/  @P1 IMAD.MOV.U32 R11, RZ, RZ, RZ ;  /* 0x000000ffff0b1224 */ /* 0x000fce00078e00ff */
[----:B------:R-:W3:Y:S01]  /*3530*/  @P1 LDC R12, c[0x0][0x458] ;  /* 0x00011600ff0c1b82 */ /* 0x000ee20000000800 */
[----:B-1----:R-:W-:-:S04]  /*3540*/  @P1 IMAD.WIDE.U32 R10, R2, UR25, R10 ;  /* 0x00000019020a1c25 */ /* 0x002fc8000f8e000a */
[----:B------:R-:W-:Y:S01]  /*3550*/  @P1 IMAD R3, R3, UR25, R11 ;  /* 0x0000001903031c24 */ /* 0x000fe2000f8e020b */
[C---:B------:R-:W-:Y:S01]  /*3560*/  @P1 LEA R2, P0, R10.reuse, UR8, 0x2 ;  /* 0x000000080a021c11 */ /* 0x040fe2000f8010ff */
[----:B--2---:R-:W-:Y:S01]  /*3570*/  IMAD.SHL.U32 R217, R221, 0x40, RZ ;  /* 0x00000040ddd97824 */ /* 0x004fe200078e00ff */
[----:B------:R-:W-:Y:S01]  /*3580*/  LOP3.LUT R9, R15, 0x6, RZ, 0xc0, !PT ;  /* 0x000000060f097812 */ /* 0x000fe200078ec0ff */
[----:B---3--:R-:W1:Y:S01]  /*3590*/  @P1 MUFU.RCP R12, R12 ;  /* 0x0000000c000c1308 */ /* 0x008e620000001000 */
[----:B------:R-:W-:Y:S01]  /*35a0*/  @P1 LEA.HI.X R3, R10, UR9, R3, 0x2, P0 ;  /* 0x000000090a031c11 */ /* 0x000fe200080f1403 */
[----:B------:R-:W-:Y:S01]  /*35b0*/  IMAD.SHL.U32 R10, R5, 0x20, RZ ;  /* 0x00000020050a7824 */ /* 0x000fe200078e00ff */
[----:B------:R-:W-:Y:S01]  /*35c0*/  LOP3.LUT R8, R9, 0xe0, R8, 0xf8, !PT ;  /* 0x000000e009087812 */ /* 0x000fe200078ef808 */
[----:B------:R-:W-:Y:S01]  /*35d0*/  IMAD.SHL.U32 R218, R221, 0x20, RZ ;  /* 0x00000020ddda7824 */ /* 0x000fe200078e00ff */
[----:B------:R-:W-:Y:S01]  /*35e0*/  LOP3.LUT R15, R15, 0x20, RZ, 0xc0, !PT ;  /* 0x000000200f0f7812 */ /* 0x000fe200078ec0ff */
[----:B------:R-:W-:Y:S01]  /*35f0*/  IMAD.SHL.U32 R220, R221, 0x8, RZ ;  /* 0x00000008dddc7824 */ /* 0x000fe200078e00ff */
[----:B------:R2:W1:Y:S01]  /*3600*/  @P1 LDG.E R3, desc[UR36][R2.64] ;  /* 0x0000002402031981 */ /* 0x000462000c1e1900 */
[----:B------:R-:W-:Y:S01]  /*3610*/  IMAD.SHL.U32 R9, R5, 0x40, RZ ;  /* 0x0000004005097824 */ /* 0x000fe200078e00ff */
[----:B------:R-:W-:Y:S01]  /*3620*/  LOP3.LUT R11, R10, 0x200, RZ, 0xc0, !PT ;  /* 0x000002000a0b7812 */ /* 0x000fe200078ec0ff */
[----:B------:R-:W-:Y:S01]  /*3630*/  IMAD.MOV.U32 R228, RZ, RZ, 0x40 ;  /* 0x00000040ffe47424 */ /* 0x000fe200078e00ff */
[----:B------:R-:W-:Y:S01]  /*3640*/  LOP3.LUT P5, R6, R221, 0x2, RZ, 0xc0, !PT ;  /* 0x00000002dd067812 */ /* 0x000fe200078ac0ff */
[----:B------:R-:W-:Y:S01]  /*3650*/  IMAD.MOV.U32 R229, RZ, RZ, 0x20 ;  /* 0x00000020ffe57424 */ /* 0x000fe200078e00ff */
[----:B------:R-:W-:Y:S01]  /*3660*/  LOP3.LUT R14, R15, 0x18, R0, 0xf8, !PT ;  /* 0x000000180f0e7812 */ /* 0x000fe200078ef800 */
[----:B------:R-:W-:Y:S01]  /*3670*/  IMAD.MOV.U32 R225, RZ, RZ, 0x20 ;  /* 0x00000020ffe17424 */ /* 0x000fe200078e00ff */
[----:B------:R-:W-:Y:S01]  /*3680*/  LOP3.LUT R232, R11, 0x3800, R232, 0xf8, !PT ;  /* 0x000038000be87812 */ /* 0x000fe200078ef8e8 */
[----:B------:R-:W-:Y:S01]  /*3690*/  IMAD.MOV.U32 R219, RZ, RZ, 0x40 ;  /* 0x00000040ffdb7424 */ /* 0x000fe200078e00ff */
[----:B------:R-:W-:Y:S01]  /*36a0*/  LOP3.LUT P4, R0, R221, 0x4, RZ, 0xc0, !PT ;  /* 0x00000004dd007812 */ /* 0x000fe2000788c0ff */
[----:B------:R-:W-:Y:S01]  /*36b0*/  IMAD.MOV.U32 R251, RZ, RZ, 0x3f ;  /* 0x0000003ffffb7424 */ /* 0x000fe200078e00ff */
[C---:B------:R-:W-:Y:S01]  /*36c0*/  LOP3.LUT R11, R9.reuse, 0x1c0, RZ, 0xc0, !PT ;  /* 0x000001c0090b7812 */ /* 0x040fe200078ec0ff */
[----:B------:R-:W-:Y:S01]  /*36d0*/  IMAD.MOV.U32 R245, RZ, RZ, 0x37 ;  /* 0x00000037fff57424 */ /* 0x000fe200078e00ff */
[----:B------:R-:W-:Y:S01]  /*36e0*/  ISETP.NE.AND P0, PT, R6, RZ, PT ;  /* 0x000000ff0600720c */ /* 0x000fe20003f05270 */
[----:B------:R-:W-:Y:S01]  /*36f0*/  IMAD.MOV.U32 R6, RZ, RZ, RZ ;  /* 0x000000ffff067224 */ /* 0x000fe200078e00ff */
[----:B------:R-:W-:Y:S01]  /*3700*/  LOP3.LUT R13, R9, 0x200, RZ, 0xc0, !PT ;  /* 0x00000200090d7812 */ /* 0x000fe200078ec0ff */
[----:B------:R-:W-:Y:S01]  /*3710*/  IMAD.MOV.U32 R250, RZ, RZ, 0x4 ;  /* 0x00000004fffa7424 */ /* 0x000fe200078e00ff */
[----:B------:R-:W-:-:S02]  /*3720*/  ISETP.NE.AND P3, PT, R0, RZ, PT ;  /* 0x000000ff0000720c */ /* 0x000fc40003f65270 */
[----:B------:R-:W-:Y:S02]  /*3730*/  CS2R R190, SRZ ;  /* 0x0000000000be7805 */ /* 0x000fe4000001ff00 */
[----:B------:R-:W-:Y:S02]  /*3740*/  SHF.R.U32.HI R0, RZ, 0x2, R221 ;  /* 0x00000002ff007819 */ /* 0x000fe400000116dd */
[----:B------:R-:W-:Y:S02]  /*3750*/  CS2R R188, SRZ ;  /* 0x0000000000bc7805 */ /* 0x000fe4000001ff00 */
[----:B------:R-:W-:Y:S02]  /*3760*/  LOP3.LUT R10, R13, 0xc00, R10, 0xf8, !PT ;  /* 0x00000c000d0a7812 */ /* 0x000fe400078ef80a */
[----:B------:R-:W-:Y:S02]  /*3770*/  CS2R R194, SRZ ;  /* 0x0000000000c27805 */ /* 0x000fe4000001ff00 */
[----:B------:R-:W-:-:S02]  /*3780*/  SEL R227, R225, 0xffffffe0, !P5 ;  /* 0xffffffe0e1e37807 */ /* 0x000fc40006800000 */
[----:B------:R-:W-:Y:S02]  /*3790*/  CS2R R192, SRZ ;  /* 0x0000000000c07805 */ /* 0x000fe4000001ff00 */
[C---:B--2---:R-:W-:Y:S02]  /*37a0*/  LOP3.LUT R2, R221.reuse, 0x8, RZ, 0xc0, !PT ;  /* 0x00000008dd027812 */ /* 0x044fe400078ec0ff */
[----:B------:R-:W-:Y:S02]  /*37b0*/  CS2R R186, SRZ ;  /* 0x0000000000ba7805 */ /* 0x000fe4000001ff00 */
[----:B------:R-:W-:Y:S02]  /*37c0*/  CS2R R184, SRZ ;  /* 0x0000000000b87805 */ /* 0x000fe4000001ff00 */
[----:B------:R-:W-:Y:S02]  /*37d0*/  CS2R R182, SRZ ;  /* 0x0000000000b67805 */ /* 0x000fe4000001ff00 */
[----:B------:R-:W-:Y:S01]  /*37e0*/  ISETP.NE.AND P6, PT, R2, RZ, PT ;  /* 0x000000ff0200720c */ /* 0x000fe20003fc5270 */
[----:B------:R-:W-:Y:S01]  /*37f0*/  IMAD.SHL.U32 R2, R221, 0x2, RZ ;  /* 0x00000002dd027824 */ /* 0x000fe200078e00ff */
[----:B------:R-:W-:-:S02]  /*3800*/  CS2R R180, SRZ ;  /* 0x0000000000b47805 */ /* 0x000fc4000001ff00 */
[----:B------:R-:W-:Y:S02]  /*3810*/  CS2R R174, SRZ ;  /* 0x0000000000ae7805 */ /* 0x000fe4000001ff00 */
[----:B------:R-:W-:Y:S02]  /*3820*/  CS2R R172, SRZ ;  /* 0x0000000000ac7805 */ /* 0x000fe4000001ff00 */
[----:B------:R-:W-:Y:S02]  /*3830*/  CS2R R178, SRZ ;  /* 0x0000000000b27805 */ /* 0x000fe4000001ff00 */
[----:B------:R-:W-:Y:S02]  /*3840*/  LOP3.LUT R15, R2, 0x38, RZ, 0xc0, !PT ;  /* 0x00000038020f7812 */ /* 0x000fe400078ec0ff */
        /* <DEDUP_REMOVED lines=53> */
[----:B------:R-:W-:Y:S01]  /*3ba0*/  SHF.R.U32.HI R252, RZ, 0x2, R221 ;  /* 0x00000002fffc7819 */ /* 0x000fe200000116dd */
[----:B------:R-:W2:Y:S01]  /*3bb0*/  LDCU UR8, c[0x0][0x440] ;  /* 0x00008800ff0877ac */ /* 0x000ea20008000800 */
[----:B------:R-:W-:Y:S02]  /*3bc0*/  SEL R226, R219, 0xffffffc0, !P4 ;  /* 0xffffffc0dbe27807 */ /* 0x000fe40006000000 */
[----:B------:R-:W-:Y:S01]  /*3bd0*/  SEL R225, R225, 0xffffffe0, !P0 ;  /* 0xffffffe0e1e17807 */ /* 0x000fe20004000000 */
[----:B------:R-:W3:Y:S01]  /*3be0*/  LDCU UR9, c[0x0][0x3e0] ;  /* 0x00007c00ff0977ac */ /* 0x000ee20008000800 */
[----:B------:R-:W-:-:S02]  /*3bf0*/  USHF.L.U32 UR14, UR14, 0x6, URZ ;  /* 0x000000060e0e7899 */ /* 0x000fc400080006ff */
[----:B------:R-:W-:Y:S02]  /*3c00*/  UIADD3 UR48, UPT, UPT, UR48, 0x40, -UR38 ;  /* 0x0000004030307890 */ /* 0x000fe4000fffe826 */
[----:B------:R-:W-:Y:S01]  /*3c10*/  USHF.L.U32 UR49, UR49, 0x3, URZ ;  /* 0x0000000331317899 */ /* 0x000fe200080006ff */
[----:B-1----:R-:W-:Y:S01]  /*3c20*/  @P1 FMUL.FTZ R6, R3, R12 ;  /* 0x0000000c03061220 */ /* 0x002fe20000410000 */
[----:B------:R-:W-:Y:S02]  /*3c30*/  LOP3.LUT R12, R11, 0x38, R4, 0xf8, !PT ;  /* 0x000000380b0c7812 */ /* 0x000fe400078ef804 */
[----:B------:R-:W-:Y:S02]  /*3c40*/  LOP3.LUT R3, R14, 0x1c0, R9, 0xf8, !PT ;  /* 0x000001c00e037812 */ /* 0x000fe400078ef809 */
[----:B------:R-:W-:Y:S02]  /*3c50*/  LOP3.LUT R13, R12, 0x8, R7, 0x78, !PT ;  /* 0x000000080c0d7812 */ /* 0x000fe400078e7807 */
[----:B------:R-:W-:-:S02]  /*3c60*/  LOP3.LUT R7, R15, 0x20, R0, 0x78, !PT ;  /* 0x000000200f077812 */ /* 0x000fc400078e7800 */
[----:B------:R-:W-:Y:S02]  /*3c70*/  LOP3.LUT R0, R3, 0x38, R4, 0x78, !PT ;  /* 0x0000003803007812 */ /* 0x000fe400078e7804 */
[----:B------:R-:W-:Y:S02]  /*3c80*/  LOP3.LUT R3, R217, 0x1c0, RZ, 0xc0, !PT ;  /* 0x000001c0d9037812 */ /* 0x000fe400078ec0ff */
[----:B------:R-:W-:Y:S01]  /*3c90*/  LOP3.LUT R11, R12, 0x8, R5, 0x78, !PT ;  /* 0x000000080c0b7812 */ /* 0x000fe200078e7805 */
[----:B------:R-:W-:Y:S01]  /*3ca0*/  IMAD.SHL.U32 R12, R221, 0x10, RZ ;  /* 0x00000010dd0c7824 */ /* 0x000fe200078e00ff */
[----:B------:R-:W-:Y:S02]  /*3cb0*/  R2P PR, R5, 0x6 ;  /* 0x0000000605007804 */ /* 0x000fe40000000000 */
[----:B------:R-:W-:Y:S02]  /*3cc0*/  LOP3.LUT R5, R218, 0x200, RZ, 0xc0, !PT ;  /* 0x00000200da057812 */ /* 0x000fe400078ec0ff */
[----:B------:R-:W-:Y:S01]  /*3cd0*/  LOP3.LUT R216, R3, 0x38, R220, 0xf8, !PT ;  /* 0x0000003803d87812 */ /* 0x000fe200078ef8dc */
[----:B------:R-:W-:Y:S01]  /*3ce0*/  IMAD.U32 R3, RZ, RZ, UR40 ;  /* 0x00000028ff037e24 */ /* 0x000fe2000f8e00ff */
[----:B------:R-:W-:-:S02]  /*3cf0*/  LOP3.LUT R4, R10, R13, RZ, 0xfc, !PT ;  /* 0x0000000d0a047212 */ /* 0x000fc400078efcff */
[----:B------:R-:W-:Y:S01]  /*3d00*/  LOP3.LUT R232, R232, R11, RZ, 0xfc, !PT ;  /* 0x0000000be8e87212 */ /* 0x000fe200078efcff */
[----:B------:R-:W-:Y:S01]  /*3d10*/  IMAD.U32 R244, R3, 0x40, R8 ;  /* 0x0000004003f47824 */ /* 0x000fe200078e0008 */
[----:B------:R-:W-:Y:S01]  /*3d20*/  LOP3.LUT R10, R5, 0x3800, R12, 0xf8, !PT ;  /* 0x00003800050a7812 */ /* 0x000fe200078ef80c */
[----:B------:R-:W-:Y:S01]  /*3d30*/  VIADD R8, R8, UR31 ;  /* 0x0000001f08087c36 */ /* 0x000fe20008000000 */
[----:B------:R-:W-:Y:S02]  /*3d40*/  LOP3.LUT R5, R217, 0x200, RZ, 0xc0, !PT ;  /* 0x00000200d9057812 */ /* 0x000fe400078ec0ff */
[--C-:B------:R-:W-:Y:S01]  /*3d50*/  SHF.R.U32.HI R11, RZ, 0x1, R221.reuse ;  /* 0x00000001ff0b7819 */ /* 0x100fe200000116dd */
[----:B------:R-:W-:Y:S01]  /*3d60*/  VIADD R19, R8, 0x1 ;  /* 0x0000000108137836 */ /* 0x000fe20000000000 */
[----:B------:R-:W-:Y:S01]  /*3d70*/  LOP3.LUT R241, R216, 0x8, R221, 0x78, !PT ;  /* 0x00000008d8f17812 */ /* 0x000fe200078e78dd */
[----:B------:R-:W-:Y:S01]  /*3d80*/  VIADD R17, R8, 0x8 ;  /* 0x0000000808117836 */ /* 0x000fe20000000000 */
[----:B------:R-:W-:Y:S01]  /*3d90*/  LOP3.LUT R0, R0, 0x200, R9, 0xf8, !PT ;  /* 0x0000020000007812 */ /* 0x000fe200078ef809 */
[----:B------:R-:W-:Y:S01]  /*3da0*/  VIADD R15, R8, 0x9 ;  /* 0x00000009080f7836 */ /* 0x000fe20000000000 */
[----:B------:R-:W-:Y:S01]  /*3db0*/  LOP3.LUT R9, R218, 0xc00, RZ, 0xc0, !PT ;  /* 0x00000c00da097812 */ /* 0x000fe200078ec0ff */
[----:B------:R-:W-:Y:S01]  /*3dc0*/  VIADD R13, R8, 0x10 ;  /* 0x00000010080d7836 */ /* 0x000fe20000000000 */
[----:B------:R-:W-:-:S02]  /*3dd0*/  LOP3.LUT R3, R5, 0xc00, R218, 0xf8, !PT ;  /* 0x00000c0005037812 */ /* 0x000fc400078ef8da */
[----:B------:R-:W-:Y:S01]  /*3de0*/  LOP3.LUT R224, R216, 0x8, R11, 0x78, !PT ;  /* 0x00000008d8e07812 */ /* 0x000fe200078e780b */
[----:B------:R-:W-:Y:S01]  /*3df0*/  VIADD R11, R8, 0x11 ;  /* 0x00000011080b7836 */ /* 0x000fe20000000000 */
[----:B------:R-:W-:Y:S02]  /*3e00*/  LOP3.LUT R241, R10, R241, RZ, 0xfc, !PT ;  /* 0x000000f10af17212 */ /* 0x000fe400078efcff */
[----:B------:R-:W-:Y:S02]  /*3e10*/  LOP3.LUT R5, R5, 0x400, R218, 0xf8, !PT ;  /* 0x0000040005057812 */ /* 0x000fe400078ef8da */
[----:B------:R-:W-:Y:S02]  /*3e20*/  LOP3.LUT R7, R7, 0x1c0, R12, 0xf8, !PT ;  /* 0x000001c007077812 */ /* 0x000fe400078ef80c */
[----:B------:R-:W-:Y:S01]  /*3e30*/  LOP3.LUT R10, R9, 0x6, R2, 0xf8, !PT ;  /* 0x00000006090a7812 */ /* 0x000fe200078ef802 */
[----:B------:R-:W-:Y:S01]  /*3e40*/  VIADD R9, R8, 0x18 ;  /* 0x0000001808097836 */ /* 0x000fe20000000000 */
[----:B------:R-:W-:-:S02]  /*3e50*/  LOP3.LUT R3, R3, R224, RZ, 0xfc, !PT ;  /* 0x000000e003037212 */ /* 0x000fc400078efcff */
[----:B------:R-:W-:Y:S02]  /*3e60*/  LOP3.LUT R224, R5, R224, RZ, 0xfc, !PT ;  /* 0x000000e005e07212 */ /* 0x000fe400078efcff */
[----:B------:R-:W-:Y:S02]  /*3e70*/  LOP3.LUT R5, R10, R7, RZ, 0xfc, !PT ;  /* 0x000000070a057212 */ /* 0x000fe400078efcff */
[----:B------:R-:W-:Y:S02]  /*3e80*/  I2FP.F32.S32 R19, R19 ;  /* 0x0000001300137245 */ /* 0x000fe40000201400 */
[----:B------:R-:W-:Y:S01]  /*3e90*/  I2FP.F32.S32 R17, R17 ;  /* 0x0000001100117245 */ /* 0x000fe20000201400 */
[----:B------:R1:W-:Y:S01]  /*3ea0*/  STL [R1+0x24], R5 ;  /* 0x0000240501007387 */ /* 0x0003e20000100800 */
[----:B------:R-:W-:Y:S01]  /*3eb0*/  I2FP.F32.S32 R15, R15 ;  /* 0x0000000f000f7245 */ /* 0x000fe20000201400 */
[----:B------:R-:W-:Y:S01]  /*3ec0*/  FMUL.FTZ R12, R19, R6 ;  /* 0x00000006130c7220 */ /* 0x000fe20000410000 */
[----:B------:R-:W-:Y:S01]  /*3ed0*/  I2FP.F32.S32 R7, R8 ;  /* 0x0000000800077245 */ /* 0x000fe20000201400 */
[----:B------:R-:W-:Y:S01]  /*3ee0*/  FMUL.FTZ R10, R17, R6 ;  /* 0x00000006110a7220 */ /* 0x000fe20000410000 */
[----:B------:R-:W-:-:S02]  /*3ef0*/  I2FP.F32.S32 R13, R13 ;  /* 0x0000000d000d7245 */ /* 0x000fc40000201400 */
[----:B------:R-:W-:Y:S01]  /*3f00*/  I2FP.F32.S32 R11, R11 ;  /* 0x0000000b000b7245 */ /* 0x000fe20000201400 */
[----:B------:R4:W-:Y:S01]  /*3f10*/  STL [R1+0x18], R12 ;  /* 0x0000180c01007387 */ /* 0x0009e20000100800 */
[----:B------:R-:W-:Y:S01]  /*3f20*/  I2FP.F32.S32 R9, R9 ;  /* 0x0000000900097245 */ /* 0x000fe20000201400 */
[----:B------:R-:W-:Y:S01]  /*3f30*/  FMUL.FTZ R7, R7, R6 ;  /* 0x0000000607077220 */ /* 0x000fe20000410000 */
[----:B------:R-:W-:Y:S01]  /*3f40*/  SEL R228, R228, 0xffffffc0, !P2 ;  /* 0xffffffc0e4e47807 */ /* 0x000fe20005000000 */
[----:B------:R2:W-:Y:S01]  /*3f50*/  STL [R1+0x14], R10 ;  /* 0x0000140a01007387 */ /* 0x0005e20000100800 */
[----:B------:R-:W-:Y:S02]  /*3f60*/  LEA R232, R232, UR35, 0x1 ;  /* 0x00000023e8e87c11 */ /* 0x000fe4000f8e08ff */
[----:B------:R-:W-:Y:S02]  /*3f70*/  LEA R0, R0, UR35, 0x1 ;  /* 0x0000002300007c11 */ /* 0x000fe4000f8e08ff */
[----:B------:R-:W-:Y:S01]  /*3f80*/  LEA R4, R4, UR35, 0x1 ;  /* 0x0000002304047c11 */ /* 0x000fe2000f8e08ff */
[----:B------:R-:W-:Y:S01]  /*3f90*/  IMAD.IADD R222, R228, 0x1, R232 ;  /* 0x00000001e4de7824 */ /* 0x000fe200078e02e8 */
[----:B------:R-:W-:Y:S01]  /*3fa0*/  SEL R229, R229, 0xffffffe0, !P1 ;  /* 0xffffffe0e5e57807 */ /* 0x000fe20004800000 */
[----:B------:R-:W-:Y:S01]  /*3fb0*/  VIADD R230, R0, UR16 ;  /* 0x0000001000e67c36 */ /* 0x000fe20008000000 */
[----:B------:R-:W-:Y:S01]  /*3fc0*/  LOP3.LUT P5, RZ, R221, 0x8, RZ, 0xc0, !PT ;  /* 0x00000008ddff7812 */ /* 0x000fe200078ac0ff */
[----:B------:R-:W-:-:S02]  /*3fd0*/  VIADD R231, R4, UR16 ;  /* 0x0000001004e77c36 */ /* 0x000fc40008000000 */
[----:B------:R-:W-:Y:S02]  /*3fe0*/  IMAD.IADD R223, R229, 0x1, R232 ;  /* 0x00000001e5df7824 */ /* 0x000fe400078e02e8 */
[----:B-1----:R-:W-:Y:S02]  /*3ff0*/  VIADD R5, R8, 0x19 ;  /* 0x0000001908057836 */ /* 0x002fe40000000000 */
[-C--:B------:R-:W-:Y:S01]  /*4000*/  FMUL.FTZ R8, R15, R6.reuse ;  /* 0x000000060f087220 */ /* 0x080fe20000410000 */
[----:B------:R-:W-:Y:S02]  /*4010*/  IMAD.IADD R0, R229, 0x1, R222 ;  /* 0x00000001e5007824 */ /* 0x000fe400078e02de */
[----:B------:R-:W-:Y:S02]  /*4020*/  I2FP.F32.S32 R5, R5 ;  /* 0x0000000500057245 */ /* 0x000fe40000201400 */
[----:B------:R1:W-:Y:S01]  /*4030*/  STL [R1+0x10], R8 ;  /* 0x0000100801007387 */ /* 0x0003e20000100800 */
[----:B----4-:R-:W-:-:S02]  /*4040*/  FMUL.FTZ R12, R13, R6 ;  /* 0x000000060d0c7220 */ /* 0x010fc40000410000 */
[-C--:B------:R-:W-:Y:S01]  /*4050*/  FMUL.FTZ R5, R5, R6.reuse ;  /* 0x0000000605057220 */ /* 0x080fe20000410000 */
[-C--:B--2---:R-:W-:Y:S02]  /*4060*/  FMUL.FTZ R10, R11, R6.reuse ;  /* 0x000000060b0a7220 */ /* 0x084fe40000410000 */
[----:B------:R-:W-:Y:S04]  /*4070*/  STL [R1+0xc], R12 ;  /* 0x00000c0c01007387 */ /* 0x000fe80000100800 */
[----:B------:R-:W-:Y:S01]  /*4080*/  STL [R1+0x8], R10 ;  /* 0x0000080a01007387 */ /* 0x000fe20000100800 */
[----:B-1----:R-:W-:Y:S01]  /*4090*/  FMUL.FTZ R8, R9, R6 ;  /* 0x0000000609087220 */ /* 0x002fe20000410000 */
[----:B------:R-:W-:-:S04]  /*40a0*/  IMAD.U32 R6, RZ, RZ, UR44 ;  /* 0x0000002cff067e24 */ /* 0x000fc8000f8e00ff */
[----:B------:R-:W-:Y:S04]  /*40b0*/  STL [R1+0x4], R8 ;  /* 0x0000040801007387 */ /* 0x000fe80000100800 */
[----:B------:R1:W-:Y:S04]  /*40c0*/  STL [R1+0x1c], R7 ;  /* 0x00001c0701007387 */ /* 0x0003e80000100800 */
[----:B------:R2:W-:Y:S04]  /*40d0*/  STL [R1], R5 ;  /* 0x0000000501007387 */ /* 0x0005e80000100800 */
[----:B------:R-:W-:Y:S01]  /*40e0*/  STL [R1+0x28], R240 ;  /* 0x000028f001007387 */ /* 0x000fe20000100800 */
[----:B-1----:R-:W-:Y:S01]  /*40f0*/  IMAD.MOV.U32 R7, RZ, RZ, 0x10 ;  /* 0x00000010ff077424 */ /* 0x002fe200078e00ff */
[----:B--2---:R-:W-:-:S05]  /*4100*/  IADD3 R5, PT, PT, R6, UR38, R239 ;  /* 0x0000002606057c10 */ /* 0x004fca000fffe0ef */
[----:B------:R-:W-:-:S05]  /*4110*/  VIADD R5, R5, -UR46 ;  /* 0x8000002e05057c36 */ /* 0x000fca0008000000 */
[----:B------:R1:W-:Y:S02]  /*4120*/  STL [R1+0x2c], R5 ;  /* 0x00002c0501007387 */ /* 0x0003e40000100800 */
[----:B-1----:R-:W-:-:S05]  /*4130*/  SEL R5, R7, 0xfffffff0, !P4 ;  /* 0xfffffff007057807 */ /* 0x002fca0006000000 */
[----:B---3--:R1:W-:Y:S02]  /*4140*/  STL [R1+0x20], R5 ;  /* 0x0000200501007387 */ /* 0x0083e40000100800 */
.L_x_1219:
[----:B------:R-:W0:Y:S01]  /*4150*/  LDGDEPBAR ;  /* 0x00000000000079af */ /* 0x000e220000000000 */
[C---:B------:R-:W-:Y:S01]  /*4160*/  IADD3 R117, PT, PT, R231.reuse, R229, RZ ;  /* 0x000000e5e7757210 */ /* 0x040fe20007ffe0ff */
[----:B------:R-:W-:Y:S01]  /*4170*/  UIADD3 UR44, UPT, UPT, UR44, -0x40, URZ ;  /* 0xffffffc02c2c7890 */ /* 0x000fe2000fffe0ff */
[----:B------:R-:W-:Y:S02]  /*4180*/  IADD3 R118, PT, PT, R231, R228, RZ ;  /* 0x000000e4e7767210 */ /* 0x000fe40007ffe0ff */
[----:B------:R-:W2:Y:S01]  /*4190*/  LDL R131, [R1+0x2c] ;  /* 0x00002c0001837983 */ /* 0x000ea20000100800 */
[----:B------:R-:W-:Y:S01]  /*41a0*/  USHF.L.U32 UR15, UR40, 0x6, URZ ;  /* 0x00000006280f7899 */ /* 0x000fe200080006ff */
[C---:B-----5:R-:W-:Y:S01]  /*41b0*/  FMUL.FTZ R199, R238.reuse, 1.4426950216293334961 ;  /* 0x3fb8aa3beec77820 */ /* 0x060fe20000410000 */
[----:B------:R-:W-:Y:S02]  /*41c0*/  IADD3 R116, PT, PT, R229, R118, RZ ;  /* 0x00000076e5747210 */ /* 0x000fe40007ffe0ff */
[----:B------:R-:W3:Y:S01]  /*41d0*/  LDL R203, [R1+0x1c] ;  /* 0x00001c0001cb7983 */ /* 0x000ee20000100800 */
[----:B------:R-:W-:Y:S01]  /*41e0*/  UISETP.GE.AND UP0, UPT, UR44, UR48, UPT ;  /* 0x000000302c00728c */ /* 0x000fe2000bf06270 */
[----:B------:R-:W-:Y:S01]  /*41f0*/  FSETP.NEU.FTZ.AND P2, PT, R238, -INF , PT ;  /* 0xff800000ee00780b */ /* 0x000fe20003f5d000 */
[----:B------:R-:W-:Y:S02]  /*4200*/  UIADD3 UR15, UPT, UPT, UR15, 0x40, URZ ;  /* 0x000000400f0f7890 */ /* 0x000fe4000fffe0ff */
[----:B------:R-:W4:Y:S01]  /*4210*/  LDL R202, [R1+0x18] ;  /* 0x0000180001ca7983 */ /* 0x000f220000100800 */
[----:B------:R-:W-:Y:S01]  /*4220*/  FMUL.FTZ R200, R237, 1.4426950216293334961 ;  /* 0x3fb8aa3bedc87820 */ /* 0x000fe20000410000 */
[----:B------:R-:W-:Y:S01]  /*4230*/  FSEL R199, R199, RZ, P2 ;  /* 0x000000ffc7c77208 */ /* 0x000fe20001000000 */
[----:B------:R-:W-:Y:S02]  /*4240*/  UISETP.LT.AND UP0, UPT, UR15, UR38, UP0 ;  /* 0x000000260f00728c */ /* 0x000fe40008701270 */
[----:B------:R-:W4:Y:S01]  /*4250*/  LDL R205, [R1+0x14] ;  /* 0x0000140001cd7983 */ /* 0x000f220000100800 */
[----:B------:R-:W-:Y:S01]  /*4260*/  FSETP.NEU.FTZ.AND P1, PT, R237, -INF , PT ;  /* 0xff800000ed00780b */ /* 0x000fe20003f3d000 */
[----:B------:R-:W-:Y:S02]  /*4270*/  UIADD3 UR45, UPT, UPT, UR45, -0x1, URZ ;  /* 0xffffffff2d2d7890 */ /* 0x000fe4000fffe0ff */
[----:B------:R-:W-:Y:S02]  /*4280*/  PLOP3.LUT P0, PT, PT, PT, UP0, 0x80, 0x8 ;  /* 0x000000000008781c */ /* 0x000fe40003f0f008 */
[----:B------:R-:W-:Y:S01]  /*4290*/  UISETP.GT.AND UP0, UPT, UR45, UR47, UPT ;  /* 0x0000002f2d00728c */ /* 0x000fe2000bf04270 */
[----:B------:R-:W-:Y:S10]  /*42a0*/  FSEL R200, R200, RZ, P1 ;  /* 0x000000ffc8c87208 */ /* 0x000ff40000800000 */
[C---:B------:R-:W-:Y:S02]  /*42b0*/  @!P0 IADD3 R130, PT, PT, R244.reuse, 0x1, RZ ;  /* 0x00000001f4828810 */ /* 0x040fe40007ffe0ff */
[C---:B------:R-:W-:Y:S02]  /*42c0*/  @!P0 IADD3 R196, PT, PT, R244.reuse, 0x8, RZ ;  /* 0x00000008f4c48810 */ /* 0x040fe40007ffe0ff */
[C---:B------:R-:W-:Y:S02]  /*42d0*/  @!P0 IADD3 R198, PT, PT, R244.reuse, 0x9, RZ ;  /* 0x00000009f4c68810 */ /* 0x040fe40007ffe0ff */
[----:B------:R-:W-:Y:S01]  /*42e0*/  @!P0 IADD3 R208, PT, PT, R244, 0x10, RZ ;  /* 0x00000010f4d08810 */ /* 0x000fe20007ffe0ff */
        /* <DEDUP_REMOVED lines=37> */
[----:B------:R-:W2:Y:S02]  /*4540*/  LDSM.16.M88.4 R96, [R222+0x1a000] ;  /* 0x01a00000de60783b */ /* 0x000ea40000000200 */
        /* <DEDUP_REMOVED lines=10> */
[C---:B------:R-:W-:Y:S08]  /*45f0*/  HMMA.16816.F32 R12, R108.reuse, R88, R12 ;  /* 0x000000586c0c723c */ /* 0x040ff0000000180c */
[----:B------:R-:W-:Y:S01]  /*4600*/  HMMA.16816.F32 R16, R108, R90, R16 ;  /* 0x0000005a6c10723c */ /* 0x000fe20000001810 */
[----:B------:R-:W4:Y:S05]  /*4610*/  LDSM.16.M88.4 R88, [R0+0x1a800] ;  /* 0x01a800000058783b */ /* 0x000f2a0000000200 */
[----:B------:R-:W4:Y:S01]  /*4620*/  LDSM.16.M88.4 R108, [R231+0x4000] ;  /* 0x00400000e76c783b */ /* 0x000f220000000200 */
[C---:B--2---:R-:W-:Y:S01]  /*4630*/  @!P0 VIADDMNMX R201, R131.reuse, -R251, UR38, PT ;  /* 0x0000002683c98e46 */ /* 0x044fe2000b8009fb */
[C---:B------:R-:W-:Y:S05]  /*4640*/  HMMA.16816.F32 R4, R92.reuse, R96, R4 ;  /* 0x000000605c04723c */ /* 0x040fea0000001804 */
[----:B------:R-:W-:Y:S02]  /*4650*/  @!P0 VIADDMNMX R197, R131, -R245, UR38, PT ;  /* 0x0000002683c58e46 */ /* 0x000fe4000b8009f5 */
[C---:B------:R-:W-:Y:S01]  /*4660*/  @!P0 ISETP.GE.AND P4, PT, R130.reuse, R201, PT ;  /* 0x000000c98200820c */ /* 0x040fe20003f86270 */
[C---:B------:R-:W-:Y:S01]  /*4670*/  HMMA.16816.F32 R8, R92.reuse, R98, R8 ;  /* 0x000000625c08723c */ /* 0x040fe20000001808 */
[----:B------:R-:W-:Y:S02]  /*4680*/  LDSM.16.M88.4 R96, [R223+0x1c000] ;  /* 0x01c00000df60783b */ /* 0x000fe40000000200 */
[----:B------:R-:W-:Y:S02]  /*4690*/  @!P0 ISETP.GE.AND P2, PT, R130, R197, PT ;  /* 0x000000c58200820c */ /* 0x000fe40003f46270 */
[----:B------:R-:W-:Y:S03]  /*46a0*/  @!P0 ISETP.GE.AND P1, PT, R244, R201, PT ;  /* 0x000000c9f400820c */ /* 0x000fe60003f26270 */
[C---:B-1----:R-:W-:Y:S08]  /*46b0*/  HMMA.16816.F32 R12, R92.reuse, R84, R12 ;  /* 0x000000545c0c723c */ /* 0x042ff0000000180c */
        /* <DEDUP_REMOVED lines=51> */
[C---:B------:R-:W-:Y:S01]  /*49f0*/  HMMA.16816.F32 R8, R108.reuse, R114, R8 ;  /* 0x000000726c08723c */ /* 0x040fe20000001808 */
[----:B------:R-:W-:Y:S07]  /*4a00*/  MOV R115, UR11 ;  /* 0x0000000b00737c02 */ /* 0x000fee0008000f00 */
[C---:B---3--:R-:W-:Y:S08]  /*4a10*/  HMMA.16816.F32 R12, R108.reuse, R84, R12 ;  /* 0x000000546c0c723c */ /* 0x048ff0000000180c */
[----:B------:R-:W-:Y:S01]  /*4a20*/  HMMA.16816.F32 R16, R108, R86, R16 ;  /* 0x000000566c10723c */ /* 0x000fe20000001810 */
[----:B------:R-:W1:Y:S02]  /*4a30*/  LDSM.16.M88.4 R84, [R0+0x1e800] ;  /* 0x01e800000054783b */ /* 0x000e640000000200 */
[----:B------:R-:W-:Y:S02]  /*4a40*/  LEA R111, R3, UR4, 0x1 ;  /* 0x00000004036f7c11 */ /* 0x000fe4000f8e08ff */
[-C--:B------:R-:W-:Y:S02]  /*4a50*/  IADD3 R108, PT, PT, R232, R227.reuse, RZ ;  /* 0x000000e3e86c7210 */ /* 0x080fe40007ffe0ff */
[----:B------:R-:W-:Y:S01]  /*4a60*/  IADD3 R109, PT, PT, R111, R227, RZ ;  /* 0x000000e36f6d7210 */ /* 0x000fe20007ffe0ff */
[C---:B----4-:R-:W-:Y:S08]  /*4a70*/  HMMA.16816.F32 R4, R92.reuse, R96, R4 ;  /* 0x000000605c04723c */ /* 0x050ff00000001804 */
[C---:B------:R-:W-:Y:S11]  /*4a80*/  HMMA.16816.F32 R8, R92.reuse, R98, R8 ;  /* 0x000000625c08723c */ /* 0x040ff60000001808 */
[----:B------:R-:W-:Y:S01]  /*4a90*/  FMUL.FTZ R120, R5, UR12 ;  /* 0x0000000c05787c20 */ /* 0x000fe20008410000 */
[----:B------:R-:W-:Y:S01]  /*4aa0*/  FMUL.FTZ R119, R4, UR12 ;  /* 0x0000000c04777c20 */ /* 0x000fe20008410000 */
[----:B------:R-:W2:Y:S01]  /*4ab0*/  LDL R5, [R1+0x10] ;  /* 0x0000100001057983 */ /* 0x000ea20000100800 */
[----:B------:R-:W-:Y:S01]  /*4ac0*/  FMUL.FTZ R121, R6, UR12 ;  /* 0x0000000c06797c20 */ /* 0x000fe20008410000 */
[----:B------:R-:W-:Y:S03]  /*4ad0*/  FMUL.FTZ R122, R7, UR12 ;  /* 0x0000000c077a7c20 */ /* 0x000fe60008410000 */
[----:B------:R-:W3:Y:S01]  /*4ae0*/  LDL R4, [R1+0x8] ;  /* 0x0000080001047983 */ /* 0x000ee20000100800 */
[----:B------:R-:W4:Y:S01]  /*4af0*/  MUFU.TANH R119, R119 ;  /* 0x0000007700777308 */ /* 0x000f220000002400 */
[----:B------:R-:W-:Y:S01]  /*4b00*/  FMUL.FTZ R123, R8, UR12 ;  /* 0x0000000c087b7c20 */ /* 0x000fe20008410000 */
[----:B------:R-:W-:Y:S02]  /*4b10*/  FMUL.FTZ R124, R9, UR12 ;  /* 0x0000000c097c7c20 */ /* 0x000fe40008410000 */
[----:B------:R-:W3:Y:S01]  /*4b20*/  LDL R8, [R1+0xc] ;  /* 0x00000c0001087983 */ /* 0x000ee20000100800 */
[----:B------:R-:W-:Y:S01]  /*4b30*/  FMUL.FTZ R126, R11, UR12 ;  /* 0x0000000c0b7e7c20 */ /* 0x000fe20008410000 */
[----:B------:R-:W-:Y:S01]  /*4b40*/  FMUL.FTZ R125, R10, UR12 ;  /* 0x0000000c0a7d7c20 */ /* 0x000fe20008410000 */
[C---:B-1----:R-:W-:Y:S03]  /*4b50*/  HMMA.16816.F32 R12, R92.reuse, R84, R12 ;  /* 0x000000545c0c723c */ /* 0x042fe6000000180c */
[----:B------:R-:W-:Y:S01]  /*4b60*/  MUFU.TANH R124, R124 ;  /* 0x0000007c007c7308 */ /* 0x000fe20000002400 */
[----:B------:R-:W3:Y:S05]  /*4b70*/  LDL R6, [R1+0x4] ;  /* 0x0000040001067983 */ /* 0x000eea0000100800 */
[----:B------:R-:W3:Y:S01]  /*4b80*/  LDL R7, [R1+0x24] ;  /* 0x0000240001077983 */ /* 0x000ee20000100800 */
[----:B------:R-:W-:Y:S03]  /*4b90*/  HMMA.16816.F32 R16, R92, R86, R16 ;  /* 0x000000565c10723c */ /* 0x000fe60000001810 */
[----:B------:R-:W-:Y:S01]  /*4ba0*/  MUFU.TANH R126, R126 ;  /* 0x0000007e007e7308 */ /* 0x000fe20000002400 */
[----:B----4-:R-:W-:Y:S01]  /*4bb0*/  FADD.FTZ R206, R203, R119 ;  /* 0x00000077cbce7221 */ /* 0x010fe20000010000 */
[----:B------:R-:W-:Y:S04]  /*4bc0*/  FFMA.FTZ R119, -R119, R119, 1 ;  /* 0x3f80000077777423 */ /* 0x000fe80000010177 */
[----:B------:R-:W-:Y:S04]  /*4bd0*/  @!P0 FSEL R206, R206, -INF , !P1 ;  /* 0xff800000cece8808 */ /* 0x000fe80004800000 */
[----:B------:R-:W1:Y:S01]  /*4be0*/  MUFU.TANH R121, R121 ;  /* 0x0000007900797308 */ /* 0x000e620000002400 */
[-C--:B------:R-:W-:Y:S01]  /*4bf0*/  @!P0 ISETP.GE.AND P1, PT, R244, R197.reuse, PT ;  /* 0x000000c5f400820c */ /* 0x080fe20003f26270 */
[----:B------:R-:W-:Y:S01]  /*4c00*/  FMUL.FTZ R127, R12, UR12 ;  /* 0x0000000c0c7f7c20 */ /* 0x000fe20008410000 */
[----:B------:R-:W-:Y:S01]  /*4c10*/  FMUL.FTZ R128, R13, UR12 ;  /* 0x0000000c0d807c20 */ /* 0x000fe20008410000 */
[----:B------:R-:W-:Y:S01]  /*4c20*/  FMUL.FTZ R130, R15, UR12 ;  /* 0x0000000c0f827c20 */ /* 0x000fe20008410000 */
[----:B------:R-:W-:Y:S01]  /*4c30*/  FFMA.FTZ R215, R206, UR13, -R199 ;  /* 0x0000000dced77c23 */ /* 0x000fe200080108c7 */
[----:B------:R-:W-:Y:S01]  /*4c40*/  @!P0 IADD3 R206, PT, PT, R244, 0x11, RZ ;  /* 0x00000011f4ce8810 */ /* 0x000fe20007ffe0ff */
[----:B------:R-:W-:Y:S03]  /*4c50*/  FMUL.FTZ R129, R14, UR12 ;  /* 0x0000000c0e817c20 */ /* 0x000fe60008410000 */
[----:B------:R-:W4:Y:S01]  /*4c60*/  MUFU.TANH R120, R120 ;  /* 0x0000007800787308 */ /* 0x000f220000002400 */
[----:B------:R-:W-:Y:S01]  /*4c70*/  FMUL.FTZ R119, R119, UR12 ;  /* 0x0000000c77777c20 */ /* 0x000fe20008410000 */
[----:B------:R-:W-:Y:S01]  /*4c80*/  FMUL.FTZ R209, R17, UR12 ;  /* 0x0000000c11d17c20 */ /* 0x000fe20008410000 */
[----:B------:R-:W-:Y:S01]  /*4c90*/  FMUL.FTZ R131, R16, UR12 ;  /* 0x0000000c10837c20 */ /* 0x000fe20008410000 */
[----:B------:R-:W-:Y:S06]  /*4ca0*/  FMUL.FTZ R233, R19, UR12 ;  /* 0x0000000c13e97c20 */ /* 0x000fec0008410000 */
[----:B------:R-:W4:Y:S01]  /*4cb0*/  MUFU.TANH R122, R122 ;  /* 0x0000007a007a7308 */ /* 0x000f220000002400 */
[----:B-1----:R-:W-:Y:S05]  /*4cc0*/  FADD.FTZ R207, R203, R121 ;  /* 0x00000079cbcf7221 */ /* 0x002fea0000010000 */
[----:B------:R-:W-:Y:S04]  /*4cd0*/  @!P0 FSEL R207, R207, -INF , !P1 ;  /* 0xff800000cfcf8808 */ /* 0x000fe80004800000 */
[----:B------:R-:W1:Y:S01]  /*4ce0*/  MUFU.TANH R123, R123 ;  /* 0x0000007b007b7308 */ /* 0x000e620000002400 */
[----:B------:R-:W-:Y:S01]  /*4cf0*/  @!P0 ISETP.GE.AND P1, PT, R196, R197, PT ;  /* 0x000000c5c400820c */ /* 0x000fe20003f26270 */
[----:B----4-:R-:W-:Y:S01]  /*4d00*/  FADD.FTZ R204, R202, R120 ;  /* 0x00000078cacc7221 */ /* 0x010fe20000010000 */
[----:B------:R-:W-:Y:S01]  /*4d10*/  FFMA.FTZ R120, -R120, R120, 1 ;  /* 0x3f80000078787423 */ /* 0x000fe20000010178 */
[----:B------:R-:W-:Y:S03]  /*4d20*/  FFMA.FTZ R207, R207, UR13, -R200 ;  /* 0x0000000dcfcf7c23 */ /* 0x000fe600080108c8 */
[----:B------:R-:W-:Y:S03]  /*4d30*/  @!P0 FSEL R204, R204, -INF , !P4 ;  /* 0xff800000cccc8808 */ /* 0x000fe60006000000 */
[----:B------:R-:W-:Y:S01]  /*4d40*/  MUFU.TANH R127, R127 ;  /* 0x0000007f007f7308 */ /* 0x000fe20000002400 */
[-C--:B------:R-:W-:Y:S01]  /*4d50*/  @!P0 ISETP.GE.AND P4, PT, R196, R201.reuse, PT ;  /* 0x000000c9c400820c */ /* 0x080fe20003f86270 */
[----:B------:R-:W-:Y:S01]  /*4d60*/  FADD.FTZ R203, R202, R122 ;  /* 0x0000007acacb7221 */ /* 0x000fe20000010000 */
[----:B------:R-:W-:Y:S01]  /*4d70*/  FMUL.FTZ R120, R120, UR12 ;  /* 0x0000000c78787c20 */ /* 0x000fe20008410000 */
[----:B------:R-:W-:Y:S03]  /*4d80*/  FFMA.FTZ R214, R204, UR13, -R199 ;  /* 0x0000000dccd67c23 */ /* 0x000fe600080108c7 */
[----:B------:R-:W-:Y:S03]  /*4d90*/  @!P0 FSEL R203, R203, -INF , !P2 ;  /* 0xff800000cbcb8808 */ /* 0x000fe60005000000 */
[----:B------:R-:W-:Y:S01]  /*4da0*/  MUFU.TANH R128, R128 ;  /* 0x0000008000807308 */ /* 0x000fe20000002400 */
[----:B------:R-:W-:Y:S01]  /*4db0*/  @!P0 ISETP.GE.AND P2, PT, R198, R201, PT ;  /* 0x000000c9c600820c */ /* 0x000fe20003f46270 */
[----:B-1----:R-:W-:Y:S01]  /*4dc0*/  FADD.FTZ R202, R205, R123 ;  /* 0x0000007bcdca7221 */ /* 0x002fe20000010000 */
[----:B------:R-:W-:Y:S04]  /*4dd0*/  FFMA.FTZ R123, -R123, R123, 1 ;  /* 0x3f8000007b7b7423 */ /* 0x000fe8000001017b */
[----:B------:R-:W-:Y:S03]  /*4de0*/  @!P0 FSEL R202, R202, -INF , !P4 ;  /* 0xff800000caca8808 */ /* 0x000fe60006000000 */
[----:B------:R-:W-:Y:S01]  /*4df0*/  MUFU.TANH R130, R130 ;  /* 0x0000008200827308 */ /* 0x000fe20000002400 */
[-C--:B------:R-:W-:Y:S01]  /*4e00*/  @!P0 ISETP.GE.AND P4, PT, R198, R197.reuse, PT ;  /* 0x000000c5c600820c */ /* 0x080fe20003f86270 */
[----:B------:R-:W-:Y:S01]  /*4e10*/  FMUL.FTZ R198, R18, UR12 ;  /* 0x0000000c12c67c20 */ /* 0x000fe20008410000 */
[----:B------:R-:W-:Y:S01]  /*4e20*/  FFMA.FTZ R213, R202, UR13, -R199 ;  /* 0x0000000dcad57c23 */ /* 0x000fe200080108c7 */
[----:B------:R-:W-:Y:S06]  /*4e30*/  @!P0 IADD3 R202, PT, PT, R244, 0x19, RZ ;  /* 0x00000019f4ca8810 */ /* 0x000fec0007ffe0ff */
[----:B------:R-:W1:Y:S10]  /*4e40*/  MUFU.TANH R125, R125 ;  /* 0x0000007d007d7308 */ /* 0x000e740000002400 */
[----:B------:R-:W4:Y:S10]  /*4e50*/  MUFU.TANH R129, R129 ;  /* 0x0000008100817308 */ /* 0x000f340000002400 */
[----:B------:R4:W-:Y:S01]  /*4e60*/  MUFU.TANH R196, R209 ;  /* 0x000000d100c47308 */ /* 0x0009e20000002400 */
[----:B-1----:R-:W-:Y:S05]  /*4e70*/  FADD.FTZ R205, R205, R125 ;  /* 0x0000007dcdcd7221 */ /* 0x002fea0000010000 */
[----:B------:R-:W-:Y:S04]  /*4e80*/  @!P0 FSEL R205, R205, -INF , !P1 ;  /* 0xff800000cdcd8808 */ /* 0x000fe80004800000 */
[----:B------:R-:W1:Y:S01]  /*4e90*/  MUFU.TANH R131, R131 ;  /* 0x0000008300837308 */ /* 0x000e620000002400 */
[----:B------:R-:W-:Y:S01]  /*4ea0*/  @!P0 ISETP.GE.AND P1, PT, R208, R197, PT ;  /* 0x000000c5d000820c */ /* 0x000fe20003f26270 */
[----:B------:R-:W-:Y:S08]  /*4eb0*/  FFMA.FTZ R205, R205, UR13, -R200 ;  /* 0x0000000dcdcd7c23 */ /* 0x000ff000080108c8 */
[----:B------:R-:W1:Y:S10]  /*4ec0*/  MUFU.TANH R198, R198 ;  /* 0x000000c600c67308 */ /* 0x000e740000002400 */
[----:B------:R-:W1:Y:S10]  /*4ed0*/  MUFU.TANH R233, R233 ;  /* 0x000000e900e97308 */ /* 0x000e740000002400 */
[----:B------:R-:W-:Y:S10]  /*4ee0*/  MUFU.EX2 R215, R215 ;  /* 0x000000d700d77308 */ /* 0x000ff40000000800 */
[----:B------:R-:W4:Y:S10]  /*4ef0*/  MUFU.EX2 R214, R214 ;  /* 0x000000d600d67308 */ /* 0x000f340000000800 */
[----:B------:R-:W-:Y:S10]  /*4f00*/  MUFU.EX2 R207, R207 ;  /* 0x000000cf00cf7308 */ /* 0x000ff40000000800 */
[----:B------:R-:W-:Y:S10]  /*4f10*/  MUFU.EX2 R213, R213 ;  /* 0x000000d500d57308 */ /* 0x000ff40000000800 */
[----:B------:R-:W-:Y:S01]  /*4f20*/  MUFU.EX2 R205, R205 ;  /* 0x000000cd00cd7308 */ /* 0x000fe20000000800 */
[----:B----4-:R-:W-:Y:S01]  /*4f30*/  F2FP.F16.F32.PACK_AB R19, R214, R215 ;  /* 0x000000d7d613723e */ /* 0x010fe200000000ff */
[C---:B--2---:R-:W-:Y:S01]  /*4f40*/  FADD.FTZ R212, R5.reuse, R124 ;  /* 0x0000007c05d47221 */ /* 0x044fe20000010000 */
[----:B------:R-:W-:Y:S01]  /*4f50*/  FADD.FTZ R211, R5, R126 ;  /* 0x0000007e05d37221 */ /* 0x000fe20000010000 */
[----:B------:R-:W-:Y:S01]  /*4f60*/  FFMA.FTZ R124, -R124, R124, 1 ;  /* 0x3f8000007c7c7423 */ /* 0x000fe2000001017c */
[----:B------:R-:W2:Y:S01]  /*4f70*/  LDL R5, [R1] ;  /* 0x0000000001057983 */ /* 0x000ea20000100800 */
[----:B---3--:R-:W-:Y:S01]  /*4f80*/  FADD.FTZ R210, R4, R128 ;  /* 0x0000008004d27221 */ /* 0x008fe20000010000 */
[----:B------:R-:W-:Y:S01]  /*4f90*/  @!P0 FSEL R212, R212, -INF , !P2 ;  /* 0xff800000d4d48808 */ /* 0x000fe20005000000 */
[----:B------:R-:W-:Y:S01]  /*4fa0*/  FFMA.FTZ R128, -R128, R128, 1 ;  /* 0x3f80000080807423 */ /* 0x000fe20000010180 */
[-C--:B------:R-:W-:Y:S01]  /*4fb0*/  @!P0 ISETP.GE.AND P2, PT, R208, R201.reuse, PT ;  /* 0x000000c9d000820c */ /* 0x080fe20003f46270 */
[C---:B------:R-:W-:Y:S01]  /*4fc0*/  FADD.FTZ R234, R8.reuse, R127 ;  /* 0x0000007f08ea7221 */ /* 0x040fe20000010000 */
[----:B------:R-:W-:Y:S01]  /*4fd0*/  @!P0 FSEL R211, R211, -INF , !P4 ;  /* 0xff800000d3d38808 */ /* 0x000fe20006000000 */
[----:B------:R-:W-:Y:S01]  /*4fe0*/  FADD.FTZ R209, R8, R129 ;  /* 0x0000008108d17221 */ /* 0x000fe20000010000 */
[----:B------:R-:W-:Y:S01]  /*4ff0*/  @!P0 ISETP.GE.AND P4, PT, R206, R201, PT ;  /* 0x000000c9ce00820c */ /* 0x000fe20003f86270 */
[----:B------:R-:W-:Y:S01]  /*5000*/  FFMA.FTZ R212, R212, UR13, -R199 ;  /* 0x0000000dd4d47c23 */ /* 0x000fe200080108c7 */
[----:B------:R-:W-:Y:S01]  /*5010*/  @!P0 FSEL R234, R234, -INF , !P2 ;  /* 0xff800000eaea8808 */ /* 0x000fe20005000000 */
[----:B-1----:R-:W-:Y:S01]  /*5020*/  FADD.FTZ R236, R6, R131 ;  /* 0x0000008306ec7221 */ /* 0x002fe20000010000 */
[----:B------:R-:W-:Y:S01]  /*5030*/  @!P0 ISETP.GE.AND P2, PT, R206, R197, PT ;  /* 0x000000c5ce00820c */ /* 0x000fe20003f46270 */
[----:B------:R-:W-:Y:S01]  /*5040*/  FFMA.FTZ R206, R203, UR13, -R200 ;  /* 0x0000000dcbce7c23 */ /* 0x000fe200080108c8 */
[----:B------:R-:W-:Y:S01]  /*5050*/  FADD.FTZ R203, R4, R130 ;  /* 0x0000008204cb7221 */ /* 0x000fe20000010000 */
[----:B------:R-:W-:Y:S01]  /*5060*/  @!P0 IADD3 R208, PT, PT, R244, 0x18, RZ ;  /* 0x00000018f4d08810 */ /* 0x000fe20007ffe0ff */
[----:B------:R-:W3:Y:S01]  /*5070*/  LDL R4, [R1+0x20] ;  /* 0x0000200001047983 */ /* 0x000ee20000100800 */
[----:B------:R-:W-:Y:S01]  /*5080*/  @!P0 FSEL R210, R210, -INF , !P4 ;  /* 0xff800000d2d28808 */ /* 0x000fe20006000000 */
[--C-:B------:R-:W-:Y:S01]  /*5090*/  FFMA.FTZ R204, R211, UR13, -R200.reuse ;  /* 0x0000000dd3cc7c23 */ /* 0x100fe200080108c8 */
[----:B------:R-:W-:Y:S01]  /*50a0*/  @!P0 FSEL R209, R209, -INF , !P1 ;  /* 0xff800000d1d18808 */ /* 0x000fe20004800000 */
[--C-:B------:R-:W-:Y:S01]  /*50b0*/  FFMA.FTZ R211, R234, UR13, -R199.reuse ;  /* 0x0000000dead37c23 */ /* 0x100fe200080108c7 */
[-C--:B------:R-:W-:Y:S01]  /*50c0*/  @!P0 ISETP.GE.AND P4, PT, R208, R201.reuse, PT ;  /* 0x000000c9d000820c */ /* 0x080fe20003f86270 */
[--C-:B------:R-:W-:Y:S01]  /*50d0*/  FFMA.FTZ R210, R210, UR13, -R199.reuse ;  /* 0x0000000dd2d27c23 */ /* 0x100fe200080108c7 */
[----:B------:R-:W-:Y:S01]  /*50e0*/  @!P0 FSEL R203, R203, -INF , !P2 ;  /* 0xff800000cbcb8808 */ /* 0x000fe20005000000 */
[----:B------:R-:W1:Y:S01]  /*50f0*/  MUFU.EX2 R206, R206 ;  /* 0x000000ce00ce7308 */ /* 0x000e620000000800 */
[----:B------:R-:W-:Y:S01]  /*5100*/  @!P0 ISETP.GE.AND P1, PT, R202, R201, PT ;  /* 0x000000c9ca00820c */ /* 0x000fe20003f26270 */
[--C-:B------:R-:W-:Y:S01]  /*5110*/  FFMA.FTZ R201, R209, UR13, -R200.reuse ;  /* 0x0000000dd1c97c23 */ /* 0x100fe200080108c8 */
[----:B------:R-:W-:Y:S07]  /*5120*/  @!P0 FSEL R236, R236, -INF , !P4 ;  /* 0xff800000ecec8808 */ /* 0x000fee0006000000 */
[----:B------:R-:W4:Y:S01]  /*5130*/  MUFU.EX2 R212, R212 ;  /* 0x000000d400d47308 */ /* 0x000f220000000800 */
[-C--:B------:R-:W-:Y:S01]  /*5140*/  @!P0 ISETP.GE.AND P4, PT, R202, R197.reuse, PT ;  /* 0x000000c5ca00820c */ /* 0x080fe20003f86270 */
[----:B------:R-:W-:Y:S01]  /*5150*/  FFMA.FTZ R202, R203, UR13, -R200 ;  /* 0x0000000dcbca7c23 */ /* 0x000fe200080108c8 */
[----:B------:R-:W-:Y:S07]  /*5160*/  @!P0 ISETP.GE.AND P2, PT, R208, R197, PT ;  /* 0x000000c5d000820c */ /* 0x000fee0003f46270 */
[----:B------:R4:W-:Y:S01]  /*5170*/  MUFU.EX2 R203, R201 ;  /* 0x000000c900cb7308 */ /* 0x0009e20000000800 */
[----:B------:R-:W-:Y:S01]  /*5180*/  FADD.FTZ R208, R6, R198 ;  /* 0x000000c606d07221 */ /* 0x000fe20000010000 */
[----:B------:R-:W-:Y:S01]  /*5190*/  FFMA.FTZ R209, R236, UR13, -R199 ;  /* 0x0000000decd17c23 */ /* 0x000fe200080108c7 */
[----:B------:R-:W-:Y:S07]  /*51a0*/  LEA R197, R7, UR4, 0x1 ;  /* 0x0000000407c57c11 */ /* 0x000fee000f8e08ff */
[----:B------:R-:W4:Y:S01]  /*51b0*/  MUFU.EX2 R204, R204 ;  /* 0x000000cc00cc7308 */ /* 0x000f220000000800 */
[----:B------:R-:W-:Y:S01]  /*51c0*/  FFMA.FTZ R127, -R127, R127, 1 ;  /* 0x3f8000007f7f7423 */ /* 0x000fe2000001017f */
[----:B------:R-:W-:Y:S01]  /*51d0*/  @!P0 FSEL R208, R208, -INF , !P2 ;  /* 0xff800000d0d08808 */ /* 0x000fe20005000000 */
[----:B------:R-:W-:Y:S07]  /*51e0*/  FMUL.FTZ R124, R124, UR12 ;  /* 0x0000000c7c7c7c20 */ /* 0x000fee0008410000 */
[----:B------:R-:W-:Y:S01]  /*51f0*/  MUFU.EX2 R211, R211 ;  /* 0x000000d300d37308 */ /* 0x000fe20000000800 */
[----:B-1----:R-:W-:Y:S01]  /*5200*/  F2FP.F16.F32.PACK_AB R114, R206, R207 ;  /* 0x000000cfce72723e */ /* 0x002fe200000000ff */
[----:B------:R-:W-:Y:S01]  /*5210*/  STS [R197+0x2a000], R19 ;  /* 0x02a00013c5007388 */ /* 0x000fe20000000800 */
[----:B----4-:R-:W-:Y:S07]  /*5220*/  F2FP.F16.F32.PACK_AB R110, R212, R213 ;  /* 0x000000d5d46e723e */ /* 0x010fee00000000ff */
[----:B------:R-:W1:Y:S01]  /*5230*/  MUFU.EX2 R210, R210 ;  /* 0x000000d200d27308 */ /* 0x000e620000000800 */
[----:B------:R-:W-:Y:S01]  /*5240*/  FMUL.FTZ R127, R127, UR12 ;  /* 0x0000000c7f7f7c20 */ /* 0x000fe20008410000 */
[----:B------:R-:W-:Y:S01]  /*5250*/  FFMA.FTZ R201, R208, UR13, -R200 ;  /* 0x0000000dd0c97c23 */ /* 0x000fe200080108c8 */
[----:B------:R4:W-:Y:S07]  /*5260*/  STS [R197+0x2a400], R114 ;  /* 0x02a40072c5007388 */ /* 0x0009ee0000000800 */
[----:B------:R-:W1:Y:S01]  /*5270*/  MUFU.EX2 R202, R202 ;  /* 0x000000ca00ca7308 */ /* 0x000e620000000800 */
[----:B------:R-:W-:Y:S01]  /*5280*/  FMUL.FTZ R128, R128, UR12 ;  /* 0x0000000c80807c20 */ /* 0x000fe20008410000 */
[----:B------:R-:W-:Y:S01]  /*5290*/  F2FP.F16.F32.PACK_AB R106, R204, R205 ;  /* 0x000000cdcc6a723e */ /* 0x000fe200000000ff */
[----:B------:R-:W-:Y:S07]  /*52a0*/  FFMA.FTZ R131, -R131, R131, 1 ;  /* 0x3f80000083837423 */ /* 0x000fee0000010183 */
[----:B------:R-:W-:Y:S01]  /*52b0*/  MUFU.EX2 R209, R209 ;  /* 0x000000d100d17308 */ /* 0x000fe20000000800 */
[----:B------:R-:W-:Y:S09]  /*52c0*/  FMUL.FTZ R131, R131, UR12 ;  /* 0x0000000c83837c20 */ /* 0x000ff20008410000 */
[----:B------:R-:W-:Y:S01]  /*52d0*/  MUFU.EX2 R201, R201 ;  /* 0x000000c900c97308 */ /* 0x000fe20000000800 */
[----:B-1----:R-:W-:Y:S02]  /*52e0*/  F2FP.F16.F32.PACK_AB R17, R210, R211 ;  /* 0x000000d3d211723e */ /* 0x002fe400000000ff */
[----:B------:R-:W-:Y:S02]  /*52f0*/  F2FP.F16.F32.PACK_AB R13, R202, R203 ;  /* 0x000000cbca0d723e */ /* 0x000fe400000000ff */
[----:B----4-:R-:W-:Y:S01]  /*5300*/  MOV R114, UR10 ;  /* 0x0000000a00727c02 */ /* 0x010fe20008000f00 */
[C---:B--2---:R-:W-:Y:S01]  /*5310*/  FADD.FTZ R234, R5.reuse, R196 ;  /* 0x000000c405ea7221 */ /* 0x044fe20000010000 */
[----:B------:R-:W-:Y:S01]  /*5320*/  FADD.FTZ R235, R5, R233 ;  /* 0x000000e905eb7221 */ /* 0x000fe20000010000 */
[----:B------:R-:W-:Y:S03]  /*5330*/  FFMA.FTZ R196, -R196, R196, 1 ;  /* 0x3f800000c4c47423 */ /* 0x000fe600000101c4 */
[----:B------:R-:W-:Y:S01]  /*5340*/  @!P0 FSEL R234, R234, -INF , !P1 ;  /* 0xff800000eaea8808 */ /* 0x000fe20004800000 */
[----:B------:R-:W-:Y:S01]  /*5350*/  FMUL.FTZ R196, R196, UR12 ;  /* 0x0000000cc4c47c20 */ /* 0x000fe20008410000 */
[----:B------:R-:W-:Y:S03]  /*5360*/  @!P0 FSEL R235, R235, -INF , !P4 ;  /* 0xff800000ebeb8808 */ /* 0x000fe60006000000 */
[----:B------:R-:W-:Y:S01]  /*5370*/  FFMA.FTZ R199, R234, UR13, -R199 ;  /* 0x0000000deac77c23 */ /* 0x000fe200080108c7 */
[----:B------:R-:W-:Y:S01]  /*5380*/  IADD3 R234, PT, PT, R197, 0x2a020, RZ ;  /* 0x0002a020c5ea7810 */ /* 0x000fe20007ffe0ff */
[----:B------:R-:W-:Y:S02]  /*5390*/  FFMA.FTZ R200, R235, UR13, -R200 ;  /* 0x0000000debc87c23 */ /* 0x000fe400080108c8 */
[----:B------:R1:W2:Y:S01]  /*53a0*/  MUFU.EX2 R208, R199 ;  /* 0x000000c700d07308 */ /* 0x0002a20000000800 */
[----:B------:R-:W-:Y:S02]  /*53b0*/  MOV R236, R234 ;  /* 0x000000ea00ec7202 */ /* 0x000fe40000000f00 */
[C---:B---3--:R-:W-:Y:S07]  /*53c0*/  IADD3 R15, PT, PT, R197.reuse, R4, RZ ;  /* 0x00000004c50f7210 */ /* 0x048fee0007ffe0ff */
[----:B------:R-:W3:Y:S01]  /*53d0*/  MUFU.EX2 R200, R200 ;  /* 0x000000c800c87308 */ /* 0x000ee20000000800 */
[----:B------:R4:W-:Y:S05]  /*53e0*/  STS [R15+0x2a000], R110 ;  /* 0x02a0006e0f007388 */ /* 0x0009ea0000000800 */
[----:B------:R-:W-:Y:S01]  /*53f0*/  STS [R15+0x2a400], R106 ;  /* 0x02a4006a0f007388 */ /* 0x000fe20000000800 */
[----:B-1----:R-:W-:Y:S02]  /*5400*/  IADD3 R199, PT, PT, R197, 0x2a000, RZ ;  /* 0x0002a000c5c77810 */ /* 0x002fe40007ffe0ff */
[----:B--2---:R-:W-:Y:S02]  /*5410*/  F2FP.F16.F32.PACK_AB R18, R208, R209 ;  /* 0x000000d1d012723e */ /* 0x004fe400000000ff */
[----:B------:R-:W-:Y:S02]  /*5420*/  @P5 IADD3 R236, PT, PT, R199, -0x20, RZ ;  /* 0xffffffe0c7ec5810 */ /* 0x000fe40007ffe0ff */
[----:B---3--:R-:W-:Y:S02]  /*5430*/  F2FP.F16.F32.PACK_AB R14, R200, R201 ;  /* 0x000000c9c80e723e */ /* 0x008fe400000000ff */
[----:B------:R-:W-:Y:S01]  /*5440*/  IADD3 R235, PT, PT, R4, R236, RZ ;  /* 0x000000ec04eb7210 */ /* 0x000fe20007ffe0ff */
[----:B------:R-:W-:Y:S05]  /*5450*/  STS [R236], R17 ;  /* 0x00000011ec007388 */ /* 0x000fea0000000800 */
[----:B------:R-:W-:Y:S05]  /*5460*/  STS [R236+0x400], R13 ;  /* 0x0004000dec007388 */ /* 0x000fea0000000800 */
[----:B------:R-:W-:Y:S01]  /*5470*/  STS [R235], R18 ;  /* 0x00000012eb007388 */ /* 0x000fe20000000800 */
[----:B----4-:R-:W-:Y:S04]  /*5480*/  IADD3 R110, PT, PT, R111, R226, RZ ;  /* 0x000000e26f6e7210 */ /* 0x010fe80007ffe0ff */
[----:B------:R-:W-:Y:S05]  /*5490*/  STS [R235+0x400], R14 ;  /* 0x0004000eeb007388 */ /* 0x000fea0000000800 */
[----:B------:R-:W-:Y:S05]  /*54a0*/  LDSM.16.M88.4 R84, [R111+0x10000] ;  /* 0x010000006f54783b */ /* 0x000fea0000000200 */
[----:B------:R-:W1:Y:S05]  /*54b0*/  LDSM.16.M88.4 R88, [R232+0x20000] ;  /* 0x02000000e858783b */ /* 0x000e6a0000000200 */
[----:B------:R-:W2:Y:S05]  /*54c0*/  LDSM.16.M88.4 R92, [R232+0x20800] ;  /* 0x02080000e85c783b */ /* 0x000eaa0000000200 */
[----:B------:R-:W-:Y:S05]  /*54d0*/  LDSM.16.M88.4 R96, [R109+0x10000] ;  /* 0x010000006d60783b */ /* 0x000fea0000000200 */
[----:B------:R-:W3:Y:S05]  /*54e0*/  LDSM.16.M88.4 R100, [R108+0x20000] ;  /* 0x020000006c64783b */ /* 0x000eea0000000200 */
[----:B------:R-:W4:Y:S01]  /*54f0*/  LDSM.16.M88.4 R104, [R108+0x20800] ;  /* 0x020800006c68783b */ /* 0x000f220000000200 */
[C---:B-1----:R-:W-:Y:S08]  /*5500*/  HMMA.16816.F32 R4, R84.reuse, R88, RZ ;  /* 0x000000585404723c */ /* 0x042ff000000018ff */
[C---:B------:R-:W-:Y:S08]  /*5510*/  HMMA.16816.F32 R8, R84.reuse, R90, RZ ;  /* 0x0000005a5408723c */ /* 0x040ff000000018ff */
[C---:B--2---:R-:W-:Y:S08]  /*5520*/  HMMA.16816.F32 R12, R84.reuse, R92, RZ ;  /* 0x0000005c540c723c */ /* 0x044ff000000018ff */
[----:B------:R-:W-:Y:S01]  /*5530*/  HMMA.16816.F32 R16, R84, R94, RZ ;  /* 0x0000005e5410723c */ /* 0x000fe200000018ff */
[----:B------:R-:W-:Y:S07]  /*5540*/  LDSM.16.M88.4 R84, [R110+0x10000] ;  /* 0x010000006e54783b */ /* 0x000fee0000000200 */
[C---:B---3--:R-:W-:Y:S05]  /*5550*/  HMMA.16816.F32 R4, R96.reuse, R100, R4 ;  /* 0x000000646004723c */ /* 0x048fea0000001804 */
[C---:B------:R-:W-:Y:S03]  /*5560*/  IADD3 R101, PT, PT, R227.reuse, R110, RZ ;  /* 0x0000006ee3657210 */ /* 0x040fe60007ffe0ff */
[C---:B------:R-:W-:Y:S03]  /*5570*/  HMMA.16816.F32 R8, R96.reuse, R102, R8 ;  /* 0x000000666008723c */ /* 0x040fe60000001808 */
[----:B------:R-:W-:Y:S04]  /*5580*/  IADD3 R102, PT, PT, R232, R226, RZ ;  /* 0x000000e2e8667210 */ /* 0x000fe80007ffe0ff */
[----:B------:R-:W-:Y:S01]  /*5590*/  IADD3 R100, PT, PT, R227, R102, RZ ;  /* 0x00000066e3647210 */ /* 0x000fe20007ffe0ff */
[C---:B----4-:R-:W-:Y:S01]  /*55a0*/  HMMA.16816.F32 R12, R96.reuse, R104, R12 ;  /* 0x00000068600c723c */ /* 0x050fe2000000180c */
[----:B------:R-:W1:Y:S02]  /*55b0*/  LDSM.16.M88.4 R88, [R102+0x20000] ;  /* 0x020000006658783b */ /* 0x000e640000000200 */
[----:B------:R-:W-:Y:S02]  /*55c0*/  MOV R105, R234 ;  /* 0x000000ea00697202 */ /* 0x000fe40000000f00 */
[----:B------:R-:W-:Y:S01]  /*55d0*/  @P6 IADD3 R105, PT, PT, R199, -0x20, RZ ;  /* 0xffffffe0c7696810 */ /* 0x000fe20007ffe0ff */
[----:B------:R-:W2:Y:S02]  /*55e0*/  LDSM.16.M88.4 R92, [R102+0x20800] ;  /* 0x02080000665c783b */ /* 0x000ea40000000200 */
[----:B------:R-:W-:Y:S03]  /*55f0*/  HMMA.16816.F32 R16, R96, R106, R16 ;  /* 0x0000006a6010723c */ /* 0x000fe60000001810 */
[----:B------:R-:W-:Y:S01]  /*5600*/  LDSM.16.M88.4 R96, [R100+0x26000] ;  /* 0x026000006460783b */ /* 0x000fe20000000200 */
[C---:B------:R-:W-:Y:S04]  /*5610*/  LEA R106, P0, R239.reuse, R114, 0x2 ;  /* 0x00000072ef6a7211 */ /* 0x040fe800078010ff */
[----:B------:R-:W-:Y:S05]  /*5620*/  LEA.HI.X R107, R239, R115, RZ, 0x2, P0 ;  /* 0x00000073ef6b7211 */ /* 0x000fea00000f14ff */
[----:B------:R-:W3:Y:S05]  /*5630*/  LDG.E R235, desc[UR36][R106.64] ;  /* 0x000000246aeb7981 */ /* 0x000eea000c1e1900 */
[----:B------:R4:W4:Y:S01]  /*5640*/  LDG.E R236, desc[UR36][R106.64+0x20] ;  /* 0x000020246aec7981 */ /* 0x000922000c1e1900 */
        /* <DEDUP_REMOVED lines=62> */
[----:B------:R-:W-:Y:S02]  /*5a30*/  LDSM.16.M88.4 R92, [R232+0x26800] ;  /* 0x02680000e85c783b */ /* 0x000fe40000000200 */
[C---:B-1----:R-:W-:Y:S08]  /*5a40*/  HMMA.16816.F32 R4, R84.reuse, R88, R4 ;  /* 0x000000585404723c */ /* 0x042ff00000001804 */
[C---:B------:R-:W-:Y:S01]  /*5a50*/  HMMA.16816.F32 R8, R84.reuse, R90, R8 ;  /* 0x0000005a5408723c */ /* 0x040fe20000001808 */
[----:B------:R-:W1:Y:S07]  /*5a60*/  LDSM.16.M88.4 R88, [R100+0x24800] ;  /* 0x024800006458783b */ /* 0x000e6e0000000200 */
[C---:B-1----:R-:W-:Y:S08]  /*5a70*/  HMMA.16816.F32 R12, R84.reuse, R88, R12 ;  /* 0x00000058540c723c */ /* 0x042ff0000000180c */
[----:B------:R-:W-:Y:S01]  /*5a80*/  HMMA.16816.F32 R16, R84, R90, R16 ;  /* 0x0000005a5410723c */ /* 0x000fe20000001810 */
[----:B------:R-:W-:Y:S05]  /*5a90*/  LDSM.16.M88.4 R84, [R111+0x16000] ;  /* 0x016000006f54783b */ /* 0x000fea0000000200 */
[----:B------:R-:W1:Y:S02]  /*5aa0*/  LDSM.16.M88.4 R88, [R232+0x26000] ;  /* 0x02600000e858783b */ /* 0x000e640000000200 */
[C---:B-1----:R-:W-:Y:S08]  /*5ab0*/  HMMA.16816.F32 R4, R84.reuse, R88, R4 ;  /* 0x000000585404723c */ /* 0x042ff00000001804 */
[C---:B------:R-:W-:Y:S01]  /*5ac0*/  HMMA.16816.F32 R8, R84.reuse, R90, R8 ;  /* 0x0000005a5408723c */ /* 0x040fe20000001808 */
[----:B------:R-:W-:Y:S07]  /*5ad0*/  LDSM.16.M88.4 R88, [R108+0x26000] ;  /* 0x026000006c58783b */ /* 0x000fee0000000200 */
[C---:B------:R-:W-:Y:S08]  /*5ae0*/  HMMA.16816.F32 R12, R84.reuse, R92, R12 ;  /* 0x0000005c540c723c */ /* 0x040ff0000000180c */
        /* <DEDUP_REMOVED lines=15> */
[----:B------:R-:W2:Y:S07]  /*5be0*/  LDSM.16.M88.4 R84, [R100+0x26800] ;  /* 0x026800006454783b */ /* 0x000eae0000000200 */
[C---:B-1----:R-:W-:Y:S08]  /*5bf0*/  HMMA.16816.F32 R4, R88.reuse, R96, R4 ;  /* 0x000000605804723c */ /* 0x042ff00000001804 */
[C---:B------:R-:W-:Y:S08]  /*5c00*/  HMMA.16816.F32 R8, R88.reuse, R98, R8 ;  /* 0x000000625808723c */ /* 0x040ff00000001808 */
[C---:B--2---:R-:W-:Y:S03]  /*5c10*/  HMMA.16816.F32 R12, R88.reuse, R84, R12 ;  /* 0x00000054580c723c */ /* 0x044fe6000000180c */
[C---:B---3--:R-:W-:Y:S01]  /*5c20*/  FADD.FTZ R234, -R235.reuse, R4 ;  /* 0x00000004ebea7221 */ /* 0x048fe20000010100 */
[----:B----4-:R-:W-:Y:S01]  /*5c30*/  FADD.FTZ R107, -R235, R5 ;  /* 0x00000005eb6b7221 */ /* 0x010fe20000010100 */
[----:B------:R-:W-:Y:S02]  /*5c40*/  LOP3.LUT R85, R2, 0x20, RZ, 0xc0, !PT ;  /* 0x0000002002557812 */ /* 0x000fe400078ec0ff */
        /* <DEDUP_REMOVED lines=8> */
[----:B------:R-:W-:Y:S01]  /*5cd0*/  FMUL.FTZ R120, R120, R214 ;  /* 0x000000d678787220 */ /* 0x000fe20000410000 */
[----:B------:R-:W-:Y:S01]  /*5ce0*/  FMUL.FTZ R234, R123, UR12 ;  /* 0x0000000c7bea7c20 */ /* 0x000fe20008410000 */
[C---:B------:R-:W-:Y:S01]  /*5cf0*/  FADD.FTZ R212, -R235.reuse, R12 ;  /* 0x0000000cebd47221 */ /* 0x040fe20000010100 */
[----:B------:R-:W-:Y:S01]  /*5d00*/  FADD.FTZ R213, -R235, R13 ;  /* 0x0000000debd57221 */ /* 0x000fe20000010100 */
[----:B------:R-:W-:Y:S01]  /*5d10*/  FMUL.FTZ R124, R124, R215 ;  /* 0x000000d77c7c7220 */ /* 0x000fe20000410000 */
[----:B------:R-:W-:Y:S01]  /*5d20*/  FMUL.FTZ R199, R234, R199 ;  /* 0x000000c7eac77220 */ /* 0x000fe20000410000 */
[----:B------:R-:W-:Y:S01]  /*5d30*/  FMUL.FTZ R212, R211, R212 ;  /* 0x000000d4d3d47220 */ /* 0x000fe20000410000 */
[----:B------:R-:W-:Y:S01]  /*5d40*/  SHF.R.U32.HI R84, RZ, 0x3, R221 ;  /* 0x00000003ff547819 */ /* 0x000fe200000116dd */
[----:B------:R-:W-:Y:S01]  /*5d50*/  FMUL.FTZ R213, R210, R213 ;  /* 0x000000d5d2d57220 */ /* 0x000fe20000410000 */
[----:B------:R-:W-:Y:S01]  /*5d60*/  F2FP.F16.F32.PACK_AB R120, R120, R119 ;  /* 0x000000777878723e */ /* 0x000fe200000000ff */
[C---:B------:R-:W-:Y:S01]  /*5d70*/  FADD.FTZ R214, -R235.reuse, R16 ;  /* 0x00000010ebd67221 */ /* 0x040fe20000010100 */
[----:B------:R-:W-:Y:S01]  /*5d80*/  FADD.FTZ R235, -R235, R17 ;  /* 0x00000011ebeb7221 */ /* 0x000fe20000010100 */
[----:B------:R-:W-:Y:S01]  /*5d90*/  FMUL.FTZ R127, R127, R212 ;  /* 0x000000d47f7f7220 */ /* 0x000fe20000410000 */
[----:B------:R-:W-:Y:S01]  /*5da0*/  LOP3.LUT R84, R85, 0x18, R84, 0xf8, !PT ;  /* 0x0000001855547812 */ /* 0x000fe200078ef854 */
[----:B------:R-:W-:Y:S01]  /*5db0*/  FMUL.FTZ R128, R128, R213 ;  /* 0x000000d580807220 */ /* 0x000fe20000410000 */
[----:B------:R-:W-:Y:S01]  /*5dc0*/  FMUL.FTZ R214, R209, R214 ;  /* 0x000000d6d1d67220 */ /* 0x000fe20000410000 */
[----:B------:R-:W-:Y:S01]  /*5dd0*/  F2FP.F16.F32.PACK_AB R124, R124, R199 ;  /* 0x000000c77c7c723e */ /* 0x000fe200000000ff */
[----:B------:R-:W-:Y:S01]  /*5de0*/  FMUL.FTZ R235, R208, R235 ;  /* 0x000000ebd0eb7220 */ /* 0x000fe20000410000 */
[----:B------:R-:W-:Y:S01]  /*5df0*/  FADD.FTZ R208, -R236, R6 ;  /* 0x00000006ecd07221 */ /* 0x000fe20000010100 */
[----:B------:R-:W-:Y:S01]  /*5e00*/  F2FP.F16.F32.PACK_AB R128, R128, R127 ;  /* 0x0000007f8080723e */ /* 0x000fe200000000ff */
[----:B------:R-:W-:Y:S01]  /*5e10*/  FMUL.FTZ R131, R131, R214 ;  /* 0x000000d683837220 */ /* 0x000fe20000410000 */
[----:B------:R-:W-:Y:S01]  /*5e20*/  FMUL.FTZ R196, R196, R235 ;  /* 0x000000ebc4c47220 */ /* 0x000fe20000410000 */
[----:B------:R-:W-:Y:S01]  /*5e30*/  LOP3.LUT R123, R220, 0x38, RZ, 0xc0, !PT ;  /* 0x00000038dc7b7812 */ /* 0x000fe200078ec0ff */
        /* <DEDUP_REMOVED lines=21> */
[----:B------:R-:W-:Y:S02]  /*5f90*/  LEA R6, P0, R7, R248, 0x6 ;  /* 0x000000f807067211 */ /* 0x000fe400078030ff */
        /* <DEDUP_REMOVED lines=54> */
.L_x_1217:
[----:B------:R-:W-:Y:S01]  /*6300*/  FFMA.FTZ R121, -R121, R121, 1 ;  /* 0x3f80000079797423 */ /* 0x000fe20000010179 */
[----:B------:R-:W-:Y:S01]  /*6310*/  FFMA.FTZ R122, -R122, R122, 1 ;  /* 0x3f8000007a7a7423 */ /* 0x000fe2000001017a */
[----:B------:R-:W-:Y:S01]  /*6320*/  FMUL.FTZ R119, R206, R119 ;  /* 0x00000077ce777220 */ /* 0x000fe20000410000 */
[----:B------:R-:W-:Y:S01]  /*6330*/  FMUL.FTZ R208, R207, R208 ;  /* 0x000000d0cfd07220 */ /* 0x000fe20000410000 */
[----:B------:R-:W-:Y:S01]  /*6340*/  FMUL.FTZ R121, R121, UR12 ;  /* 0x0000000c79797c20 */ /* 0x000fe20008410000 */
[----:B------:R-:W-:Y:S01]  /*6350*/  FMUL.FTZ R122, R122, UR12 ;  /* 0x0000000c7a7a7c20 */ /* 0x000fe20008410000 */
[----:B------:R-:W-:Y:S01]  /*6360*/  FADD.FTZ R11, -R236, R11 ;  /* 0x0000000bec0b7221 */ /* 0x000fe20000010100 */
        /* <DEDUP_REMOVED lines=13> */
[----:B------:R-:W-:Y:S01]  /*6440*/  MOV R4, 0x10 ;  /* 0x0000001000047802 */ /* 0x000fe20000000f00 */
[----:B------:R-:W-:Y:S01]  /*6450*/  FMUL.FTZ R11, R126, R11 ;  /* 0x0000000b7e0b7220 */ /* 0x000fe20000410000 */
[----:B------:R-:W-:Y:S01]  /*6460*/  FMUL.FTZ R15, R202, R15 ;  /* 0x0000000fca0f7220 */ /* 0x000fe20000410000 */
[----:B------:R-:W-:Y:S01]  /*6470*/  FMUL.FTZ R10, R125, R10 ;  /* 0x0000000a7d0a7220 */ /* 0x000fe20000410000 */
[----:B------:R-:W-:Y:S01]  /*6480*/  FMUL.FTZ R130, R130, UR12 ;  /* 0x0000000c82827c20 */ /* 0x000fe20008410000 */
[----:B------:R-:W-:Y:S01]  /*6490*/  FFMA.FTZ R8, -R233, R233, 1 ;  /* 0x3f800000e9087423 */ /* 0x000fe200000101e9 */
[C---:B------:R-:W-:Y:S01]  /*64a0*/  FADD.FTZ R18, -R236.reuse, R18 ;  /* 0x00000012ec127221 */ /* 0x040fe20000010100 */
[----:B------:R-:W-:Y:S01]  /*64b0*/  FADD.FTZ R19, -R236, R19 ;  /* 0x00000013ec137221 */ /* 0x000fe20000010100 */
[----:B------:R-:W-:Y:S01]  /*64c0*/  FMUL.FTZ R14, R203, R14 ;  /* 0x0000000ecb0e7220 */ /* 0x000fe20000410000 */
[----:B------:R-:W-:Y:S01]  /*64d0*/  FMUL.FTZ R129, R129, UR12 ;  /* 0x0000000c81817c20 */ /* 0x000fe20008410000 */
[----:B------:R-:W-:Y:S01]  /*64e0*/  FFMA.FTZ R5, -R198, R198, 1 ;  /* 0x3f800000c6057423 */ /* 0x000fe200000101c6 */
[----:B------:R-:W-:Y:S01]  /*64f0*/  F2FP.F16.F32.PACK_AB R122, R122, R121 ;  /* 0x000000797a7a723e */ /* 0x000fe200000000ff */
[----:B------:R-:W-:Y:S01]  /*6500*/  FMUL.FTZ R15, R130, R15 ;  /* 0x0000000f820f7220 */ /* 0x000fe20000410000 */
[----:B-1----:R-:W-:Y:S01]  /*6510*/  SEL R6, R4, 0xfffffff0, !P3 ;  /* 0xfffffff004067807 */ /* 0x002fe20005800000 */
[----:B------:R-:W-:Y:S01]  /*6520*/  FMUL.FTZ R8, R8, UR12 ;  /* 0x0000000c08087c20 */ /* 0x000fe20008410000 */
[----:B------:R-:W-:Y:S01]  /*6530*/  FMUL.FTZ R18, R201, R18 ;  /* 0x00000012c9127220 */ /* 0x000fe20000410000 */
[----:B------:R-:W-:Y:S01]  /*6540*/  FMUL.FTZ R19, R200, R19 ;  /* 0x00000013c8137220 */ /* 0x000fe20000410000 */
[----:B------:R-:W-:Y:S01]  /*6550*/  FMUL.FTZ R14, R129, R14 ;  /* 0x0000000e810e7220 */ /* 0x000fe20000410000 */
[----:B------:R-:W-:Y:S01]  /*6560*/  FMUL.FTZ R5, R5, UR12 ;  /* 0x0000000c05057c20 */ /* 0x000fe20008410000 */
[----:B------:R-:W-:Y:S01]  /*6570*/  F2FP.F16.F32.PACK_AB R10, R11, R10 ;  /* 0x0000000a0b0a723e */ /* 0x000fe200000000ff */
[----:B------:R1:W-:Y:S01]  /*6580*/  STS [R197+0x28000], R120 ;  /* 0x02800078c5007388 */ /* 0x0003e20000000800 */
[----:B------:R-:W-:Y:S01]  /*6590*/  IADD3 R7, PT, PT, R197, R6, RZ ;  /* 0x00000006c5077210 */ /* 0x000fe20007ffe0ff */
[----:B------:R-:W-:Y:S01]  /*65a0*/  FMUL.FTZ R18, R5, R18 ;  /* 0x0000001205127220 */ /* 0x000fe20000410000 */
[----:B------:R-:W-:Y:S01]  /*65b0*/  FMUL.FTZ R19, R8, R19 ;  /* 0x0000001308137220 */ /* 0x000fe20000410000 */
[----:B------:R-:W-:Y:S01]  /*65c0*/  STS [R197+0x28400], R122 ;  /* 0x0284007ac5007388 */ /* 0x000fe20000000800 */
[----:B------:R-:W-:Y:S01]  /*65d0*/  F2FP.F16.F32.PACK_AB R14, R15, R14 ;  /* 0x0000000e0f0e723e */ /* 0x000fe200000000ff */
[----:B------:R-:W2:Y:S01]  /*65e0*/  LDC R121, c[0x0][0x44c] ;  /* 0x00011300ff797b82 */ /* 0x000ea20000000800 */
[----:B------:R-:W-:Y:S01]  /*65f0*/  LOP3.LUT R5, R84, 0x1c0, R217, 0xf8, !PT ;  /* 0x000001c054057812 */ /* 0x000fe200078ef8d9 */
[----:B------:R-:W-:Y:S01]  /*6600*/  STS [R7+0x28000], R124 ;  /* 0x0280007c07007388 */ /* 0x000fe20000000800 */
[----:B------:R-:W-:Y:S02]  /*6610*/  F2FP.F16.F32.PACK_AB R16, R196, R131 ;  /* 0x00000083c410723e */ /* 0x000fe400000000ff */
[----:B------:R-:W-:Y:S01]  /*6620*/  F2FP.F16.F32.PACK_AB R84, R19, R18 ;  /* 0x000000121354723e */ /* 0x000fe200000000ff */
[----:B------:R-:W-:Y:S01]  /*6630*/  STS [R7+0x28400], R10 ;  /* 0x0284000a07007388 */ /* 0x000fe20000000800 */
[----:B------:R-:W-:Y:S02]  /*6640*/  IADD3 R85, PT, PT, R6, R105, RZ ;  /* 0x0000006906557210 */ /* 0x000fe40007ffe0ff */
[--C-:B------:R-:W-:Y:S01]  /*6650*/  SHF.R.U32.HI R234, RZ, 0x1, R221.reuse ;  /* 0x00000001ffea7819 */ /* 0x100fe200000116dd */
[----:B------:R-:W-:Y:S01]  /*6660*/  STS [R105+-0x2000], R128 ;  /* 0xffe0008069007388 */ /* 0x000fe20000000800 */
[----:B------:R-:W-:Y:S02]  /*6670*/  SEL R212, R219, 0xffffffc0, !P3 ;  /* 0xffffffc0dbd47807 */ /* 0x000fe40005800000 */
[----:B------:R-:W-:Y:S01]  /*6680*/  LOP3.LUT R4, R234, 0x10, RZ, 0xc0, !PT ;  /* 0x00000010ea047812 */ /* 0x000fe200078ec0ff */
[----:B------:R-:W-:Y:S03]  /*6690*/  STS [R105+-0x1c00], R14 ;  /* 0xffe4000e69007388 */ /* 0x000fe60000000800 */
[----:B------:R-:W-:Y:S01]  /*66a0*/  LOP3.LUT R13, R4, 0x8, R221, 0xf8, !PT ;  /* 0x00000008040d7812 */ /* 0x000fe200078ef8dd */
[----:B------:R-:W-:Y:S01]  /*66b0*/  STS [R85+-0x2000], R16 ;  /* 0xffe0001055007388 */ /* 0x000fe20000000800 */
[----:B------:R-:W-:Y:S02]  /*66c0*/  LOP3.LUT R4, R5, 0x38, R220, 0x78, !PT ;  /* 0x0000003805047812 */ /* 0x000fe400078e78dc */
[----:B------:R-:W-:Y:S01]  /*66d0*/  LOP3.LUT R13, R13, R216, RZ, 0x3c, !PT ;  /* 0x000000d80d0d7212 */ /* 0x000fe200078e3cff */
[----:B------:R-:W-:Y:S01]  /*66e0*/  STS [R85+-0x1c00], R84 ;  /* 0xffe4005455007388 */ /* 0x000fe20000000800 */
[----:B------:R-:W-:Y:S01]  /*66f0*/  LOP3.LUT R4, R4, 0x200, R217, 0xf8, !PT ;  /* 0x0000020004047812 */ /* 0x000fe200078ef8d9 */
[----:B--2---:R-:W-:Y:S01]  /*6700*/  IMAD R121, R121, UR9, RZ ;  /* 0x0000000979797c24 */ /* 0x004fe2000f8e02ff */
[----:B------:R-:W-:Y:S01]  /*6710*/  LOP3.LUT R13, R13, 0x200, R218, 0xf8, !PT ;  /* 0x000002000d0d7812 */ /* 0x000fe200078ef8da */
[----:B------:R-:W-:Y:S01]  /*6720*/  BAR.SYNC.DEFER_BLOCKING 0x0 ;  /* 0x0000000000007b1d */ /* 0x000fe20000010000 */
[----:B------:R-:W-:Y:S02]  /*6730*/  LEA R235, R4, UR4, 0x1 ;  /* 0x0000000404eb7c11 */ /* 0x000fe4000f8e08ff */
[C---:B------:R-:W-:Y:S02]  /*6740*/  LEA R233, R13.reuse, UR4, 0x1 ;  /* 0x000000040de97c11 */ /* 0x040fe4000f8e08ff */
[----:B------:R-:W-:Y:S04]  /*6750*/  LEA R13, R13, UR5, 0x1 ;  /* 0x000000050d0d7c11 */ /* 0x000fe8000f8e08ff */
[----:B-1----:R-:W-:Y:S01]  /*6760*/  IADD3 R120, PT, PT, R212, R13, RZ ;  /* 0x0000000dd4787210 */ /* 0x002fe20007ffe0ff */
        /* <DEDUP_REMOVED lines=99> */
[C---:B------:R-:W-:Y:S02]  /*6da0*/  LOP3.LUT R6, R123.reuse, 0x80, RZ, 0xfc, !PT ;  /* 0x000000807b067812 */ /* 0x040fe400078efcff */
        /* <DEDUP_REMOVED lines=56> */
.L_x_1218:
[----:B------:R-:W-:Y:S01]  /*7130*/  LEA R213, R224, UR4, 0x1 ;  /* 0x00000004e0d57c11 */ /* 0x000fe2000f8e08ff */
[----:B------:R-:W-:Y:S01]  /*7140*/  LDSM.16.MT88.4 R16, [R235+0x18000] ;  /* 0x01800000eb10783b */ /* 0x000fe20000004200 */
[----:B------:R-:W-:Y:S01]  /*7150*/  PLOP3.LUT P2, PT, PT, PT, UP0, 0x80, 0x8 ;  /* 0x000000000008781c */ /* 0x000fe20003f4f008 */
[----:B------:R-:W-:Y:S02]  /*7160*/  @UP0 UIADD3 UR17, UP1, UPT, UR58, -0x100, URZ ;  /* 0xffffff003a110890 */ /* 0x000fe4000ff3e0ff */
[----:B------:R-:W2:Y:S01]  /*7170*/  LDSM.16.M88.4 R128, [R213+0x28000] ;  /* 0x02800000d580783b */ /* 0x000ea20000000200 */
[C-C-:B------:R-:W-:Y:S01]  /*7180*/  IMAD.IADD R214, R225.reuse, 0x1, R213.reuse ;  /* 0x00000001e1d67824 */ /* 0x140fe200078e02d5 */
[----:B------:R-:W-:Y:S01]  /*7190*/  @UP0 UIADD3.X UR16, UPT, UPT, UR59, -0x1, URZ, UP1, !UPT ;  /* 0xffffffff3b100890 */ /* 0x000fe20008ffe4ff */
[----:B------:R-:W-:Y:S01]  /*71a0*/  IMAD.IADD R236, R212, 0x1, R213 ;  /* 0x00000001d4ec7824 */ /* 0x000fe200078e02d5 */
        /* <DEDUP_REMOVED lines=600> */
.L_x_1220:
        /* <DEDUP_REMOVED lines=12> */
.L_x_1221:
[----:B------:R-:W2:Y:S01]  /*97f0*/  LDCU.64 UR8, c[0x0][0x5c8] ;  /* 0x0000b900ff0877ac */ /* 0x000ea20008000a00 */
[----:B------:R-:W-:-:S04]  /*9800*/  UIADD3 UR12, UPT, UPT, UR39, UR41, URZ ;  /* 0x00000029270c7290 */ /* 0x000fc8000fffe0ff */
[----:B--2---:R-:W-:Y:S02]  /*9810*/  UIMAD.WIDE.U32 UR44, UR12, UR8, URZ ;  /* 0x000000080c2c72a5 */ /* 0x004fe4000f8e00ff */
[----:B------:R-:W-:-:S04]  /*9820*/  UIMAD UR12, UR12, UR9, URZ ;  /* 0x000000090c0c72a4 */ /* 0x000fc8000f8e02ff */
[----:B------:R-:W-:-:S06]  /*9830*/  UIADD3 UR12, UPT, UPT, UR45, UR12, URZ ;  /* 0x0000000c2d0c7290 */ /* 0x000fcc000fffe0ff */
[----:B------:R-:W-:-:S07]  /*9840*/  MOV R0, UR12 ;  /* 0x0000000c00007c02 */ /* 0x000fce0008000f00 */
.L_x_1222:
[----:B------:R-:W-:Y:S01]  /*9850*/  BAR.SYNC.DEFER_BLOCKING 0x0 ;  /* 0x0000000000007b1d */ /* 0x000fe20000010000 */
[----:B------:R-:W-:Y:S01]  /*9860*/  LOP3.LUT R2, R220, 0x1f8, RZ, 0xc0, !PT ;  /* 0x000001f8dc027812 */ /* 0x000fe200078ec0ff */
[----:B------:R-:W-:-:S03]  /*9870*/  USHF.L.U32 UR14, UR40, 0x6, URZ ;  /* 0x00000006280e7899 */ /* 0x000fc600080006ff */
[----:B------:R-:W-:Y:S01]  /*9880*/  LOP3.LUT R221, R2, 0x38, R221, 0x78, !PT ;  /* 0x0000003802dd7812 */ /* 0x000fe200078e78dd */
[----:B------:R-:W-:Y:S02]  /*9890*/  USHF.R.S32.HI UR15, URZ, 0x1f, UR14 ;  /* 0x0000001fff0f7899 */ /* 0x000fe4000801140e */
[----:B-1----:R-:W1:Y:S01]  /*98a0*/  LDC.64 R2, c[0x0][0x5d8] ;  /* 0x00017600ff027b82 */ /* 0x002e620000000a00 */
[----:B------:R-:W2:Y:S01]  /*98b0*/  S2R R80, SR_TID.X ;  /* 0x0000000000507919 */ /* 0x000ea20000002100 */
[----:B------:R-:W-:Y:S01]  /*98c0*/  LOP3.LUT R4, R221, 0x1e00, R220, 0xf8, !PT ;  /* 0x00001e00dd047812 */ /* 0x000fe200078ef8dc */
[----:B------:R-:W-:Y:S01]  /*98d0*/  UIMAD UR12, UR15, UR10, URZ ;  /* 0x0000000a0f0c72a4 */ /* 0x000fe2000f8e02ff */
[----:B------:R-:W-:Y:S01]  /*98e0*/  BSSY.RECONVERGENT B0, `(.L_x_1223) ;  /* 0x000003b000007945 */ /* 0x000fe20003800200 */
        /* <DEDUP_REMOVED lines=20> */
[----:B--2---:R-:W-:Y:S01]  /*9a30*/  IMAD.SHL.U32 R80, R80, 0x8, RZ ;  /* 0x0000000850507824 */ /* 0x004fe200078e00ff */
[C---:B------:R-:W-:Y:S01]  /*9a40*/  IADD3 R68, P0, PT, R5.reuse, 0x20, RZ ;  /* 0x0000002005447810 */ /* 0x040fe20007f1e0ff */
[----:B------:R-:W-:Y:S01]  /*9a50*/  VIADD R52, R5, 0x20 ;  /* 0x0000002005347836 */ /* 0x000fe20000000000 */
[----:B------:R2:W2:Y:S01]  /*9a60*/  LDS.128 R28, [R4+0x22000] ;  /* 0x02200000041c7984 */ /* 0x0004a20000000c00 */
[----:B-1----:R-:W-:Y:S01]  /*9a70*/  IMAD.WIDE.U32 R74, R2, UR21, R74 ;  /* 0x00000015024a7c25 */ /* 0x002fe2000f8e004a */
        /* <DEDUP_REMOVED lines=13> */
[----:B----4-:R-:W-:Y:S05]  /*9b50*/  @P4 BRA `(.L_x_1224) ;  /* 0x00000000004c4947 */ /* 0x010fea0003800000 */
[----:B------:R-:W4:Y:S01]  /*9b60*/  LDCU UR16, c[0x0][0x440] ;  /* 0x00008800ff1077ac */ /* 0x000f220008000800 */
[----:B------:R-:W3:Y:S01]  /*9b70*/  LDS.128 R64, [R4+0x1a000] ;  /* 0x01a0000004407984 */ /* 0x000ee20000000c00 */
[----:B------:R-:W-:Y:S01]  /*9b80*/  IMAD.MOV.U32 R72, RZ, RZ, R74 ;  /* 0x000000ffff487224 */ /* 0x000fe200078e004a */
[----:B------:R-:W2:Y:S02]  /*9b90*/  LDCU.64 UR12, c[0x0][0x560] ;  /* 0x0000ac00ff0c77ac */ /* 0x000ea40008000a00 */
[----:B------:R-:W1:Y:S01]  /*9ba0*/  LDS.128 R60, [R4+0x1c000] ;  /* 0x01c00000043c7984 */ /* 0x000e620000000c00 */
[----:B------:R-:W-:-:S03]  /*9bb0*/  IMAD.WIDE.U32 R78, R5, UR10, R72 ;  /* 0x0000000a054e7c25 */ /* 0x000fc6000f8e0048 */
[----:B------:R-:W1:Y:S01]  /*9bc0*/  LDS.128 R56, [R4+0x1e000] ;  /* 0x01e0000004387984 */ /* 0x000e620000000c00 */
[----:B------:R-:W-:Y:S01]  /*9bd0*/  IMAD R72, R5, UR11, R79 ;  /* 0x0000000b05487c24 */ /* 0x000fe2000f8e024f */
[----:B----4-:R-:W-:Y:S02]  /*9be0*/  ISETP.GE.AND P3, PT, R80, UR16, PT ;  /* 0x0000001050007c0c */ /* 0x010fe4000bf66270 */
[----:B------:R-:W-:Y:S02]  /*9bf0*/  ISETP.GE.AND P2, PT, R69, UR16, PT ;  /* 0x0000001045007c0c */ /* 0x000fe4000bf46270 */
[----:B------:R-:W-:Y:S02]  /*9c00*/  ISETP.GE.AND P1, PT, R70, UR16, PT ;  /* 0x0000001046007c0c */ /* 0x000fe4000bf26270 */
[----:B------:R-:W-:Y:S02]  /*9c10*/  ISETP.GE.AND P0, PT, R71, UR16, PT ;  /* 0x0000001047007c0c */ /* 0x000fe4000bf06270 */
[----:B--2---:R-:W-:-:S04]  /*9c20*/  LEA R76, P5, R78, UR12, 0x1 ;  /* 0x0000000c4e4c7c11 */ /* 0x004fc8000f8a08ff */
[----:B------:R-:W-:Y:S01]  /*9c30*/  LEA.HI.X R77, R78, UR13, R72, 0x1, P5 ;  /* 0x0000000d4e4d7c11 */ /* 0x000fe2000a8f0c48 */
[----:B------:R-:W2:Y:S04]  /*9c40*/  @!P3 LDS.128 R52, [R4+0x18000] ;  /* 0x018000000434b984 */ /* 0x000ea80000000c00 */
[----:B---3--:R4:W-:Y:S04]  /*9c50*/  @!P2 STG.E.128 desc[UR36][R76.64+0x80], R64 ;  /* 0x000080404c00a986 */ /* 0x0089e8000c101d24 */
[----:B-1----:R4:W-:Y:S04]  /*9c60*/  @!P1 STG.E.128 desc[UR36][R76.64+0x100], R60 ;  /* 0x0001003c4c009986 */ /* 0x0029e8000c101d24 */
[----:B------:R4:W-:Y:S04]  /*9c70*/  @!P0 STG.E.128 desc[UR36][R76.64+0x180], R56 ;  /* 0x000180384c008986 */ /* 0x0009e8000c101d24 */
[----:B--2---:R4:W-:Y:S02]  /*9c80*/  @!P3 STG.E.128 desc[UR36][R76.64], R52 ;  /* 0x000000344c00b986 */ /* 0x0049e4000c101d24 */
.L_x_1224:
[----:B------:R-:W-:Y:S05]  /*9c90*/  BSYNC.RECONVERGENT B0 ;  /* 0x0000000000007941 */ /* 0x000fea0003800200 */
.L_x_1223:
[----:B----4-:R4:W1:Y:S01]  /*9ca0*/  LDS.128 R52, [R4+0x1f000] ;  /* 0x01f0000004347984 */ /* 0x0108620000000c00 */
        /* <DEDUP_REMOVED lines=18> */
[----:B-1----:R2:W-:Y:S02]  /*9dd0*/  @!P0 STG.E.128 desc[UR36][R56.64+0x180], R52 ;  /* 0x0001803438008986 */ /* 0x0025e4000c101d24 */
.L_x_1226:
[----:B------:R-:W-:Y:S05]  /*9de0*/  BSYNC.RECONVERGENT B0 ;  /* 0x0000000000007941 */ /* 0x000fea0003800200 */
.L_x_1225:
[----:B--23--:R-:W-:Y:S01]  /*9df0*/  MOV R40, R80 ;  /* 0x0000005000287202 */ /* 0x00cfe20000000f00 */
        /* <DEDUP_REMOVED lines=19> */
[----:B-1--4-:R-:W-:-:S04]  /*9f30*/  LEA R4, P4, R42, UR10, 0x1 ;  /* 0x0000000a2a047c11 */ /* 0x012fc8000f8808ff */
[----:B------:R-:W-:-:S05]  /*9f40*/  LEA.HI.X R5, R42, UR11, R5, 0x1, P4 ;  /* 0x0000000b2a057c11 */ /* 0x000fca000a0f0c05 */
[----:B------:R2:W-:Y:S04]  /*9f50*/  @!P3 STG.E.128 desc[UR36][R4.64], R36 ;  /* 0x000000240400b986 */ /* 0x0005e8000c101d24 */
[----:B------:R2:W-:Y:S04]  /*9f60*/  @!P2 STG.E.128 desc[UR36][R4.64+0x80], R28 ;  /* 0x0000801c0400a986 */ /* 0x0005e8000c101d24 */
[----:B------:R2:W-:Y:S04]  /*9f70*/  @!P1 STG.E.128 desc[UR36][R4.64+0x100], R20 ;  /* 0x0001001404009986 */ /* 0x0005e8000c101d24 */
[----:B------:R2:W-:Y:S02]  /*9f80*/  @!P0 STG.E.128 desc[UR36][R4.64+0x180], R12 ;  /* 0x0001800c04008986 */ /* 0x0005e4000c101d24 */
.L_x_1228:
[----:B------:R-:W-:Y:S05]  /*9f90*/  BSYNC.RECONVERGENT B0 ;  /* 0x0000000000007941 */ /* 0x000fea0003800200 */
.L_x_1227:
[----:B------:R-:W-:Y:S05]  /*9fa0*/  @P6 BRA `(.L_x_1196) ;  /* 0x0000000000446947 */ /* 0x000fea0003800000 */
[----:B------:R-:W3:Y:S01]  /*9fb0*/  LDCU UR12, c[0x0][0x440] ;  /* 0x00008800ff0c77ac */ /* 0x000ee20008000800 */
[----:B------:R-:W-:Y:S02]  /*9fc0*/  IMAD R3, R3, UR8, RZ ;  /* 0x0000000803037c24 */ /* 0x000fe4000f8e02ff */
[----:B------:R-:W-:Y:S01]  /*9fd0*/  IMAD.MOV.U32 R6, RZ, RZ, R40 ;  /* 0x000000ffff067224 */ /* 0x000fe200078e0028 */
[----:B------:R-:W3:Y:S01]  /*9fe0*/  LDCU.64 UR10, c[0x0][0x568] ;  /* 0x0000ad00ff0a77ac */ /* 0x000ee20008000a00 */
[C---:B------:R-:W-:Y:S02]  /*9ff0*/  IMAD R3, R68.reuse, UR9, R3 ;  /* 0x0000000944037c24 */ /* 0x040fe4000f8e0203 */
[----:B-12-4-:R-:W-:-:S04]  /*a000*/  IMAD.WIDE.U32 R4, R68, UR8, R6 ;  /* 0x0000000844047c25 */ /* 0x016fc8000f8e0006 */
[----:B------:R-:W-:Y:S01]  /*a010*/  IMAD.IADD R3, R3, 0x1, R5 ;  /* 0x0000000103037824 */ /* 0x000fe200078e0205 */
[----:B---3--:R-:W-:Y:S02]  /*a020*/  ISETP.GE.AND P3, PT, R80, UR12, PT ;  /* 0x0000000c50007c0c */ /* 0x008fe4000bf66270 */
[----:B------:R-:W-:Y:S02]  /*a030*/  ISETP.GE.AND P2, PT, R69, UR12, PT ;  /* 0x0000000c45007c0c */ /* 0x000fe4000bf46270 */
[----:B------:R-:W-:Y:S02]  /*a040*/  ISETP.GE.AND P1, PT, R70, UR12, PT ;  /* 0x0000000c46007c0c */ /* 0x000fe4000bf26270 */
[----:B------:R-:W-:Y:S02]  /*a050*/  ISETP.GE.AND P0, PT, R71, UR12, PT ;  /* 0x0000000c47007c0c */ /* 0x000fe4000bf06270 */
[----:B------:R-:W-:-:S04]  /*a060*/  LEA R2, P4, R4, UR10, 0x1 ;  /* 0x0000000a04027c11 */ /* 0x000fc8000f8808ff */
[----:B------:R-:W-:-:S05]  /*a070*/  LEA.HI.X R3, R4, UR11, R3, 0x1, P4 ;  /* 0x0000000b04037c11 */ /* 0x000fca000a0f0c03 */
[----:B------:R3:W-:Y:S04]  /*a080*/  @!P3 STG.E.128 desc[UR36][R2.64], R32 ;  /* 0x000000200200b986 */ /* 0x0007e8000c101d24 */
[----:B------:R3:W-:Y:S04]  /*a090*/  @!P2 STG.E.128 desc[UR36][R2.64+0x80], R24 ;  /* 0x000080180200a986 */ /* 0x0007e8000c101d24 */
[----:B------:R3:W-:Y:S04]  /*a0a0*/  @!P1 STG.E.128 desc[UR36][R2.64+0x100], R16 ;  /* 0x0001001002009986 */ /* 0x0007e8000c101d24 */
[----:B------:R3:W-:Y:S02]  /*a0b0*/  @!P0 STG.E.128 desc[UR36][R2.64+0x180], R8 ;  /* 0x0001800802008986 */ /* 0x0007e4000c101d24 */
.L_x_1196:
[----:B------:R-:W-:Y:S05]  /*a0c0*/  BSYNC.RECONVERGENT B1 ;  /* 0x0000000000017941 */ /* 0x000fea0003800200 */
.L_x_1174:
        /* <DEDUP_REMOVED lines=11> */
.L_x_1230:
        /* <DEDUP_REMOVED lines=16> */
.L_x_1285:


//--------------------- .text._ZN5flash25flash_bwd_dot_do_o_kernelILb0E23Flash_bwd_kernel_traitsILi256ELi64ELi64ELi8ELi4ELi2ELi2ELb0ELb0EN7cutlass6half_tE19Flash_kernel_traitsILi256ELi64ELi64ELi8ES3_EEEEvNS_16Flash_bwd_paramsE --------------------------
	.section	.text._ZN5flash25flash_bwd_dot_do_o_kernelILb0E23Flash_bwd_kernel_traitsILi256ELi64ELi64ELi8ELi4ELi2ELi2ELb0ELb0EN7cutlass6half_tE19Flash_kernel_traitsILi256ELi64ELi64ELi8ES3_EEEEvNS_16Flash_bwd_paramsE,"ax",@progbits
	.align	128
        .global         _ZN5flash25flash_bwd_dot_do_o_kernelILb0E23Flash_bwd_kernel_traitsILi256ELi64ELi64ELi8ELi4ELi2ELi2ELb0ELb0EN7cutlass6half_tE19Flash_kernel_traitsILi256ELi64ELi64ELi8ES3_EEEEvNS_16Flash_bwd_paramsE
        .type           _ZN5flash25flash_bwd_dot_do_o_kernelILb0E23Flash_bwd_kernel_traitsILi256ELi64ELi64ELi8ELi4ELi2ELi2ELb0ELb0EN7cutlass6half_tE19Flash_kernel_traitsILi256ELi64ELi64ELi8ES3_EEEEvNS_16Flash_bwd_paramsE,@function
        .size           _ZN5flash25flash_bwd_dot_do_o_kernelILb0E23Flash_bwd_kernel_traitsILi256ELi64ELi64ELi8ELi4ELi2ELi2ELb0ELb0EN7cutlass6half_tE19Flash_kernel_traitsILi256ELi64ELi64ELi8ES3_EEEEvNS_16Flash_bwd_paramsE,(.L_x_1286 - _ZN5flash25flash_bwd_dot_do_o_kernelILb0E23Flash_bwd_kernel_traitsILi256ELi64ELi64ELi8ELi4ELi2ELi2ELb0ELb0EN7cutlass6half_tE19Flash_kernel_traitsILi256ELi64ELi64ELi8ES3_EEEEvNS_16Flash_bwd_paramsE)
        .other          _ZN5flash25flash_bwd_dot_do_o_kernelILb0E23Flash_bwd_kernel_traitsILi256ELi64ELi64ELi8ELi4ELi2ELi2ELb0ELb0EN7cutlass6half_tE19Flash_kernel_traitsILi256ELi64ELi64ELi8ES3_EEEEvNS_16Flash_bwd_paramsE,@"STO_CUDA_ENTRY STV_DEFAULT"
_ZN5flash25flash_bwd_dot_do_o_kernelILb0E23Flash_bwd_kernel_traitsILi256ELi64ELi64ELi8ELi4ELi2ELi2ELb0ELb0EN7cutlass6half_tE19Flash_kernel_traitsILi256ELi64ELi64ELi8ES3_EEEEvNS_16Flash_bwd_paramsE:
.text._ZN5flash25flash_bwd_dot_do_o_kernelILb0E23Flash_bwd_kernel_traitsILi256ELi64ELi64ELi8ELi4ELi2ELi2ELb0ELb0EN7cutlass6half_tE19Flash_kernel_traitsILi256ELi64ELi64ELi8ES3_EEEEvNS_16Flash_bwd_paramsE:
        /* <DEDUP_REMOVED lines=49> */
.L_x_1231:
[----:B------:R-:W0:Y:S08]  /*0310*/  LDC R10, c[0x0][0x3e0] ;  /* 0x0000f800ff0a7b82 */ /* 0x000e300000000800 */
[----:B------:R-:W1:Y:S01]  /*0320*/  LDC R3, c[0x0][0x444] ;  /* 0x00011100ff037b82 */ /* 0x000e620000000800 */
[----:B0-----:R-:W-:-:S04]  /*0330*/  IMAD R10, R7, R10, UR5 ;  /* 0x00000005070a7e24 */ /* 0x001fc8000f8e020a */
[----:B-1----:R-:W-:-:S07]  /*0340*/  IMAD R10, R10, R3, RZ ;  /* 0x000000030a0a7224 */ /* 0x002fce00078e02ff */
.L_x_1232:
        /* <DEDUP_REMOVED lines=63> */
.L_x_1234:
[----:B------:R-:W-:Y:S05]  /*0740*/  BSYNC.RECONVERGENT B0 ;  /* 0x0000000000007941 */ /* 0x000fea0003800200 */
.L_x_1233:
        /* <DEDUP_REMOVED lines=22> */
.L_x_1236:
[----:B------:R-:W-:Y:S05]  /*08b0*/  BSYNC.RECONVERGENT B0 ;  /* 0x0000000000007941 */ /* 0x000fea0003800200 */
.L_x_1235:
        /* <DEDUP_REMOVED lines=25> */
.L_x_1238:
[----:B------:R-:W-:Y:S05]  /*0a50*/  BSYNC.RECONVERGENT B0 ;  /* 0x0000000000007941 */ /* 0x000fea0003800200 */
.L_x_1237:
        /* <DEDUP_REMOVED lines=30> */
.L_x_1240:
[----:B------:R-:W-:Y:S05]  /*0c40*/  BSYNC.RECONVERGENT B0 ;  /* 0x0000000000007941 */ /* 0x000fea0003800200 */
.L_x_1239:
        /* <DEDUP_REMOVED lines=219> */
.L_x_1241:
        /* <DEDUP_REMOVED lines=16> */
.L_x_1286:


//--------------------- .text._ZN5flash25flash_bwd_dot_do_o_kernelILb1E23Flash_bwd_kernel_traitsILi256ELi64ELi64ELi8ELi4ELi2ELi2ELb0ELb0EN7cutlass6half_tE19Flash_kernel_traitsILi256ELi64ELi64ELi8ES3_EEEEvNS_16Flash_bwd_paramsE --------------------------
	.section	.text._ZN5flash25flash_bwd_dot_do_o_kernelILb1E23Flash_bwd_kernel_traitsILi256ELi64ELi64ELi8ELi4ELi2ELi2ELb0ELb0EN7cutlass6half_tE19Flash_kernel_traitsILi256ELi64ELi64ELi8ES3_EEEEvNS_16Flash_bwd_paramsE,"ax",@progbits
	.align	128
        .global         _ZN5flash25flash_bwd_dot_do_o_kernelILb1E23Flash_bwd_kernel_traitsILi256ELi64ELi64ELi8ELi4ELi2ELi2ELb0ELb0EN7cutlass6half_tE19Flash_kernel_traitsILi256ELi64ELi64ELi8ES3_EEEEvNS_16Flash_bwd_paramsE
        .type           _ZN5flash25flash_bwd_dot_do_o_kernelILb1E23Flash_bwd_kernel_traitsILi256ELi64ELi64ELi8ELi4ELi2ELi2ELb0ELb0EN7cutlass6half_tE19Flash_kernel_traitsILi256ELi64ELi64ELi8ES3_EEEEvNS_16Flash_bwd_paramsE,@function
        .size           _ZN5flash25flash_bwd_dot_do_o_kernelILb1E23Flash_bwd_kernel_traitsILi256ELi64ELi64ELi8ELi4ELi2ELi2ELb0ELb0EN7cutlass6half_tE19Flash_kernel_traitsILi256ELi64ELi64ELi8ES3_EEEEvNS_16Flash_bwd_paramsE,(.L_x_1287 - _ZN5flash25flash_bwd_dot_do_o_kernelILb1E23Flash_bwd_kernel_traitsILi256ELi64ELi64ELi8ELi4ELi2ELi2ELb0ELb0EN7cutlass6half_tE19Flash_kernel_traitsILi256ELi64ELi64ELi8ES3_EEEEvNS_16Flash_bwd_paramsE)
        .other          _ZN5flash25flash_bwd_dot_do_o_kernelILb1E23Flash_bwd_kernel_traitsILi256ELi64ELi64ELi8ELi4ELi2ELi2ELb0ELb0EN7cutlass6half_tE19Flash_kernel_traitsILi256ELi64ELi64ELi8ES3_EEEEvNS_16Flash_bwd_paramsE,@"STO_CUDA_ENTRY STV_DEFAULT"
_ZN5flash25flash_bwd_dot_do_o_kernelILb1E23Flash_bwd_kernel_traitsILi256ELi64ELi64ELi8ELi4ELi2ELi2ELb0ELb0EN7cutlass6half_tE19Flash_kernel_traitsILi256ELi64ELi64ELi8ES3_EEEEvNS_16Flash_bwd_paramsE:
.text._ZN5flash25flash_bwd_dot_do_o_kernelILb1E23Flash_bwd_kernel_traitsILi256ELi64ELi64ELi8ELi4ELi2ELi2ELb0ELb0EN7cutlass6half_tE19Flash_kernel_traitsILi256ELi64ELi64ELi8ES3_EEEEvNS_16Flash_bwd_paramsE:
        /* <DEDUP_REMOVED lines=58> */
.L_x_1242:
[-C--:B------:R-:W-:Y:S02]  /*03a0*/  IMAD R11, R3, R15.reuse, RZ ;  /* 0x0000000f030b7224 */ /* 0x080fe400078e02ff */
[----:B------:R-:W-:-:S05]  /*03b0*/  IMAD.WIDE.U32 R8, R2, R15, RZ ;  /* 0x0000000f02087225 */ /* 0x000fca00078e00ff */
[----:B------:R-:W-:Y:S02]  /*03c0*/  IADD3 R14, PT, PT, R9, R11, RZ ;  /* 0x0000000b090e7210 */ /* 0x000fe40007ffe0ff */
[----:B------:R-:W-:-:S07]  /*03d0*/  MOV R10, R8 ;  /* 0x00000008000a7202 */ /* 0x000fce0000000f00 */
.L_x_1243:
        /* <DEDUP_REMOVED lines=21> */
.L_x_1244:
[----:B------:R-:W0:Y:S01]  /*0530*/  LDC R15, c[0x0][0x444] ;  /* 0x00011100ff0f7b82 */ /* 0x000e220000000800 */
[----:B------:R-:W-:-:S04]  /*0540*/  IMAD R68, R13, R24, R5 ;  /* 0x000000180d447224 */ /* 0x000fc800078e0205 */
[----:B0-----:R-:W-:-:S07]  /*0550*/  IMAD R68, R68, R15, RZ ;  /* 0x0000000f44447224 */ /* 0x001fce00078e02ff */
.L_x_1245:
        /* <DEDUP_REMOVED lines=66> */
.L_x_1247:
[----:B------:R-:W-:Y:S05]  /*0980*/  BSYNC.RECONVERGENT B0 ;  /* 0x0000000000007941 */ /* 0x000fea0003800200 */
.L_x_1246:
        /* <DEDUP_REMOVED lines=22> */
.L_x_1249:
[----:B------:R-:W-:Y:S05]  /*0af0*/  BSYNC.RECONVERGENT B0 ;  /* 0x0000000000007941 */ /* 0x000fea0003800200 */
.L_x_1248:
        /* <DEDUP_REMOVED lines=36> */
.L_x_1251:
[----:B------:R-:W-:Y:S05]  /*0d40*/  BSYNC.RECONVERGENT B0 ;  /* 0x0000000000007941 */ /* 0x000fea0003800200 */
.L_x_1250:
        /* <DEDUP_REMOVED lines=26> */
.L_x_1253:
[----:B------:R-:W-:Y:S05]  /*0ef0*/  BSYNC.RECONVERGENT B0 ;  /* 0x0000000000007941 */ /* 0x000fea0003800200 */
.L_x_1252:
        /* <DEDUP_REMOVED lines=252> */
.L_x_1254:
        /* <DEDUP_REMOVED lines=12> */
.L_x_1287:


//--------------------- .nv.shared._ZN5flash27flash_bwd_convert_dq_kernelI23Flash_bwd_kernel_traitsILi256ELi64ELi32ELi8ELi4ELi1ELi2ELb1ELb1EN7cutlass6half_tE19Flash_kernel_traitsILi256ELi64ELi32ELi8ES3_EEEEvNS_16Flash_bwd_paramsEi --------------------------
	.section	.nv.shared._ZN5flash27flash_bwd_convert_dq_kernelI23Flash_bwd_kernel_traitsILi256ELi64ELi32ELi8ELi4ELi1ELi2ELb1ELb1EN7cutlass6half_tE19Flash_kernel_traitsILi256ELi64ELi32ELi8ES3_EEEEvNS_16Flash_bwd_paramsEi,"aw",@nobits
	.sectionflags	@""
	.align	16
	.zero		1024


//--------------------- .nv.shared.reserved.0     --------------------------
	.section	.nv.shared.reserved.0,"aw",@nobits
	.weak		__nv_reservedSMEM_offset_0_alias
	.size		__nv_reservedSMEM_offset_0_alias, 0, 64
	.other		__nv_reservedSMEM_offset_0_alias,@"STO_CUDA_RESERVED_SHARED STV_DEFAULT"
__nv_reservedSMEM_offset_0_alias:
	.zero		0
	.zero		64


//--------------------- .nv.global                --------------------------
	.section	.nv.global,"aw",@nobits
.nv.global:
	.type		_ZN73_INTERNAL_b0345897_37_flash_bwd_hdim256_fp16_causal_sm80_cu_a6473388_27084cute1_E,@object
	.size		_ZN73_INTERNAL_b0345897_37_flash_bwd_hdim256_fp16_causal_sm80_cu_a6473388_27084cute1_E,(_ZN73_INTERNAL_b0345897_37_flash_bwd_hdim256_fp16_causal_sm80_cu_a6473388_27084cuda3std3__45__cpo6cbeginE - _ZN73_INTERNAL_b0345897_37_flash_bwd_hdim256_fp16_causal_sm80_cu_a6473388_27084cute1_E)
_ZN73_INTERNAL_b0345897_37_flash_bwd_hdim256_fp16_causal_sm80_cu_a6473388_27084cute1_E:
	.zero		1
	.type		_ZN73_INTERNAL_b0345897_37_flash_bwd_hdim256_fp16_causal_sm80_cu_a6473388_27084cuda3std3__45__cpo6cbeginE,@object
	.size		_ZN73_INTERNAL_b0345897_37_flash_bwd_hdim256_fp16_causal_sm80_cu_a6473388_27084cuda3std3__45__cpo6cbeginE,(_ZN73_INTERNAL_b0345897_37_flash_bwd_hdim256_fp16_causal_sm80_cu_a6473388_27084cuda3std3__48in_placeE - _ZN73_INTERNAL_b0345897_37_flash_bwd_hdim256_fp16_causal_sm80_cu_a6473388_27084cuda3std3__45__cpo6cbeginE)
_ZN73_INTERNAL_b0345897_37_flash_bwd_hdim256_fp16_causal_sm80_cu_a6473388_27084cuda3std3__45__cpo6cbeginE:
	.zero		1
	.type		_ZN73_INTERNAL_b0345897_37_flash_bwd_hdim256_fp16_causal_sm80_cu_a6473388_27084cuda3std3__48in_placeE,@object
	.size		_ZN73_INTERNAL_b0345897_37_flash_bwd_hdim256_fp16_causal_sm80_cu_a6473388_27084cuda3std3__48in_placeE,(_ZN73_INTERNAL_b0345897_37_flash_bwd_hdim256_fp16_causal_sm80_cu_a6473388_27084cuda3std6ranges3__45__cpo9iter_moveE - _ZN73_INTERNAL_b0345897_37_flash_bwd_hdim256_fp16_causal_sm80_cu_a6473388_27084cuda3std3__48in_placeE)
_ZN73_INTERNAL_b0345897_37_flash_bwd_hdim256_fp16_causal_sm80_cu_a6473388_27084cuda3std3__48in_placeE:
	.zero		1
	.type		_ZN73_INTERNAL_b0345897_37_flash_bwd_hdim256_fp16_causal_sm80_cu_a6473388_27084cuda3std6ranges3__45__cpo9iter_moveE,@object
	.size		_ZN73_INTERNAL_b0345897_37_flash_bwd_hdim256_fp16_causal_sm80_cu_a6473388_27084cuda3std6ranges3__45__cpo9iter_moveE,(_ZN73_INTERNAL_b0345897_37_flash_bwd_hdim256_fp16_causal_sm80_cu_a6473388_27084cuda3std3__45__cpo5beginE - _ZN73_INTERNAL_b0345897_37_flash_bwd_hdim256_fp16_causal_sm80_cu_a6473388_27084cuda3std6ranges3__45__cpo9iter_moveE)
_ZN73_INTERNAL_b0345897_37_flash_bwd_hdim256_fp16_causal_sm80_cu_a6473388_27084cuda3std6ranges3__45__cpo9iter_moveE:
	.zero		1
	.type		_ZN73_INTERNAL_b0345897_37_flash_bwd_hdim256_fp16_causal_sm80_cu_a6473388_27084cuda3std3__45__cpo5beginE,@object
	.size		_ZN73_INTERNAL_b0345897_37_flash_bwd_hdim256_fp16_causal_sm80_cu_a6473388_27084cuda3std3__45__cpo5beginE,(_ZN73_INTERNAL_b0345897_37_flash_bwd_hdim256_fp16_causal_sm80_cu_a6473388_27084cuda3std3__475_GLOBAL__N__b0345897_37_flash_bwd_hdim256_fp16_causal_sm80_cu_a6473388_27086ignoreE - _ZN73_INTERNAL_b0345897_37_flash_bwd_hdim256_fp16_causal_sm80_cu_a6473388_27084cuda3std3__45__cpo5beginE)
_ZN73_INTERNAL_b0345897_37_flash_bwd_hdim256_fp16_causal_sm80_cu_a6473388_27084cuda3std3__45__cpo5beginE:
	.zero		1
	.type		_ZN73_INTERNAL_b0345897_37_flash_bwd_hdim256_fp16_causal_sm80_cu_a6473388_27084cuda3std3__475_GLOBAL__N__b0345897_37_flash_bwd_hdim256_fp16_causal_sm80_cu_a6473388_27086ignoreE,@object
	.size		_ZN73_INTERNAL_b0345897_37_flash_bwd_hdim256_fp16_causal_sm80_cu_a6473388_27084cuda3std3__475_GLOBAL__N__b0345897_37_flash_bwd_hdim256_fp16_causal_sm80_cu_a6473388_27086ignoreE,(_ZN73_INTERNAL_b0345897_37_flash_bwd_hdim256_fp16_causal_sm80_cu_a6473388_27084cute7productE - _ZN73_INTERNAL_b0345897_37_flash_bwd_hdim256_fp16_causal_sm80_cu_a6473388_27084cuda3std3__475_GLOBAL__N__b0345897_37_flash_bwd_hdim256_fp16_causal_sm80_cu_a6473388_27086ignoreE)
_ZN73_INTERNAL_b0345897_37_flash_bwd_hdim256_fp16_causal_sm80_cu_a6473388_27084cuda3std3__475_GLOBAL__N__b0345897_37_flash_bwd_hdim256_fp16_causal_sm80_cu_a6473388_27086ignoreE:
	.zero		1
	.type		_ZN73_INTERNAL_b0345897_37_flash_bwd_hdim256_fp16_causal_sm80_cu_a6473388_27084cute7productE,@object
	.size		_ZN73_INTERNAL_b0345897_37_flash_bwd_hdim256_fp16_causal_sm80_cu_a6473388_27084cute7productE,(_ZN73_INTERNAL_b0345897_37_flash_bwd_hdim256_fp16_causal_sm80_cu_a6473388_27084cuda3std3__45__cpo3endE - _ZN73_INTERNAL_b0345897_37_flash_bwd_hdim256_fp16_causal_sm80_cu_a6473388_27084cute7productE)
_ZN73_INTERNAL_b0345897_37_flash_bwd_hdim256_fp16_causal_sm80_cu_a6473388_27084cute7productE:
	.zero		1
	.type		_ZN73_INTERNAL_b0345897_37_flash_bwd_hdim256_fp16_causal_sm80_cu_a6473388_27084cuda3std3__45__cpo3endE,@object
	.size		_ZN73_INTERNAL_b0345897_37_flash_bwd_hdim256_fp16_causal_sm80_cu_a6473388_27084cuda3std3__45__cpo3endE,(_ZN73_INTERNAL_b0345897_37_flash_bwd_hdim256_fp16_causal_sm80_cu_a6473388_27084cuda3std3__419piecewise_constructE - _ZN73_INTERNAL_b0345897_37_flash_bwd_hdim256_fp16_causal_sm80_cu_a6473388_27084cuda3std3__45__cpo3endE)
_ZN73_INTERNAL_b0345897_37_flash_bwd_hdim256_fp16_causal_sm80_cu_a6473388_27084cuda3std3__45__cpo3endE:
	.zero		1
	.type		_ZN73_INTERNAL_b0345897_37_flash_bwd_hdim256_fp16_causal_sm80_cu_a6473388_27084cuda3std3__419piecewise_constructE,@object
	.size		_ZN73_INTERNAL_b0345897_37_flash_bwd_hdim256_fp16_causal_sm80_cu_a6473388_27084cuda3std3__419piecewise_constructE,(_ZN73_INTERNAL_b0345897_37_flash_bwd_hdim256_fp16_causal_sm80_cu_a6473388_27084cuda3std3__45__cpo4cendE - _ZN73_INTERNAL_b0345897_37_flash_bwd_hdim256_fp16_causal_sm80_cu_a6473388_27084cuda3std3__419piecewise_constructE)
_ZN73_INTERNAL_b0345897_37_flash_bwd_hdim256_fp16_causal_sm80_cu_a6473388_27084cuda3std3__419piecewise_constructE:
	.zero		1
	.type		_ZN73_INTERNAL_b0345897_37_flash_bwd_hdim256_fp16_causal_sm80_cu_a6473388_27084cuda3std3__45__cpo4cendE,@object
	.size		_ZN73_INTERNAL_b0345897_37_flash_bwd_hdim256_fp16_causal_sm80_cu_a6473388_27084cuda3std3__45__cpo4cendE,(_ZN73_INTERNAL_b0345897_37_flash_bwd_hdim256_fp16_causal_sm80_cu_a6473388_27084cuda3std6ranges3__45__cpo4swapE - _ZN73_INTERNAL_b0345897_37_flash_bwd_hdim256_fp16_causal_sm80_cu_a6473388_27084cuda3std3__45__cpo4cendE)
_ZN73_INTERNAL_b0345897_37_flash_bwd_hdim256_fp16_causal_sm80_cu_a6473388_27084cuda3std3__45__cpo4cendE:
	.zero		1
	.type		_ZN73_INTERNAL_b0345897_37_flash_bwd_hdim256_fp16_causal_sm80_cu_a6473388_27084cuda3std6ranges3__45__cpo4swapE,@object
	.size		_ZN73_INTERNAL_b0345897_37_flash_bwd_hdim256_fp16_causal_sm80_cu_a6473388_27084cuda3std6ranges3__45__cpo4swapE,(.L_7 - _ZN73_INTERNAL_b0345897_37_flash_bwd_hdim256_fp16_causal_sm80_cu_a6473388_27084cuda3std6ranges3__45__cpo4swapE)
_ZN73_INTERNAL_b0345897_37_flash_bwd_hdim256_fp16_causal_sm80_cu_a6473388_27084cuda3std6ranges3__45__cpo4swapE:
	.zero		1
.L_7:


//--------------------- .nv.shared._ZN5flash44flash_bwd_dq_dk_dv_loop_seqk_parallel_kernelI23Flash_bwd_kernel_traitsILi256ELi64ELi32ELi8ELi4ELi1ELi2ELb1ELb1EN7cutlass6half_tE19Flash_kernel_traitsILi256ELi64ELi32ELi8ES3_EELb0ELb1ELb0ELb0ELb0ELb0ELb0EEEvNS_16Flash_bwd_paramsE --------------------------
	.section	.nv.shared._ZN5flash44flash_bwd_dq_dk_dv_loop_seqk_parallel_kernelI23Flash_bwd_kernel_traitsILi256ELi64ELi32ELi8ELi4ELi1ELi2ELb1ELb1EN7cutlass6half_tE19Flash_kernel_traitsILi256ELi64ELi32ELi8ES3_EELb0ELb1ELb0ELb0ELb0ELb0ELb0EEEvNS_16Flash_bwd_paramsE,"aw",@nobits
	.sectionflags	@""
	.align	16
	.zero		1024


//--------------------- .nv.shared._ZN5flash44flash_bwd_dq_dk_dv_loop_seqk_parallel_kernelI23Flash_bwd_kernel_traitsILi256ELi64ELi32ELi8ELi4ELi1ELi2ELb1ELb1EN7cutlass6half_tE19Flash_kernel_traitsILi256ELi64ELi32ELi8ES3_EELb0ELb1ELb0ELb0ELb0ELb0ELb1EEEvNS_16Flash_bwd_paramsE --------------------------
	.section	.nv.shared._ZN5flash44flash_bwd_dq_dk_dv_loop_seqk_parallel_kernelI23Flash_bwd_kernel_traitsILi256ELi64ELi32ELi8ELi4ELi1ELi2ELb1ELb1EN7cutlass6half_tE19Flash_kernel_traitsILi256ELi64ELi32ELi8ES3_EELb0ELb1ELb0ELb0ELb0ELb0ELb1EEEvNS_16Flash_bwd_paramsE,"aw",@nobits
	.sectionflags	@""
	.align	16
	.zero		1024


//--------------------- .nv.shared._ZN5flash44flash_bwd_dq_dk_dv_loop_seqk_parallel_kernelI23Flash_bwd_kernel_traitsILi256ELi64ELi32ELi8ELi4ELi1ELi2ELb1ELb1EN7cutlass6half_tE19Flash_kernel_traitsILi256ELi64ELi32ELi8ES3_EELb0ELb1ELb0ELb0ELb0ELb1ELb0EEEvNS_16Flash_bwd_paramsE --------------------------
	.section	.nv.shared._ZN5flash44flash_bwd_dq_dk_dv_loop_seqk_parallel_kernelI23Flash_bwd_kernel_traitsILi256ELi64ELi32ELi8ELi4ELi1ELi2ELb1ELb1EN7cutlass6half_tE19Flash_kernel_traitsILi256ELi64ELi32ELi8ES3_EELb0ELb1ELb0ELb0ELb0ELb1ELb0EEEvNS_16Flash_bwd_paramsE,"aw",@nobits
	.sectionflags	@""
	.align	16
	.zero		1024


//--------------------- .nv.shared._ZN5flash44flash_bwd_dq_dk_dv_loop_seqk_parallel_kernelI23Flash_bwd_kernel_traitsILi256ELi64ELi32ELi8ELi4ELi1ELi2ELb1ELb1EN7cutlass6half_tE19Flash_kernel_traitsILi256ELi64ELi32ELi8ES3_EELb0ELb1ELb0ELb0ELb0ELb1ELb1EEEvNS_16Flash_bwd_paramsE --------------------------
	.section	.nv.shared._ZN5flash44flash_bwd_dq_dk_dv_loop_seqk_parallel_kernelI23Flash_bwd_kernel_traitsILi256ELi64ELi32ELi8ELi4ELi1ELi2ELb1ELb1EN7cutlass6half_tE19Flash_kernel_traitsILi256ELi64ELi32ELi8ES3_EELb0ELb1ELb0ELb0ELb0ELb1ELb1EEEvNS_16Flash_bwd_paramsE,"aw",@nobits
	.sectionflags	@""
	.align	16
	.zero		1024


//--------------------- .nv.shared._ZN5flash44flash_bwd_dq_dk_dv_loop_seqk_parallel_kernelI23Flash_bwd_kernel_traitsILi256ELi64ELi32ELi8ELi4ELi1ELi2ELb1ELb1EN7cutlass6half_tE19Flash_kernel_traitsILi256ELi64ELi32ELi8ES3_EELb0ELb1ELb0ELb1ELb0ELb0ELb0EEEvNS_16Flash_bwd_paramsE --------------------------
	.section	.nv.shared._ZN5flash44flash_bwd_dq_dk_dv_loop_seqk_parallel_kernelI23Flash_bwd_kernel_traitsILi256ELi64ELi32ELi8ELi4ELi1ELi2ELb1ELb1EN7cutlass6half_tE19Flash_kernel_traitsILi256ELi64ELi32ELi8ES3_EELb0ELb1ELb0ELb1ELb0ELb0ELb0EEEvNS_16Flash_bwd_paramsE,"aw",@nobits
	.sectionflags	@""
	.align	16
	.zero		1024


//--------------------- .nv.shared._ZN5flash44flash_bwd_dq_dk_dv_loop_seqk_parallel_kernelI23Flash_bwd_kernel_traitsILi256ELi64ELi32ELi8ELi4ELi1ELi2ELb1ELb1EN7cutlass6half_tE19Flash_kernel_traitsILi256ELi64ELi32ELi8ES3_EELb0ELb1ELb0ELb1ELb0ELb0ELb1EEEvNS_16Flash_bwd_paramsE --------------------------
	.section	.nv.shared._ZN5flash44flash_bwd_dq_dk_dv_loop_seqk_parallel_kernelI23Flash_bwd_kernel_traitsILi256ELi64ELi32ELi8ELi4ELi1ELi2ELb1ELb1EN7cutlass6half_tE19Flash_kernel_traitsILi256ELi64ELi32ELi8ES3_EELb0ELb1ELb0ELb1ELb0ELb0ELb1EEEvNS_16Flash_bwd_paramsE,"aw",@nobits
	.sectionflags	@""
	.align	16
	.zero		1024


//--------------------- .nv.shared._ZN5flash25flash_bwd_dot_do_o_kernelILb0E23Flash_bwd_kernel_traitsILi256ELi64ELi32ELi8ELi4ELi1ELi2ELb1ELb1EN7cutlass6half_tE19Flash_kernel_traitsILi256ELi64ELi32ELi8ES3_EEEEvNS_16Flash_bwd_paramsE --------------------------
	.section	.nv.shared._ZN5flash25flash_bwd_dot_do_o_kernelILb0E23Flash_bwd_kernel_traitsILi256ELi64ELi32ELi8ELi4ELi1ELi2ELb1ELb1EN7cutlass6half_tE19Flash_kernel_traitsILi256ELi64ELi32ELi8ES3_EEEEvNS_16Flash_bwd_paramsE,"aw",@nobits
	.sectionflags	@""
	.align	16
	.zero		1024


//--------------------- .nv.shared._ZN5flash25flash_bwd_dot_do_o_kernelILb1E23Flash_bwd_kernel_traitsILi256ELi64ELi32ELi8ELi4ELi1ELi2ELb1ELb1EN7cutlass6half_tE19Flash_kernel_traitsILi256ELi64ELi32ELi8ES3_EEEEvNS_16Flash_bwd_paramsE --------------------------
	.section	.nv.shared._ZN5flash25flash_bwd_dot_do_o_kernelILb1E23Flash_bwd_kernel_traitsILi256ELi64ELi32ELi8ELi4ELi1ELi2ELb1ELb1EN7cutlass6half_tE19Flash_kernel_traitsILi256ELi64ELi32ELi8ES3_EEEEvNS_16Flash_bwd_paramsE,"aw",@nobits
	.sectionflags	@""
	.align	16
	.zero		1024


//--------------------- .nv.shared._ZN5flash44flash_bwd_dq_dk_dv_loop_seqk_parallel_kernelI23Flash_bwd_kernel_traitsILi256ELi64ELi64ELi8ELi4ELi2ELi2ELb0ELb1EN7cutlass6half_tE19Flash_kernel_traitsILi256ELi64ELi64ELi8ES3_EELb0ELb1ELb0ELb0ELb0ELb0ELb0EEEvNS_16Flash_bwd_paramsE --------------------------
	.section	.nv.shared._ZN5flash44flash_bwd_dq_dk_dv_loop_seqk_parallel_kernelI23Flash_bwd_kernel_traitsILi256ELi64ELi64ELi8ELi4ELi2ELi2ELb0ELb1EN7cutlass6half_tE19Flash_kernel_traitsILi256ELi64ELi64ELi8ES3_EELb0ELb1ELb0ELb0ELb0ELb0ELb0EEEvNS_16Flash_bwd_paramsE,"aw",@nobits
	.sectionflags	@""
	.align	16
	.zero		1024


//--------------------- .nv.shared._ZN5flash44flash_bwd_dq_dk_dv_loop_seqk_parallel_kernelI23Flash_bwd_kernel_traitsILi256ELi64ELi64ELi8ELi4ELi2ELi2ELb0ELb1EN7cutlass6half_tE19Flash_kernel_traitsILi256ELi64ELi64ELi8ES3_EELb0ELb1ELb0ELb0ELb0ELb1ELb0EEEvNS_16Flash_bwd_paramsE --------------------------
	.section	.nv.shared._ZN5flash44flash_bwd_dq_dk_dv_loop_seqk_parallel_kernelI23Flash_bwd_kernel_traitsILi256ELi64ELi64ELi8ELi4ELi2ELi2ELb0ELb1EN7cutlass6half_tE19Flash_kernel_traitsILi256ELi64ELi64ELi8ES3_EELb0ELb1ELb0ELb0ELb0ELb1ELb0EEEvNS_16Flash_bwd_paramsE,"aw",@nobits
	.sectionflags	@""
	.align	16
	.zero		1024


//--------------------- .nv.shared._ZN5flash44flash_bwd_dq_dk_dv_loop_seqk_parallel_kernelI23Flash_bwd_kernel_traitsILi256ELi64ELi64ELi8ELi4ELi2ELi2ELb0ELb1EN7cutlass6half_tE19Flash_kernel_traitsILi256ELi64ELi64ELi8ES3_EELb0ELb1ELb0ELb1ELb0ELb0ELb0EEEvNS_16Flash_bwd_paramsE --------------------------
	.section	.nv.shared._ZN5flash44flash_bwd_dq_dk_dv_loop_seqk_parallel_kernelI23Flash_bwd_kernel_traitsILi256ELi64ELi64ELi8ELi4ELi2ELi2ELb0ELb1EN7cutlass6half_tE19Flash_kernel_traitsILi256ELi64ELi64ELi8ES3_EELb0ELb1ELb0ELb1ELb0ELb0ELb0EEEvNS_16Flash_bwd_paramsE,"aw",@nobits
	.sectionflags	@""
	.align	16
	.zero		1024


//--------------------- .nv.shared._ZN5flash44flash_bwd_dq_dk_dv_loop_seqk_parallel_kernelI23Flash_bwd_kernel_traitsILi256ELi64ELi64ELi8ELi4ELi2ELi2ELb0ELb0EN7cutlass6half_tE19Flash_kernel_traitsILi256ELi64ELi64ELi8ES3_EELb0ELb1ELb0ELb0ELb0ELb0ELb0EEEvNS_16Flash_bwd_paramsE --------------------------
	.section	.nv.shared._ZN5flash44flash_bwd_dq_dk_dv_loop_seqk_parallel_kernelI23Flash_bwd_kernel_traitsILi256ELi64ELi64ELi8ELi4ELi2ELi2ELb0ELb0EN7cutlass6half_tE19Flash_kernel_traitsILi256ELi64ELi64ELi8ES3_EELb0ELb1ELb0ELb0ELb0ELb0ELb0EEEvNS_16Flash_bwd_paramsE,"aw",@nobits
	.sectionflags	@""
	.align	16
	.zero		1024


//--------------------- .nv.shared._ZN5flash44flash_bwd_dq_dk_dv_loop_seqk_parallel_kernelI23Flash_bwd_kernel_traitsILi256ELi64ELi64ELi8ELi4ELi2ELi2ELb0ELb0EN7cutlass6half_tE19Flash_kernel_traitsILi256ELi64ELi64ELi8ES3_EELb0ELb1ELb0ELb0ELb0ELb1ELb0EEEvNS_16Flash_bwd_paramsE --------------------------
	.section	.nv.shared._ZN5flash44flash_bwd_dq_dk_dv_loop_seqk_parallel_kernelI23Flash_bwd_kernel_traitsILi256ELi64ELi64ELi8ELi4ELi2ELi2ELb0ELb0EN7cutlass6half_tE19Flash_kernel_traitsILi256ELi64ELi64ELi8ES3_EELb0ELb1ELb0ELb0ELb0ELb1ELb0EEEvNS_16Flash_bwd_paramsE,"aw",@nobits
	.sectionflags	@""
	.align	16
	.zero		1024


//--------------------- .nv.shared._ZN5flash44flash_bwd_dq_dk_dv_loop_seqk_parallel_kernelI23Flash_bwd_kernel_traitsILi256ELi64ELi64ELi8ELi4ELi2ELi2ELb0ELb0EN7cutlass6half_tE19Flash_kernel_traitsILi256ELi64ELi64ELi8ES3_EELb0ELb1ELb0ELb1ELb0ELb0ELb0EEEvNS_16Flash_bwd_paramsE --------------------------
	.section	.nv.shared._ZN5flash44flash_bwd_dq_dk_dv_loop_seqk_parallel_kernelI23Flash_bwd_kernel_traitsILi256ELi64ELi64ELi8ELi4ELi2ELi2ELb0ELb0EN7cutlass6half_tE19Flash_kernel_traitsILi256ELi64ELi64ELi8ES3_EELb0ELb1ELb0ELb1ELb0ELb0ELb0EEEvNS_16Flash_bwd_paramsE,"aw",@nobits
	.sectionflags	@""
	.align	16
	.zero		1024


//--------------------- .nv.shared._ZN5flash27flash_bwd_convert_dq_kernelI23Flash_bwd_kernel_traitsILi256ELi64ELi64ELi8ELi4ELi2ELi2ELb0ELb1EN7cutlass6half_tE19Flash_kernel_traitsILi256ELi64ELi64ELi8ES3_EEEEvNS_16Flash_bwd_paramsEi --------------------------
	.section	.nv.shared._ZN5flash27flash_bwd_convert_dq_kernelI23Flash_bwd_kernel_traitsILi256ELi64ELi64ELi8ELi4ELi2ELi2ELb0ELb1EN7cutlass6half_tE19Flash_kernel_traitsILi256ELi64ELi64ELi8ES3_EEEEvNS_16Flash_bwd_paramsEi,"aw",@nobits
	.sectionflags	@""
	.align	16
	.zero		1024


//--------------------- .nv.shared._ZN5flash44flash_bwd_dq_dk_dv_loop_seqk_parallel_kernelI23Flash_bwd_kernel_traitsILi256ELi64ELi64ELi8ELi4ELi2ELi2ELb0ELb1EN7cutlass6half_tE19Flash_kernel_traitsILi256ELi64ELi64ELi8ES3_EELb1ELb1ELb0ELb0ELb0ELb0ELb0EEEvNS_16Flash_bwd_paramsE --------------------------
	.section	.nv.shared._ZN5flash44flash_bwd_dq_dk_dv_loop_seqk_parallel_kernelI23Flash_bwd_kernel_traitsILi256ELi64ELi64ELi8ELi4ELi2ELi2ELb0ELb1EN7cutlass6half_tE19Flash_kernel_traitsILi256ELi64ELi64ELi8ES3_EELb1ELb1ELb0ELb0ELb0ELb0ELb0EEEvNS_16Flash_bwd_paramsE,"aw",@nobits
	.sectionflags	@""
	.align	16
	.zero		1024


//--------------------- .nv.shared._ZN5flash44flash_bwd_dq_dk_dv_loop_seqk_parallel_kernelI23Flash_bwd_kernel_traitsILi256ELi64ELi64ELi8ELi4ELi2ELi2ELb0ELb1EN7cutlass6half_tE19Flash_kernel_traitsILi256ELi64ELi64ELi8ES3_EELb0ELb1ELb0ELb0ELb0ELb0ELb1EEEvNS_16Flash_bwd_paramsE --------------------------
	.section	.nv.shared._ZN5flash44flash_bwd_dq_dk_dv_loop_seqk_parallel_kernelI23Flash_bwd_kernel_traitsILi256ELi64ELi64ELi8ELi4ELi2ELi2ELb0ELb1EN7cutlass6half_tE19Flash_kernel_traitsILi256ELi64ELi64ELi8ES3_EELb0ELb1ELb0ELb0ELb0ELb0ELb1EEEvNS_16Flash_bwd_paramsE,"aw",@nobits
	.sectionflags	@""
	.align	16
	.zero		1024


//--------------------- .nv.shared._ZN5flash44flash_bwd_dq_dk_dv_loop_seqk_parallel_kernelI23Flash_bwd_kernel_traitsILi256ELi64ELi64ELi8ELi4ELi2ELi2ELb0ELb1EN7cutlass6half_tE19Flash_kernel_traitsILi256ELi64ELi64ELi8ES3_EELb1ELb1ELb0ELb0ELb0ELb1ELb0EEEvNS_16Flash_bwd_paramsE --------------------------
	.section	.nv.shared._ZN5flash44flash_bwd_dq_dk_dv_loop_seqk_parallel_kernelI23Flash_bwd_kernel_traitsILi256ELi64ELi64ELi8ELi4ELi2ELi2ELb0ELb1EN7cutlass6half_tE19Flash_kernel_traitsILi256ELi64ELi64ELi8ES3_EELb1ELb1ELb0ELb0ELb0ELb1ELb0EEEvNS_16Flash_bwd_paramsE,"aw",@nobits
	.sectionflags	@""
	.align	16
	.zero		1024


//--------------------- .nv.shared._ZN5flash44flash_bwd_dq_dk_dv_loop_seqk_parallel_kernelI23Flash_bwd_kernel_traitsILi256ELi64ELi64ELi8ELi4ELi2ELi2ELb0ELb1EN7cutlass6half_tE19Flash_kernel_traitsILi256ELi64ELi64ELi8ES3_EELb0ELb1ELb0ELb0ELb0ELb1ELb1EEEvNS_16Flash_bwd_paramsE --------------------------
	.section	.nv.shared._ZN5flash44flash_bwd_dq_dk_dv_loop_seqk_parallel_kernelI23Flash_bwd_kernel_traitsILi256ELi64ELi64ELi8ELi4ELi2ELi2ELb0ELb1EN7cutlass6half_tE19Flash_kernel_traitsILi256ELi64ELi64ELi8ES3_EELb0ELb1ELb0ELb0ELb0ELb1ELb1EEEvNS_16Flash_bwd_paramsE,"aw",@nobits
	.sectionflags	@""
	.align	16
	.zero		1024


//--------------------- .nv.shared._ZN5flash44flash_bwd_dq_dk_dv_loop_seqk_parallel_kernelI23Flash_bwd_kernel_traitsILi256ELi64ELi64ELi8ELi4ELi2ELi2ELb0ELb1EN7cutlass6half_tE19Flash_kernel_traitsILi256ELi64ELi64ELi8ES3_EELb1ELb1ELb0ELb1ELb0ELb0ELb0EEEvNS_16Flash_bwd_paramsE --------------------------
	.section	.nv.shared._ZN5flash44flash_bwd_dq_dk_dv_loop_seqk_parallel_kernelI23Flash_bwd_kernel_traitsILi256ELi64ELi64ELi8ELi4ELi2ELi2ELb0ELb1EN7cutlass6half_tE19Flash_kernel_traitsILi256ELi64ELi64ELi8ES3_EELb1ELb1ELb0ELb1ELb0ELb0ELb0EEEvNS_16Flash_bwd_paramsE,"aw",@nobits
	.sectionflags	@""
	.align	16
	.zero		1024


//--------------------- .nv.shared._ZN5flash44flash_bwd_dq_dk_dv_loop_seqk_parallel_kernelI23Flash_bwd_kernel_traitsILi256ELi64ELi64ELi8ELi4ELi2ELi2ELb0ELb1EN7cutlass6half_tE19Flash_kernel_traitsILi256ELi64ELi64ELi8ES3_EELb0ELb1ELb0ELb1ELb0ELb0ELb1EEEvNS_16Flash_bwd_paramsE --------------------------
	.section	.nv.shared._ZN5flash44flash_bwd_dq_dk_dv_loop_seqk_parallel_kernelI23Flash_bwd_kernel_traitsILi256ELi64ELi64ELi8ELi4ELi2ELi2ELb0ELb1EN7cutlass6half_tE19Flash_kernel_traitsILi256ELi64ELi64ELi8ES3_EELb0ELb1ELb0ELb1ELb0ELb0ELb1EEEvNS_16Flash_bwd_paramsE,"aw",@nobits
	.sectionflags	@""
	.align	16
	.zero		1024


//--------------------- .nv.shared._ZN5flash25flash_bwd_dot_do_o_kernelILb0E23Flash_bwd_kernel_traitsILi256ELi64ELi64ELi8ELi4ELi2ELi2ELb0ELb1EN7cutlass6half_tE19Flash_kernel_traitsILi256ELi64ELi64ELi8ES3_EEEEvNS_16Flash_bwd_paramsE --------------------------
	.section	.nv.shared._ZN5flash25flash_bwd_dot_do_o_kernelILb0E23Flash_bwd_kernel_traitsILi256ELi64ELi64ELi8ELi4ELi2ELi2ELb0ELb1EN7cutlass6half_tE19Flash_kernel_traitsILi256ELi64ELi64ELi8ES3_EEEEvNS_16Flash_bwd_paramsE,"aw",@nobits
	.sectionflags	@""
	.align	16
	.zero		1024


//--------------------- .nv.shared._ZN5flash25flash_bwd_dot_do_o_kernelILb1E23Flash_bwd_kernel_traitsILi256ELi64ELi64ELi8ELi4ELi2ELi2ELb0ELb1EN7cutlass6half_tE19Flash_kernel_traitsILi256ELi64ELi64ELi8ES3_EEEEvNS_16Flash_bwd_paramsE --------------------------
	.section	.nv.shared._ZN5flash25flash_bwd_dot_do_o_kernelILb1E23Flash_bwd_kernel_traitsILi256ELi64ELi64ELi8ELi4ELi2ELi2ELb0ELb1EN7cutlass6half_tE19Flash_kernel_traitsILi256ELi64ELi64ELi8ES3_EEEEvNS_16Flash_bwd_paramsE,"aw",@nobits
	.sectionflags	@""
	.align	16
	.zero		1024


//--------------------- .nv.shared._ZN5flash27flash_bwd_convert_dq_kernelI23Flash_bwd_kernel_traitsILi256ELi64ELi64ELi8ELi4ELi2ELi2ELb0ELb0EN7cutlass6half_tE19Flash_kernel_traitsILi256ELi64ELi64ELi8ES3_EEEEvNS_16Flash_bwd_paramsEi --------------------------
	.section	.nv.shared._ZN5flash27flash_bwd_convert_dq_kernelI23Flash_bwd_kernel_traitsILi256ELi64ELi64ELi8ELi4ELi2ELi2ELb0ELb0EN7cutlass6half_tE19Flash_kernel_traitsILi256ELi64ELi64ELi8ES3_EEEEvNS_16Flash_bwd_paramsEi,"aw",@nobits
	.sectionflags	@""
	.align	16
	.zero		1024


//--------------------- .nv.shared._ZN5flash44flash_bwd_dq_dk_dv_loop_seqk_parallel_kernelI23Flash_bwd_kernel_traitsILi256ELi64ELi64ELi8ELi4ELi2ELi2ELb0ELb0EN7cutlass6half_tE19Flash_kernel_traitsILi256ELi64ELi64ELi8ES3_EELb1ELb1ELb0ELb0ELb0ELb0ELb0EEEvNS_16Flash_bwd_paramsE --------------------------
	.section	.nv.shared._ZN5flash44flash_bwd_dq_dk_dv_loop_seqk_parallel_kernelI23Flash_bwd_kernel_traitsILi256ELi64ELi64ELi8ELi4ELi2ELi2ELb0ELb0EN7cutlass6half_tE19Flash_kernel_traitsILi256ELi64ELi64ELi8ES3_EELb1ELb1ELb0ELb0ELb0ELb0ELb0EEEvNS_16Flash_bwd_paramsE,"aw",@nobits
	.sectionflags	@""
	.align	16
	.zero		1024


//--------------------- .nv.shared._ZN5flash44flash_bwd_dq_dk_dv_loop_seqk_parallel_kernelI23Flash_bwd_kernel_traitsILi256ELi64ELi64ELi8ELi4ELi2ELi2ELb0ELb0EN7cutlass6half_tE19Flash_kernel_traitsILi256ELi64ELi64ELi8ES3_EELb0ELb1ELb0ELb0ELb0ELb0ELb1EEEvNS_16Flash_bwd_paramsE --------------------------
	.section	.nv.shared._ZN5flash44flash_bwd_dq_dk_dv_loop_seqk_parallel_kernelI23Flash_bwd_kernel_traitsILi256ELi64ELi64ELi8ELi4ELi2ELi2ELb0ELb0EN7cutlass6half_tE19Flash_kernel_traitsILi256ELi64ELi64ELi8ES3_EELb0ELb1ELb0ELb0ELb0ELb0ELb1EEEvNS_16Flash_bwd_paramsE,"aw",@nobits
	.sectionflags	@""
	.align	16
	.zero		1024


//--------------------- .nv.shared._ZN5flash44flash_bwd_dq_dk_dv_loop_seqk_parallel_kernelI23Flash_bwd_kernel_traitsILi256ELi64ELi64ELi8ELi4ELi2ELi2ELb0ELb0EN7cutlass6half_tE19Flash_kernel_traitsILi256ELi64ELi64ELi8ES3_EELb1ELb1ELb0ELb0ELb0ELb1ELb0EEEvNS_16Flash_bwd_paramsE --------------------------
	.section	.nv.shared._ZN5flash44flash_bwd_dq_dk_dv_loop_seqk_parallel_kernelI23Flash_bwd_kernel_traitsILi256ELi64ELi64ELi8ELi4ELi2ELi2ELb0ELb0EN7cutlass6half_tE19Flash_kernel_traitsILi256ELi64ELi64ELi8ES3_EELb1ELb1ELb0ELb0ELb0ELb1ELb0EEEvNS_16Flash_bwd_paramsE,"aw",@nobits
	.sectionflags	@""
	.align	16
	.zero		1024


//--------------------- .nv.shared._ZN5flash44flash_bwd_dq_dk_dv_loop_seqk_parallel_kernelI23Flash_bwd_kernel_traitsILi256ELi64ELi64ELi8ELi4ELi2ELi2ELb0ELb0EN7cutlass6half_tE19Flash_kernel_traitsILi256ELi64ELi64ELi8ES3_EELb0ELb1ELb0ELb0ELb0ELb1ELb1EEEvNS_16Flash_bwd_paramsE --------------------------
	.section	.nv.shared._ZN5flash44flash_bwd_dq_dk_dv_loop_seqk_parallel_kernelI23Flash_bwd_kernel_traitsILi256ELi64ELi64ELi8ELi4ELi2ELi2ELb0ELb0EN7cutlass6half_tE19Flash_kernel_traitsILi256ELi64ELi64ELi8ES3_EELb0ELb1ELb0ELb0ELb0ELb1ELb1EEEvNS_16Flash_bwd_paramsE,"aw",@nobits
	.sectionflags	@""
	.align	16
	.zero		1024


//--------------------- .nv.shared._ZN5flash44flash_bwd_dq_dk_dv_loop_seqk_parallel_kernelI23Flash_bwd_kernel_traitsILi256ELi64ELi64ELi8ELi4ELi2ELi2ELb0ELb0EN7cutlass6half_tE19Flash_kernel_traitsILi256ELi64ELi64ELi8ES3_EELb1ELb1ELb0ELb1ELb0ELb0ELb0EEEvNS_16Flash_bwd_paramsE --------------------------
	.section	.nv.shared._ZN5flash44flash_bwd_dq_dk_dv_loop_seqk_parallel_kernelI23Flash_bwd_kernel_traitsILi256ELi64ELi64ELi8ELi4ELi2ELi2ELb0ELb0EN7cutlass6half_tE19Flash_kernel_traitsILi256ELi64ELi64ELi8ES3_EELb1ELb1ELb0ELb1ELb0ELb0ELb0EEEvNS_16Flash_bwd_paramsE,"aw",@nobits
	.sectionflags	@""
	.align	16
	.zero		1024


//--------------------- .nv.shared._ZN5flash44flash_bwd_dq_dk_dv_loop_seqk_parallel_kernelI23Flash_bwd_kernel_traitsILi256ELi64ELi64ELi8ELi4ELi2ELi2ELb0ELb0EN7cutlass6half_tE19Flash_kernel_traitsILi256ELi64ELi64ELi8ES3_EELb0ELb1ELb0ELb1ELb0ELb0ELb1EEEvNS_16Flash_bwd_paramsE --------------------------
	.section	.nv.shared._ZN5flash44flash_bwd_dq_dk_dv_loop_seqk_parallel_kernelI23Flash_bwd_kernel_traitsILi256ELi64ELi64ELi8ELi4ELi2ELi2ELb0ELb0EN7cutlass6half_tE19Flash_kernel_traitsILi256ELi64ELi64ELi8ES3_EELb0ELb1ELb0ELb1ELb0ELb0ELb1EEEvNS_16Flash_bwd_paramsE,"aw",@nobits
	.sectionflags	@""
	.align	16
	.zero		1024


//--------------------- .nv.shared._ZN5flash25flash_bwd_dot_do_o_kernelILb0E23Flash_bwd_kernel_traitsILi256ELi64ELi64ELi8ELi4ELi2ELi2ELb0ELb0EN7cutlass6half_tE19Flash_kernel_traitsILi256ELi64ELi64ELi8ES3_EEEEvNS_16Flash_bwd_paramsE --------------------------
	.section	.nv.shared._ZN5flash25flash_bwd_dot_do_o_kernelILb0E23Flash_bwd_kernel_traitsILi256ELi64ELi64ELi8ELi4ELi2ELi2ELb0ELb0EN7cutlass6half_tE19Flash_kernel_traitsILi256ELi64ELi64ELi8ES3_EEEEvNS_16Flash_bwd_paramsE,"aw",@nobits
	.sectionflags	@""
	.align	16
	.zero		1024


//--------------------- .nv.shared._ZN5flash25flash_bwd_dot_do_o_kernelILb1E23Flash_bwd_kernel_traitsILi256ELi64ELi64ELi8ELi4ELi2ELi2ELb0ELb0EN7cutlass6half_tE19Flash_kernel_traitsILi256ELi64ELi64ELi8ES3_EEEEvNS_16Flash_bwd_paramsE --------------------------
	.section	.nv.shared._ZN5flash25flash_bwd_dot_do_o_kernelILb1E23Flash_bwd_kernel_traitsILi256ELi64ELi64ELi8ELi4ELi2ELi2ELb0ELb0EN7cutlass6half_tE19Flash_kernel_traitsILi256ELi64ELi64ELi8ES3_EEEEvNS_16Flash_bwd_paramsE,"aw",@nobits
	.sectionflags	@""
	.align	16
	.zero		1024


//--------------------- .nv.constant0._ZN5flash27flash_bwd_convert_dq_kernelI23Flash_bwd_kernel_traitsILi256ELi64ELi32ELi8ELi4ELi1ELi2ELb1ELb1EN7cutlass6half_tE19Flash_kernel_traitsILi256ELi64ELi32ELi8ES3_EEEEvNS_16Flash_bwd_paramsEi --------------------------
	.section	.nv.constant0._ZN5flash27flash_bwd_convert_dq_kernelI23Flash_bwd_kernel_traitsILi256ELi64ELi32ELi8ELi4ELi1ELi2ELb1ELb1EN7cutlass6half_tE19Flash_kernel_traitsILi256ELi64ELi32ELi8ES3_EEEEvNS_16Flash_bwd_paramsEi,"a",@progbits
	.sectionflags	@""
	.align	4
.nv.constant0._ZN5flash27flash_bwd_convert_dq_kernelI23Flash_bwd_kernel_traitsILi256ELi64ELi32ELi8ELi4ELi1ELi2ELb1ELb1EN7cutlass6half_tE19Flash_kernel_traitsILi256ELi64ELi32ELi8ES3_EEEEvNS_16Flash_bwd_paramsEi:
	.zero		1540


//--------------------- .nv.constant0._ZN5flash44flash_bwd_dq_dk_dv_loop_seqk_parallel_kernelI23Flash_bwd_kernel_traitsILi256ELi64ELi32ELi8ELi4ELi1ELi2ELb1ELb1EN7cutlass6half_tE19Flash_kernel_traitsILi256ELi64ELi32ELi8ES3_EELb0ELb1ELb0ELb0ELb0ELb0ELb0EEEvNS_16Flash_bwd_paramsE --------------------------
	.section	.nv.constant0._ZN5flash44flash_bwd_dq_dk_dv_loop_seqk_parallel_kernelI23Flash_bwd_kernel_traitsILi256ELi64ELi32ELi8ELi4ELi1ELi2ELb1ELb1EN7cutlass6half_tE19Flash_kernel_traitsILi256ELi64ELi32ELi8ES3_EELb0ELb1ELb0ELb0ELb0ELb0ELb0EEEvNS_16Flash_bwd_paramsE,"a",@progbits
	.sectionflags	@""
	.align	4
.nv.constant0._ZN5flash44flash_bwd_dq_dk_dv_loop_seqk_parallel_kernelI23Flash_bwd_kernel_traitsILi256ELi64ELi32ELi8ELi4ELi1ELi2ELb1ELb1EN7cutlass6half_tE19Flash_kernel_traitsILi256ELi64ELi32ELi8ES3_EELb0ELb1ELb0ELb0ELb0ELb0ELb0EEEvNS_16Flash_bwd_paramsE:
	.zero		1536


//--------------------- .nv.constant0._ZN5flash44flash_bwd_dq_dk_dv_loop_seqk_parallel_kernelI23Flash_bwd_kernel_traitsILi256ELi64ELi32ELi8ELi4ELi1ELi2ELb1ELb1EN7cutlass6half_tE19Flash_kernel_traitsILi256ELi64ELi32ELi8ES3_EELb0ELb1ELb0ELb0ELb0ELb0ELb1EEEvNS_16Flash_bwd_paramsE --------------------------
	.section	.nv.constant0._ZN5flash44flash_bwd_dq_dk_dv_loop_seqk_parallel_kernelI23Flash_bwd_kernel_traitsILi256ELi64ELi32ELi8ELi4ELi1ELi2ELb1ELb1EN7cutlass6half_tE19Flash_kernel_traitsILi256ELi64ELi32ELi8ES3_EELb0ELb1ELb0ELb0ELb0ELb0ELb1EEEvNS_16Flash_bwd_paramsE,"a",@progbits
	.sectionflags	@""
	.align	4
.nv.constant0._ZN5flash44flash_bwd_dq_dk_dv_loop_seqk_parallel_kernelI23Flash_bwd_kernel_traitsILi256ELi64ELi32ELi8ELi4ELi1ELi2ELb1ELb1EN7cutlass6half_tE19Flash_kernel_traitsILi256ELi64ELi32ELi8ES3_EELb0ELb1ELb0ELb0ELb0ELb0ELb1EEEvNS_16Flash_bwd_paramsE:
	.zero		1536


//--------------------- .nv.constant0._ZN5flash44flash_bwd_dq_dk_dv_loop_seqk_parallel_kernelI23Flash_bwd_kernel_traitsILi256ELi64ELi32ELi8ELi4ELi1ELi2ELb1ELb1EN7cutlass6half_tE19Flash_kernel_traitsILi256ELi64ELi32ELi8ES3_EELb0ELb1ELb0ELb0ELb0ELb1ELb0EEEvNS_16Flash_bwd_paramsE --------------------------
	.section	.nv.constant0._ZN5flash44flash_bwd_dq_dk_dv_loop_seqk_parallel_kernelI23Flash_bwd_kernel_traitsILi256ELi64ELi32ELi8ELi4ELi1ELi2ELb1ELb1EN7cutlass6half_tE19Flash_kernel_traitsILi256ELi64ELi32ELi8ES3_EELb0ELb1ELb0ELb0ELb0ELb1ELb0EEEvNS_16Flash_bwd_paramsE,"a",@progbits
	.sectionflags	@""
	.align	4
.nv.constant0._ZN5flash44flash_bwd_dq_dk_dv_loop_seqk_parallel_kernelI23Flash_bwd_kernel_traitsILi256ELi64ELi32ELi8ELi4ELi1ELi2ELb1ELb1EN7cutlass6half_tE19Flash_kernel_traitsILi256ELi64ELi32ELi8ES3_EELb0ELb1ELb0ELb0ELb0ELb1ELb0EEEvNS_16Flash_bwd_paramsE:
	.zero		1536


//--------------------- .nv.constant0._ZN5flash44flash_bwd_dq_dk_dv_loop_seqk_parallel_kernelI23Flash_bwd_kernel_traitsILi256ELi64ELi32ELi8ELi4ELi1ELi2ELb1ELb1EN7cutlass6half_tE19Flash_kernel_traitsILi256ELi64ELi32ELi8ES3_EELb0ELb1ELb0ELb0ELb0ELb1ELb1EEEvNS_16Flash_bwd_paramsE --------------------------
	.section	.nv.constant0._ZN5flash44flash_bwd_dq_dk_dv_loop_seqk_parallel_kernelI23Flash_bwd_kernel_traitsILi256ELi64ELi32ELi8ELi4ELi1ELi2ELb1ELb1EN7cutlass6half_tE19Flash_kernel_traitsILi256ELi64ELi32ELi8ES3_EELb0ELb1ELb0ELb0ELb0ELb1ELb1EEEvNS_16Flash_bwd_paramsE,"a",@progbits
	.sectionflags	@""
	.align	4
.nv.constant0._ZN5flash44flash_bwd_dq_dk_dv_loop_seqk_parallel_kernelI23Flash_bwd_kernel_traitsILi256ELi64ELi32ELi8ELi4ELi1ELi2ELb1ELb1EN7cutlass6half_tE19Flash_kernel_traitsILi256ELi64ELi32ELi8ES3_EELb0ELb1ELb0ELb0ELb0ELb1ELb1EEEvNS_16Flash_bwd_paramsE:
	.zero		1536


//--------------------- .nv.constant0._ZN5flash44flash_bwd_dq_dk_dv_loop_seqk_parallel_kernelI23Flash_bwd_kernel_traitsILi256ELi64ELi32ELi8ELi4ELi1ELi2ELb1ELb1EN7cutlass6half_tE19Flash_kernel_traitsILi256ELi64ELi32ELi8ES3_EELb0ELb1ELb0ELb1ELb0ELb0ELb0EEEvNS_16Flash_bwd_paramsE --------------------------
	.section	.nv.constant0._ZN5flash44flash_bwd_dq_dk_dv_loop_seqk_parallel_kernelI23Flash_bwd_kernel_traitsILi256ELi64ELi32ELi8ELi4ELi1ELi2ELb1ELb1EN7cutlass6half_tE19Flash_kernel_traitsILi256ELi64ELi32ELi8ES3_EELb0ELb1ELb0ELb1ELb0ELb0ELb0EEEvNS_16Flash_bwd_paramsE,"a",@progbits
	.sectionflags	@""
	.align	4
.nv.constant0._ZN5flash44flash_bwd_dq_dk_dv_loop_seqk_parallel_kernelI23Flash_bwd_kernel_traitsILi256ELi64ELi32ELi8ELi4ELi1ELi2ELb1ELb1EN7cutlass6half_tE19Flash_kernel_traitsILi256ELi64ELi32ELi8ES3_EELb0ELb1ELb0ELb1ELb0ELb0ELb0EEEvNS_16Flash_bwd_paramsE:
	.zero		1536


//--------------------- .nv.constant0._ZN5flash44flash_bwd_dq_dk_dv_loop_seqk_parallel_kernelI23Flash_bwd_kernel_traitsILi256ELi64ELi32ELi8ELi4ELi1ELi2ELb1ELb1EN7cutlass6half_tE19Flash_kernel_traitsILi256ELi64ELi32ELi8ES3_EELb0ELb1ELb0ELb1ELb0ELb0ELb1EEEvNS_16Flash_bwd_paramsE --------------------------
	.section	.nv.constant0._ZN5flash44flash_bwd_dq_dk_dv_loop_seqk_parallel_kernelI23Flash_bwd_kernel_traitsILi256ELi64ELi32ELi8ELi4ELi1ELi2ELb1ELb1EN7cutlass6half_tE19Flash_kernel_traitsILi256ELi64ELi32ELi8ES3_EELb0ELb1ELb0ELb1ELb0ELb0ELb1EEEvNS_16Flash_bwd_paramsE,"a",@progbits
	.sectionflags	@""
	.align	4
.nv.constant0._ZN5flash44flash_bwd_dq_dk_dv_loop_seqk_parallel_kernelI23Flash_bwd_kernel_traitsILi256ELi64ELi32ELi8ELi4ELi1ELi2ELb1ELb1EN7cutlass6half_tE19Flash_kernel_traitsILi256ELi64ELi32ELi8ES3_EELb0ELb1ELb0ELb1ELb0ELb0ELb1EEEvNS_16Flash_bwd_paramsE:
	.zero		1536


//--------------------- .nv.constant0._ZN5flash25flash_bwd_dot_do_o_kernelILb0E23Flash_bwd_kernel_traitsILi256ELi64ELi32ELi8ELi4ELi1ELi2ELb1ELb1EN7cutlass6half_tE19Flash_kernel_traitsILi256ELi64ELi32ELi8ES3_EEEEvNS_16Flash_bwd_paramsE --------------------------
	.section	.nv.constant0._ZN5flash25flash_bwd_dot_do_o_kernelILb0E23Flash_bwd_kernel_traitsILi256ELi64ELi32ELi8ELi4ELi1ELi2ELb1ELb1EN7cutlass6half_tE19Flash_kernel_traitsILi256ELi64ELi32ELi8ES3_EEEEvNS_16Flash_bwd_paramsE,"a",@progbits
	.sectionflags	@""
	.align	4
.nv.constant0._ZN5flash25flash_bwd_dot_do_o_kernelILb0E23Flash_bwd_kernel_traitsILi256ELi64ELi32ELi8ELi4ELi1ELi2ELb1ELb1EN7cutlass6half_tE19Flash_kernel_traitsILi256ELi64ELi32ELi8ES3_EEEEvNS_16Flash_bwd_paramsE:
	.zero		1536


//--------------------- .nv.constant0._ZN5flash25flash_bwd_dot_do_o_kernelILb1E23Flash_bwd_kernel_traitsILi256ELi64ELi32ELi8ELi4ELi1ELi2ELb1ELb1EN7cutlass6half_tE19Flash_kernel_traitsILi256ELi64ELi32ELi8ES3_EEEEvNS_16Flash_bwd_paramsE --------------------------
	.section	.nv.constant0._ZN5flash25flash_bwd_dot_do_o_kernelILb1E23Flash_bwd_kernel_traitsILi256ELi64ELi32ELi8ELi4ELi1ELi2ELb1ELb1EN7cutlass6half_tE19Flash_kernel_traitsILi256ELi64ELi32ELi8ES3_EEEEvNS_16Flash_bwd_paramsE,"a",@progbits
	.sectionflags	@""
	.align	4
.nv.constant0._ZN5flash25flash_bwd_dot_do_o_kernelILb1E23Flash_bwd_kernel_traitsILi256ELi64ELi32ELi8ELi4ELi1ELi2ELb1ELb1EN7cutlass6half_tE19Flash_kernel_traitsILi256ELi64ELi32ELi8ES3_EEEEvNS_16Flash_bwd_paramsE:
	.zero		1536


//--------------------- .nv.constant0._ZN5flash44flash_bwd_dq_dk_dv_loop_seqk_parallel_kernelI23Flash_bwd_kernel_traitsILi256ELi64ELi64ELi8ELi4ELi2ELi2ELb0ELb1EN7cutlass6half_tE19Flash_kernel_traitsILi256ELi64ELi64ELi8ES3_EELb0ELb1ELb0ELb0ELb0ELb0ELb0EEEvNS_16Flash_bwd_paramsE --------------------------
	.section	.nv.constant0._ZN5flash44flash_bwd_dq_dk_dv_loop_seqk_parallel_kernelI23Flash_bwd_kernel_traitsILi256ELi64ELi64ELi8ELi4ELi2ELi2ELb0ELb1EN7cutlass6half_tE19Flash_kernel_traitsILi256ELi64ELi64ELi8ES3_EELb0ELb1ELb0ELb0ELb0ELb0ELb0EEEvNS_16Flash_bwd_paramsE,"a",@progbits
	.sectionflags	@""
	.align	4
.nv.constant0._ZN5flash44flash_bwd_dq_dk_dv_loop_seqk_parallel_kernelI23Flash_bwd_kernel_traitsILi256ELi64ELi64ELi8ELi4ELi2ELi2ELb0ELb1EN7cutlass6half_tE19Flash_kernel_traitsILi256ELi64ELi64ELi8ES3_EELb0ELb1ELb0ELb0ELb0ELb0ELb0EEEvNS_16Flash_bwd_paramsE:
	.zero		1536


//--------------------- .nv.constant0._ZN5flash44flash_bwd_dq_dk_dv_loop_seqk_parallel_kernelI23Flash_bwd_kernel_traitsILi256ELi64ELi64ELi8ELi4ELi2ELi2ELb0ELb1EN7cutlass6half_tE19Flash_kernel_traitsILi256ELi64ELi64ELi8ES3_EELb0ELb1ELb0ELb0ELb0ELb1ELb0EEEvNS_16Flash_bwd_paramsE --------------------------
	.section	.nv.constant0._ZN5flash44flash_bwd_dq_dk_dv_loop_seqk_parallel_kernelI23Flash_bwd_kernel_traitsILi256ELi64ELi64ELi8ELi4ELi2ELi2ELb0ELb1EN7cutlass6half_tE19Flash_kernel_traitsILi256ELi64ELi64ELi8ES3_EELb0ELb1ELb0ELb0ELb0ELb1ELb0EEEvNS_16Flash_bwd_paramsE,"a",@progbits
	.sectionflags	@""
	.align	4
.nv.constant0._ZN5flash44flash_bwd_dq_dk_dv_loop_seqk_parallel_kernelI23Flash_bwd_kernel_traitsILi256ELi64ELi64ELi8ELi4ELi2ELi2ELb0ELb1EN7cutlass6half_tE19Flash_kernel_traitsILi256ELi64ELi64ELi8ES3_EELb0ELb1ELb0ELb0ELb0ELb1ELb0EEEvNS_16Flash_bwd_paramsE:
	.zero		1536


//--------------------- .nv.constant0._ZN5flash44flash_bwd_dq_dk_dv_loop_seqk_parallel_kernelI23Flash_bwd_kernel_traitsILi256ELi64ELi64ELi8ELi4ELi2ELi2ELb0ELb1EN7cutlass6half_tE19Flash_kernel_traitsILi256ELi64ELi64ELi8ES3_EELb0ELb1ELb0ELb1ELb0ELb0ELb0EEEvNS_16Flash_bwd_paramsE --------------------------
	.section	.nv.constant0._ZN5flash44flash_bwd_dq_dk_dv_loop_seqk_parallel_kernelI23Flash_bwd_kernel_traitsILi256ELi64ELi64ELi8ELi4ELi2ELi2ELb0ELb1EN7cutlass6half_tE19Flash_kernel_traitsILi256ELi64ELi64ELi8ES3_EELb0ELb1ELb0ELb1ELb0ELb0ELb0EEEvNS_16Flash_bwd_paramsE,"a",@progbits
	.sectionflags	@""
	.align	4
.nv.constant0._ZN5flash44flash_bwd_dq_dk_dv_loop_seqk_parallel_kernelI23Flash_bwd_kernel_traitsILi256ELi64ELi64ELi8ELi4ELi2ELi2ELb0ELb1EN7cutlass6half_tE19Flash_kernel_traitsILi256ELi64ELi64ELi8ES3_EELb0ELb1ELb0ELb1ELb0ELb0ELb0EEEvNS_16Flash_bwd_paramsE:
	.zero		1536


//--------------------- .nv.constant0._ZN5flash44flash_bwd_dq_dk_dv_loop_seqk_parallel_kernelI23Flash_bwd_kernel_traitsILi256ELi64ELi64ELi8ELi4ELi2ELi2ELb0ELb0EN7cutlass6half_tE19Flash_kernel_traitsILi256ELi64ELi64ELi8ES3_EELb0ELb1ELb0ELb0ELb0ELb0ELb0EEEvNS_16Flash_bwd_paramsE --------------------------
	.section	.nv.constant0._ZN5flash44flash_bwd_dq_dk_dv_loop_seqk_parallel_kernelI23Flash_bwd_kernel_traitsILi256ELi64ELi64ELi8ELi4ELi2ELi2ELb0ELb0EN7cutlass6half_tE19Flash_kernel_traitsILi256ELi64ELi64ELi8ES3_EELb0ELb1ELb0ELb0ELb0ELb0ELb0EEEvNS_16Flash_bwd_paramsE,"a",@progbits
	.sectionflags	@""
	.align	4
.nv.constant0._ZN5flash44flash_bwd_dq_dk_dv_loop_seqk_parallel_kernelI23Flash_bwd_kernel_traitsILi256ELi64ELi64ELi8ELi4ELi2ELi2ELb0ELb0EN7cutlass6half_tE19Flash_kernel_traitsILi256ELi64ELi64ELi8ES3_EELb0ELb1ELb0ELb0ELb0ELb0ELb0EEEvNS_16Flash_bwd_paramsE:
	.zero		1536


//--------------------- .nv.constant0._ZN5flash44flash_bwd_dq_dk_dv_loop_seqk_parallel_kernelI23Flash_bwd_kernel_traitsILi256ELi64ELi64ELi8ELi4ELi2ELi2ELb0ELb0EN7cutlass6half_tE19Flash_kernel_traitsILi256ELi64ELi64ELi8ES3_EELb0ELb1ELb0ELb0ELb0ELb1ELb0EEEvNS_16Flash_bwd_paramsE --------------------------
	.section	.nv.constant0._ZN5flash44flash_bwd_dq_dk_dv_loop_seqk_parallel_kernelI23Flash_bwd_kernel_traitsILi256ELi64ELi64ELi8ELi4ELi2ELi2ELb0ELb0EN7cutlass6half_tE19Flash_kernel_traitsILi256ELi64ELi64ELi8ES3_EELb0ELb1ELb0ELb0ELb0ELb1ELb0EEEvNS_16Flash_bwd_paramsE,"a",@progbits
	.sectionflags	@""
	.align	4
.nv.constant0._ZN5flash44flash_bwd_dq_dk_dv_loop_seqk_parallel_kernelI23Flash_bwd_kernel_traitsILi256ELi64ELi64ELi8ELi4ELi2ELi2ELb0ELb0EN7cutlass6half_tE19Flash_kernel_traitsILi256ELi64ELi64ELi8ES3_EELb0ELb1ELb0ELb0ELb0ELb1ELb0EEEvNS_16Flash_bwd_paramsE:
	.zero		1536


//--------------------- .nv.constant0._ZN5flash44flash_bwd_dq_dk_dv_loop_seqk_parallel_kernelI23Flash_bwd_kernel_traitsILi256ELi64ELi64ELi8ELi4ELi2ELi2ELb0ELb0EN7cutlass6half_tE19Flash_kernel_traitsILi256ELi64ELi64ELi8ES3_EELb0ELb1ELb0ELb1ELb0ELb0ELb0EEEvNS_16Flash_bwd_paramsE --------------------------
	.section	.nv.constant0._ZN5flash44flash_bwd_dq_dk_dv_loop_seqk_parallel_kernelI23Flash_bwd_kernel_traitsILi256ELi64ELi64ELi8ELi4ELi2ELi2ELb0ELb0EN7cutlass6half_tE19Flash_kernel_traitsILi256ELi64ELi64ELi8ES3_EELb0ELb1ELb0ELb1ELb0ELb0ELb0EEEvNS_16Flash_bwd_paramsE,"a",@progbits
	.sectionflags	@""
	.align	4
.nv.constant0._ZN5flash44flash_bwd_dq_dk_dv_loop_seqk_parallel_kernelI23Flash_bwd_kernel_traitsILi256ELi64ELi64ELi8ELi4ELi2ELi2ELb0ELb0EN7cutlass6half_tE19Flash_kernel_traitsILi256ELi64ELi64ELi8ES3_EELb0ELb1ELb0ELb1ELb0ELb0ELb0EEEvNS_16Flash_bwd_paramsE:
	.zero		1536


//--------------------- .nv.constant0._ZN5flash27flash_bwd_convert_dq_kernelI23Flash_bwd_kernel_traitsILi256ELi64ELi64ELi8ELi4ELi2ELi2ELb0ELb1EN7cutlass6half_tE19Flash_kernel_traitsILi256ELi64ELi64ELi8ES3_EEEEvNS_16Flash_bwd_paramsEi --------------------------
	.section	.nv.constant0._ZN5flash27flash_bwd_convert_dq_kernelI23Flash_bwd_kernel_traitsILi256ELi64ELi64ELi8ELi4ELi2ELi2ELb0ELb1EN7cutlass6half_tE19Flash_kernel_traitsILi256ELi64ELi64ELi8ES3_EEEEvNS_16Flash_bwd_paramsEi,"a",@progbits
	.sectionflags	@""
	.align	4
.nv.constant0._ZN5flash27flash_bwd_convert_dq_kernelI23Flash_bwd_kernel_traitsILi256ELi64ELi64ELi8ELi4ELi2ELi2ELb0ELb1EN7cutlass6half_tE19Flash_kernel_traitsILi256ELi64ELi64ELi8ES3_EEEEvNS_16Flash_bwd_paramsEi:
	.zero		1540


//--------------------- .nv.constant0._ZN5flash44flash_bwd_dq_dk_dv_loop_seqk_parallel_kernelI23Flash_bwd_kernel_traitsILi256ELi64ELi64ELi8ELi4ELi2ELi2ELb0ELb1EN7cutlass6half_tE19Flash_kernel_traitsILi256ELi64ELi64ELi8ES3_EELb1ELb1ELb0ELb0ELb0ELb0ELb0EEEvNS_16Flash_bwd_paramsE --------------------------
	.section	.nv.constant0._ZN5flash44flash_bwd_dq_dk_dv_loop_seqk_parallel_kernelI23Flash_bwd_kernel_traitsILi256ELi64ELi64ELi8ELi4ELi2ELi2ELb0ELb1EN7cutlass6half_tE19Flash_kernel_traitsILi256ELi64ELi64ELi8ES3_EELb1ELb1ELb0ELb0ELb0ELb0ELb0EEEvNS_16Flash_bwd_paramsE,"a",@progbits
	.sectionflags	@""
	.align	4
.nv.constant0._ZN5flash44flash_bwd_dq_dk_dv_loop_seqk_parallel_kernelI23Flash_bwd_kernel_traitsILi256ELi64ELi64ELi8ELi4ELi2ELi2ELb0ELb1EN7cutlass6half_tE19Flash_kernel_traitsILi256ELi64ELi64ELi8ES3_EELb1ELb1ELb0ELb0ELb0ELb0ELb0EEEvNS_16Flash_bwd_paramsE:
	.zero		1536


//--------------------- .nv.constant0._ZN5flash44flash_bwd_dq_dk_dv_loop_seqk_parallel_kernelI23Flash_bwd_kernel_traitsILi256ELi64ELi64ELi8ELi4ELi2ELi2ELb0ELb1EN7cutlass6half_tE19Flash_kernel_traitsILi256ELi64ELi64ELi8ES3_EELb0ELb1ELb0ELb0ELb0ELb0ELb1EEEvNS_16Flash_bwd_paramsE --------------------------
	.section	.nv.constant0._ZN5flash44flash_bwd_dq_dk_dv_loop_seqk_parallel_kernelI23Flash_bwd_kernel_traitsILi256ELi64ELi64ELi8ELi4ELi2ELi2ELb0ELb1EN7cutlass6half_tE19Flash_kernel_traitsILi256ELi64ELi64ELi8ES3_EELb0ELb1ELb0ELb0ELb0ELb0ELb1EEEvNS_16Flash_bwd_paramsE,"a",@progbits
	.sectionflags	@""
	.align	4
.nv.constant0._ZN5flash44flash_bwd_dq_dk_dv_loop_seqk_parallel_kernelI23Flash_bwd_kernel_traitsILi256ELi64ELi64ELi8ELi4ELi2ELi2ELb0ELb1EN7cutlass6half_tE19Flash_kernel_traitsILi256ELi64ELi64ELi8ES3_EELb0ELb1ELb0ELb0ELb0ELb0ELb1EEEvNS_16Flash_bwd_paramsE:
	.zero		1536


//--------------------- .nv.constant0._ZN5flash44flash_bwd_dq_dk_dv_loop_seqk_parallel_kernelI23Flash_bwd_kernel_traitsILi256ELi64ELi64ELi8ELi4ELi2ELi2ELb0ELb1EN7cutlass6half_tE19Flash_kernel_traitsILi256ELi64ELi64ELi8ES3_EELb1ELb1ELb0ELb0ELb0ELb1ELb0EEEvNS_16Flash_bwd_paramsE --------------------------
	.section	.nv.constant0._ZN5flash44flash_bwd_dq_dk_dv_loop_seqk_parallel_kernelI23Flash_bwd_kernel_traitsILi256ELi64ELi64ELi8ELi4ELi2ELi2ELb0ELb1EN7cutlass6half_tE19Flash_kernel_traitsILi256ELi64ELi64ELi8ES3_EELb1ELb1ELb0ELb0ELb0ELb1ELb0EEEvNS_16Flash_bwd_paramsE,"a",@progbits
	.sectionflags	@""
	.align	4
.nv.constant0._ZN5flash44flash_bwd_dq_dk_dv_loop_seqk_parallel_kernelI23Flash_bwd_kernel_traitsILi256ELi64ELi64ELi8ELi4ELi2ELi2ELb0ELb1EN7cutlass6half_tE19Flash_kernel_traitsILi256ELi64ELi64ELi8ES3_EELb1ELb1ELb0ELb0ELb0ELb1ELb0EEEvNS_16Flash_bwd_paramsE:
	.zero		1536


//--------------------- .nv.constant0._ZN5flash44flash_bwd_dq_dk_dv_loop_seqk_parallel_kernelI23Flash_bwd_kernel_traitsILi256ELi64ELi64ELi8ELi4ELi2ELi2ELb0ELb1EN7cutlass6half_tE19Flash_kernel_traitsILi256ELi64ELi64ELi8ES3_EELb0ELb1ELb0ELb0ELb0ELb1ELb1EEEvNS_16Flash_bwd_paramsE --------------------------
	.section	.nv.constant0._ZN5flash44flash_bwd_dq_dk_dv_loop_seqk_parallel_kernelI23Flash_bwd_kernel_traitsILi256ELi64ELi64ELi8ELi4ELi2ELi2ELb0ELb1EN7cutlass6half_tE19Flash_kernel_traitsILi256ELi64ELi64ELi8ES3_EELb0ELb1ELb0ELb0ELb0ELb1ELb1EEEvNS_16Flash_bwd_paramsE,"a",@progbits
	.sectionflags	@""
	.align	4
.nv.constant0._ZN5flash44flash_bwd_dq_dk_dv_loop_seqk_parallel_kernelI23Flash_bwd_kernel_traitsILi256ELi64ELi64ELi8ELi4ELi2ELi2ELb0ELb1EN7cutlass6half_tE19Flash_kernel_traitsILi256ELi64ELi64ELi8ES3_EELb0ELb1ELb0ELb0ELb0ELb1ELb1EEEvNS_16Flash_bwd_paramsE:
	.zero		1536


//--------------------- .nv.constant0._ZN5flash44flash_bwd_dq_dk_dv_loop_seqk_parallel_kernelI23Flash_bwd_kernel_traitsILi256ELi64ELi64ELi8ELi4ELi2ELi2ELb0ELb1EN7cutlass6half_tE19Flash_kernel_traitsILi256ELi64ELi64ELi8ES3_EELb1ELb1ELb0ELb1ELb0ELb0ELb0EEEvNS_16Flash_bwd_paramsE --------------------------
	.section	.nv.constant0._ZN5flash44flash_bwd_dq_dk_dv_loop_seqk_parallel_kernelI23Flash_bwd_kernel_traitsILi256ELi64ELi64ELi8ELi4ELi2ELi2ELb0ELb1EN7cutlass6half_tE19Flash_kernel_traitsILi256ELi64ELi64ELi8ES3_EELb1ELb1ELb0ELb1ELb0ELb0ELb0EEEvNS_16Flash_bwd_paramsE,"a",@progbits
	.sectionflags	@""
	.align	4
.nv.constant0._ZN5flash44flash_bwd_dq_dk_dv_loop_seqk_parallel_kernelI23Flash_bwd_kernel_traitsILi256ELi64ELi64ELi8ELi4ELi2ELi2ELb0ELb1EN7cutlass6half_tE19Flash_kernel_traitsILi256ELi64ELi64ELi8ES3_EELb1ELb1ELb0ELb1ELb0ELb0ELb0EEEvNS_16Flash_bwd_paramsE:
	.zero		1536


//--------------------- .nv.constant0._ZN5flash44flash_bwd_dq_dk_dv_loop_seqk_parallel_kernelI23Flash_bwd_kernel_traitsILi256ELi64ELi64ELi8ELi4ELi2ELi2ELb0ELb1EN7cutlass6half_tE19Flash_kernel_traitsILi256ELi64ELi64ELi8ES3_EELb0ELb1ELb0ELb1ELb0ELb0ELb1EEEvNS_16Flash_bwd_paramsE --------------------------
	.section	.nv.constant0._ZN5flash44flash_bwd_dq_dk_dv_loop_seqk_parallel_kernelI23Flash_bwd_kernel_traitsILi256ELi64ELi64ELi8ELi4ELi2ELi2ELb0ELb1EN7cutlass6half_tE19Flash_kernel_traitsILi256ELi64ELi64ELi8ES3_EELb0ELb1ELb0ELb1ELb0ELb0ELb1EEEvNS_16Flash_bwd_paramsE,"a",@progbits
	.sectionflags	@""
	.align	4
.nv.constant0._ZN5flash44flash_bwd_dq_dk_dv_loop_seqk_parallel_kernelI23Flash_bwd_kernel_traitsILi256ELi64ELi64ELi8ELi4ELi2ELi2ELb0ELb1EN7cutlass6half_tE19Flash_kernel_traitsILi256ELi64ELi64ELi8ES3_EELb0ELb1ELb0ELb1ELb0ELb0ELb1EEEvNS_16Flash_bwd_paramsE:
	.zero		1536


//--------------------- .nv.constant0._ZN5flash25flash_bwd_dot_do_o_kernelILb0E23Flash_bwd_kernel_traitsILi256ELi64ELi64ELi8ELi4ELi2ELi2ELb0ELb1EN7cutlass6half_tE19Flash_kernel_traitsILi256ELi64ELi64ELi8ES3_EEEEvNS_16Flash_bwd_paramsE --------------------------
	.section	.nv.constant0._ZN5flash25flash_bwd_dot_do_o_kernelILb0E23Flash_bwd_kernel_traitsILi256ELi64ELi64ELi8ELi4ELi2ELi2ELb0ELb1EN7cutlass6half_tE19Flash_kernel_traitsILi256ELi64ELi64ELi8ES3_EEEEvNS_16Flash_bwd_paramsE,"a",@progbits
	.sectionflags	@""
	.align	4
.nv.constant0._ZN5flash25flash_bwd_dot_do_o_kernelILb0E23Flash_bwd_kernel_traitsILi256ELi64ELi64ELi8ELi4ELi2ELi2ELb0ELb1EN7cutlass6half_tE19Flash_kernel_traitsILi256ELi64ELi64ELi8ES3_EEEEvNS_16Flash_bwd_paramsE:
	.zero		1536


//--------------------- .nv.constant0._ZN5flash25flash_bwd_dot_do_o_kernelILb1E23Flash_bwd_kernel_traitsILi256ELi64ELi64ELi8ELi4ELi2ELi2ELb0ELb1EN7cutlass6half_tE19Flash_kernel_traitsILi256ELi64ELi64ELi8ES3_EEEEvNS_16Flash_bwd_paramsE --------------------------
	.section	.nv.constant0._ZN5flash25flash_bwd_dot_do_o_kernelILb1E23Flash_bwd_kernel_traitsILi256ELi64ELi64ELi8ELi4ELi2ELi2ELb0ELb1EN7cutlass6half_tE19Flash_kernel_traitsILi256ELi64ELi64ELi8ES3_EEEEvNS_16Flash_bwd_paramsE,"a",@progbits
	.sectionflags	@""
	.align	4
.nv.constant0._ZN5flash25flash_bwd_dot_do_o_kernelILb1E23Flash_bwd_kernel_traitsILi256ELi64ELi64ELi8ELi4ELi2ELi2ELb0ELb1EN7cutlass6half_tE19Flash_kernel_traitsILi256ELi64ELi64ELi8ES3_EEEEvNS_16Flash_bwd_paramsE:
	.zero		1536


//--------------------- .nv.constant0._ZN5flash27flash_bwd_convert_dq_kernelI23Flash_bwd_kernel_traitsILi256ELi64ELi64ELi8ELi4ELi2ELi2ELb0ELb0EN7cutlass6half_tE19Flash_kernel_traitsILi256ELi64ELi64ELi8ES3_EEEEvNS_16Flash_bwd_paramsEi --------------------------
	.section	.nv.constant0._ZN5flash27flash_bwd_convert_dq_kernelI23Flash_bwd_kernel_traitsILi256ELi64ELi64ELi8ELi4ELi2ELi2ELb0ELb0EN7cutlass6half_tE19Flash_kernel_traitsILi256ELi64ELi64ELi8ES3_EEEEvNS_16Flash_bwd_paramsEi,"a",@progbits
	.sectionflags	@""
	.align	4
.nv.constant0._ZN5flash27flash_bwd_convert_dq_kernelI23Flash_bwd_kernel_traitsILi256ELi64ELi64ELi8ELi4ELi2ELi2ELb0ELb0EN7cutlass6half_tE19Flash_kernel_traitsILi256ELi64ELi64ELi8ES3_EEEEvNS_16Flash_bwd_paramsEi:
	.zero		1540


//--------------------- .nv.constant0._ZN5flash44flash_bwd_dq_dk_dv_loop_seqk_parallel_kernelI23Flash_bwd_kernel_traitsILi256ELi64ELi64ELi8ELi4ELi2ELi2ELb0ELb0EN7cutlass6half_tE19Flash_kernel_traitsILi256ELi64ELi64ELi8ES3_EELb1ELb1ELb0ELb0ELb0ELb0ELb0EEEvNS_16Flash_bwd_paramsE --------------------------
	.section	.nv.constant0._ZN5flash44flash_bwd_dq_dk_dv_loop_seqk_parallel_kernelI23Flash_bwd_kernel_traitsILi256ELi64ELi64ELi8ELi4ELi2ELi2ELb0ELb0EN7cutlass6half_tE19Flash_kernel_traitsILi256ELi64ELi64ELi8ES3_EELb1ELb1ELb0ELb0ELb0ELb0ELb0EEEvNS_16Flash_bwd_paramsE,"a",@progbits
	.sectionflags	@""
	.align	4
.nv.constant0._ZN5flash44flash_bwd_dq_dk_dv_loop_seqk_parallel_kernelI23Flash_bwd_kernel_traitsILi256ELi64ELi64ELi8ELi4ELi2ELi2ELb0ELb0EN7cutlass6half_tE19Flash_kernel_traitsILi256ELi64ELi64ELi8ES3_EELb1ELb1ELb0ELb0ELb0ELb0ELb0EEEvNS_16Flash_bwd_paramsE:
	.zero		1536


//--------------------- .nv.constant0._ZN5flash44flash_bwd_dq_dk_dv_loop_seqk_parallel_kernelI23Flash_bwd_kernel_traitsILi256ELi64ELi64ELi8ELi4ELi2ELi2ELb0ELb0EN7cutlass6half_tE19Flash_kernel_traitsILi256ELi64ELi64ELi8ES3_EELb0ELb1ELb0ELb0ELb0ELb0ELb1EEEvNS_16Flash_bwd_paramsE --------------------------
	.section	.nv.constant0._ZN5flash44flash_bwd_dq_dk_dv_loop_seqk_parallel_kernelI23Flash_bwd_kernel_traitsILi256ELi64ELi64ELi8ELi4ELi2ELi2ELb0ELb0EN7cutlass6half_tE19Flash_kernel_traitsILi256ELi64ELi64ELi8ES3_EELb0ELb1ELb0ELb0ELb0ELb0ELb1EEEvNS_16Flash_bwd_paramsE,"a",@progbits
	.sectionflags	@""
	.align	4
.nv.constant0._ZN5flash44flash_bwd_dq_dk_dv_loop_seqk_parallel_kernelI23Flash_bwd_kernel_traitsILi256ELi64ELi64ELi8ELi4ELi2ELi2ELb0ELb0EN7cutlass6half_tE19Flash_kernel_traitsILi256ELi64ELi64ELi8ES3_EELb0ELb1ELb0ELb0ELb0ELb0ELb1EEEvNS_16Flash_bwd_paramsE:
	.zero		1536


//--------------------- .nv.constant0._ZN5flash44flash_bwd_dq_dk_dv_loop_seqk_parallel_kernelI23Flash_bwd_kernel_traitsILi256ELi64ELi64ELi8ELi4ELi2ELi2ELb0ELb0EN7cutlass6half_tE19Flash_kernel_traitsILi256ELi64ELi64ELi8ES3_EELb1ELb1ELb0ELb0ELb0ELb1ELb0EEEvNS_16Flash_bwd_paramsE --------------------------
	.section	.nv.constant0._ZN5flash44flash_bwd_dq_dk_dv_loop_seqk_parallel_kernelI23Flash_bwd_kernel_traitsILi256ELi64ELi64ELi8ELi4ELi2ELi2ELb0ELb0EN7cutlass6half_tE19Flash_kernel_traitsILi256ELi64ELi64ELi8ES3_EELb1ELb1ELb0ELb0ELb0ELb1ELb0EEEvNS_16Flash_bwd_paramsE,"a",@progbits
	.sectionflags	@""
	.align	4
.nv.constant0._ZN5flash44flash_bwd_dq_dk_dv_loop_seqk_parallel_kernelI23Flash_bwd_kernel_traitsILi256ELi64ELi64ELi8ELi4ELi2ELi2ELb0ELb0EN7cutlass6half_tE19Flash_kernel_traitsILi256ELi64ELi64ELi8ES3_EELb1ELb1ELb0ELb0ELb0ELb1ELb0EEEvNS_16Flash_bwd_paramsE:
	.zero		1536


//--------------------- .nv.constant0._ZN5flash44flash_bwd_dq_dk_dv_loop_seqk_parallel_kernelI23Flash_bwd_kernel_traitsILi256ELi64ELi64ELi8ELi4ELi2ELi2ELb0ELb0EN7cutlass6half_tE19Flash_kernel_traitsILi256ELi64ELi64ELi8ES3_EELb0ELb1ELb0ELb0ELb0ELb1ELb1EEEvNS_16Flash_bwd_paramsE --------------------------
	.section	.nv.constant0._ZN5flash44flash_bwd_dq_dk_dv_loop_seqk_parallel_kernelI23Flash_bwd_kernel_traitsILi256ELi64ELi64ELi8ELi4ELi2ELi2ELb0ELb0EN7cutlass6half_tE19Flash_kernel_traitsILi256ELi64ELi64ELi8ES3_EELb0ELb1ELb0ELb0ELb0ELb1ELb1EEEvNS_16Flash_bwd_paramsE,"a",@progbits
	.sectionflags	@""
	.align	4
.nv.constant0._ZN5flash44flash_bwd_dq_dk_dv_loop_seqk_parallel_kernelI23Flash_bwd_kernel_traitsILi256ELi64ELi64ELi8ELi4ELi2ELi2ELb0ELb0EN7cutlass6half_tE19Flash_kernel_traitsILi256ELi64ELi64ELi8ES3_EELb0ELb1ELb0ELb0ELb0ELb1ELb1EEEvNS_16Flash_bwd_paramsE:
	.zero		1536


//--------------------- .nv.constant0._ZN5flash44flash_bwd_dq_dk_dv_loop_seqk_parallel_kernelI23Flash_bwd_kernel_traitsILi256ELi64ELi64ELi8ELi4ELi2ELi2ELb0ELb0EN7cutlass6half_tE19Flash_kernel_traitsILi256ELi64ELi64ELi8ES3_EELb1ELb1ELb0ELb1ELb0ELb0ELb0EEEvNS_16Flash_bwd_paramsE --------------------------
	.section	.nv.constant0._ZN5flash44flash_bwd_dq_dk_dv_loop_seqk_parallel_kernelI23Flash_bwd_kernel_traitsILi256ELi64ELi64ELi8ELi4ELi2ELi2ELb0ELb0EN7cutlass6half_tE19Flash_kernel_traitsILi256ELi64ELi64ELi8ES3_EELb1ELb1ELb0ELb1ELb0ELb0ELb0EEEvNS_16Flash_bwd_paramsE,"a",@progbits
	.sectionflags	@""
	.align	4
.nv.constant0._ZN5flash44flash_bwd_dq_dk_dv_loop_seqk_parallel_kernelI23Flash_bwd_kernel_traitsILi256ELi64ELi64ELi8ELi4ELi2ELi2ELb0ELb0EN7cutlass6half_tE19Flash_kernel_traitsILi256ELi64ELi64ELi8ES3_EELb1ELb1ELb0ELb1ELb0ELb0ELb0EEEvNS_16Flash_bwd_paramsE:
	.zero		1536


//--------------------- .nv.constant0._ZN5flash44flash_bwd_dq_dk_dv_loop_seqk_parallel_kernelI23Flash_bwd_kernel_traitsILi256ELi64ELi64ELi8ELi4ELi2ELi2ELb0ELb0EN7cutlass6half_tE19Flash_kernel_traitsILi256ELi64ELi64ELi8ES3_EELb0ELb1ELb0ELb1ELb0ELb0ELb1EEEvNS_16Flash_bwd_paramsE --------------------------
	.section	.nv.constant0._ZN5flash44flash_bwd_dq_dk_dv_loop_seqk_parallel_kernelI23Flash_bwd_kernel_traitsILi256ELi64ELi64ELi8ELi4ELi2ELi2ELb0ELb0EN7cutlass6half_tE19Flash_kernel_traitsILi256ELi64ELi64ELi8ES3_EELb0ELb1ELb0ELb1ELb0ELb0ELb1EEEvNS_16Flash_bwd_paramsE,"a",@progbits
	.sectionflags	@""
	.align	4
.nv.constant0._ZN5flash44flash_bwd_dq_dk_dv_loop_seqk_parallel_kernelI23Flash_bwd_kernel_traitsILi256ELi64ELi64ELi8ELi4ELi2ELi2ELb0ELb0EN7cutlass6half_tE19Flash_kernel_traitsILi256ELi64ELi64ELi8ES3_EELb0ELb1ELb0ELb1ELb0ELb0ELb1EEEvNS_16Flash_bwd_paramsE:
	.zero		1536


//--------------------- .nv.constant0._ZN5flash25flash_bwd_dot_do_o_kernelILb0E23Flash_bwd_kernel_traitsILi256ELi64ELi64ELi8ELi4ELi2ELi2ELb0ELb0EN7cutlass6half_tE19Flash_kernel_traitsILi256ELi64ELi64ELi8ES3_EEEEvNS_16Flash_bwd_paramsE --------------------------
	.section	.nv.constant0._ZN5flash25flash_bwd_dot_do_o_kernelILb0E23Flash_bwd_kernel_traitsILi256ELi64ELi64ELi8ELi4ELi2ELi2ELb0ELb0EN7cutlass6half_tE19Flash_kernel_traitsILi256ELi64ELi64ELi8ES3_EEEEvNS_16Flash_bwd_paramsE,"a",@progbits
	.sectionflags	@""
	.align	4
.nv.constant0._ZN5flash25flash_bwd_dot_do_o_kernelILb0E23Flash_bwd_kernel_traitsILi256ELi64ELi64ELi8ELi4ELi2ELi2ELb0ELb0EN7cutlass6half_tE19Flash_kernel_traitsILi256ELi64ELi64ELi8ES3_EEEEvNS_16Flash_bwd_paramsE:
	.zero		1536


//--------------------- .nv.constant0._ZN5flash25flash_bwd_dot_do_o_kernelILb1E23Flash_bwd_kernel_traitsILi256ELi64ELi64ELi8ELi4ELi2ELi2ELb0ELb0EN7cutlass6half_tE19Flash_kernel_traitsILi256ELi64ELi64ELi8ES3_EEEEvNS_16Flash_bwd_paramsE --------------------------
	.section	.nv.constant0._ZN5flash25flash_bwd_dot_do_o_kernelILb1E23Flash_bwd_kernel_traitsILi256ELi64ELi64ELi8ELi4ELi2ELi2ELb0ELb0EN7cutlass6half_tE19Flash_kernel_traitsILi256ELi64ELi64ELi8ES3_EEEEvNS_16Flash_bwd_paramsE,"a",@progbits
	.sectionflags	@""
	.align	4
.nv.constant0._ZN5flash25flash_bwd_dot_do_o_kernelILb1E23Flash_bwd_kernel_traitsILi256ELi64ELi64ELi8ELi4ELi2ELi2ELb0ELb0EN7cutlass6half_tE19Flash_kernel_traitsILi256ELi64ELi64ELi8ES3_EEEEvNS_16Flash_bwd_paramsE:
	.zero		1536


//--------------------- SYMBOLS --------------------------

	.type		.nv.reservedSmem.offset0,@object
	.size		.nv.reservedSmem.offset0,0x4
	.type		.nv.reservedSmem.cap,@object
	.size		.nv.reservedSmem.cap,0x4
